//
// Generated by NVIDIA NVVM Compiler
//
// Compiler Build ID: CL-36424714
// Cuda compilation tools, release 13.0, V13.0.88
// Based on NVVM 20.0.0
//

.version 9.0
.target sm_100
.address_size 64

	// .globl	_Z13sum_reductionPfS_
.extern .func  (.param .b32 func_retval0) vprintf
(
	.param .b64 vprintf_param_0,
	.param .b64 vprintf_param_1
)
;
.func  (.param .b64 func_retval0) __internal_accurate_pow
(
	.param .b64 __internal_accurate_pow_param_0
)
;
.global .align 4 .b8 precalc_xorwow_matrix[102400];
.global .align 4 .b8 precalc_xorwow_offset_matrix[102400];
.global .align 4 .b8 mrg32k3aM1[2304];
.global .align 4 .b8 mrg32k3aM2[2304];
.global .align 4 .b8 mrg32k3aM1SubSeq[2016];
.global .align 4 .b8 mrg32k3aM2SubSeq[2016];
.global .align 4 .b8 mrg32k3aM1Seq[2304];
.global .align 4 .b8 mrg32k3aM2Seq[2304];
.const .align 8 .b8 __cr_lgamma_table[72];
// _ZZ13sum_reductionPfS_E11partial_sum has been demoted
// _ZZ15calcRolloutCostPfS_E11partial_sum has been demoted
// _ZZ16calcRolloutCost2PfS_E11partial_sum has been demoted
// _ZZ13min_reductionPfS_E11partial_sum has been demoted
// _ZZ14min_reduction2PfS_E11partial_sum has been demoted
// _ZZ4genWP7ControlPfS1_S0_E1w has been demoted
// _ZZ14wsum_reductionP7ControlS0_E11partial_sum has been demoted
// _ZZ22wsum_reduction_partialP7ControlS0_iE11partial_sum has been demoted
.global .align 1 .b8 $str[13] = {61, 61, 61, 61, 37, 46, 51, 102, 61, 61, 61, 61};
.global .align 1 .b8 $str$1[23] = {61, 61, 61, 61, 61, 61, 61, 61, 61, 61, 61, 61, 61, 61, 61, 61, 61, 61, 61, 61, 61, 10};
.global .align 1 .b8 $str$2[13] = {102, 108, 111, 97, 116, 58, 32, 37, 46, 51, 102, 10};
.global .align 1 .b8 $str$3[11] = {37, 46, 51, 102, 32, 37, 46, 51, 102, 10};
.global .align 1 .b8 $str$4[16] = {109, 105, 110, 32, 99, 111, 115, 116, 58, 32, 37, 46, 51, 102, 10};
.global .align 4 .b8 __cudart_i2opi_f[24] = {65, 144, 67, 60, 153, 149, 98, 219, 192, 221, 52, 245, 209, 87, 39, 252, 41, 21, 68, 78, 110, 131, 249, 162};

.visible .entry _Z13sum_reductionPfS_(
	.param .u64 .ptr .align 1 _Z13sum_reductionPfS__param_0,
	.param .u64 .ptr .align 1 _Z13sum_reductionPfS__param_1
)
{
	.reg .pred 	%p<5>;
	.reg .b32 	%r<16>;
	.reg .b32 	%f<8>;
	.reg .b64 	%rd<11>;
	// demoted variable
	.shared .align 4 .b8 _ZZ13sum_reductionPfS_E11partial_sum[256];
	ld.param.u64 	%rd2, [_Z13sum_reductionPfS__param_0];
	ld.param.u64 	%rd1, [_Z13sum_reductionPfS__param_1];
	cvta.to.global.u64 	%rd3, %rd2;
	mov.u32 	%r1, %ctaid.x;
	mov.u32 	%r15, %ntid.x;
	mul.lo.s32 	%r7, %r15, %r1;
	shl.b32 	%r8, %r7, 1;
	mov.u32 	%r3, %tid.x;
	add.s32 	%r9, %r8, %r3;
	mul.wide.s32 	%rd4, %r9, 4;
	add.s64 	%rd5, %rd3, %rd4;
	ld.global.f32 	%f1, [%rd5];
	add.s32 	%r10, %r9, %r15;
	mul.wide.u32 	%rd6, %r10, 4;
	add.s64 	%rd7, %rd3, %rd6;
	ld.global.f32 	%f2, [%rd7];
	add.f32 	%f3, %f1, %f2;
	shl.b32 	%r11, %r3, 2;
	mov.u32 	%r12, _ZZ13sum_reductionPfS_E11partial_sum;
	add.s32 	%r4, %r12, %r11;
	st.shared.f32 	[%r4], %f3;
	bar.sync 	0;
	setp.lt.u32 	%p1, %r15, 2;
	@%p1 bra 	$L__BB0_4;
$L__BB0_1:
	shr.u32 	%r6, %r15, 1;
	setp.ge.u32 	%p2, %r3, %r6;
	@%p2 bra 	$L__BB0_3;
	shl.b32 	%r13, %r6, 2;
	add.s32 	%r14, %r4, %r13;
	ld.shared.f32 	%f4, [%r14];
	ld.shared.f32 	%f5, [%r4];
	add.f32 	%f6, %f4, %f5;
	st.shared.f32 	[%r4], %f6;
$L__BB0_3:
	bar.sync 	0;
	setp.gt.u32 	%p3, %r15, 3;
	mov.u32 	%r15, %r6;
	@%p3 bra 	$L__BB0_1;
$L__BB0_4:
	setp.ne.s32 	%p4, %r3, 0;
	@%p4 bra 	$L__BB0_6;
	ld.shared.f32 	%f7, [_ZZ13sum_reductionPfS_E11partial_sum];
	cvta.to.global.u64 	%rd8, %rd1;
	mul.wide.u32 	%rd9, %r1, 4;
	add.s64 	%rd10, %rd8, %rd9;
	st.global.f32 	[%rd10], %f7;
$L__BB0_6:
	ret;

}
	// .globl	_Z8printVarPf
.visible .entry _Z8printVarPf(
	.param .u64 .ptr .align 1 _Z8printVarPf_param_0
)
{
	.local .align 8 .b8 	__local_depot1[8];
	.reg .b64 	%SP;
	.reg .b64 	%SPL;
	.reg .b32 	%r<3>;
	.reg .b32 	%f<2>;
	.reg .b64 	%rd<7>;
	.reg .b64 	%fd<2>;

	mov.u64 	%SPL, __local_depot1;
	cvta.local.u64 	%SP, %SPL;
	ld.param.u64 	%rd1, [_Z8printVarPf_param_0];
	cvta.to.global.u64 	%rd2, %rd1;
	add.u64 	%rd3, %SP, 0;
	add.u64 	%rd4, %SPL, 0;
	ld.global.f32 	%f1, [%rd2];
	cvt.f64.f32 	%fd1, %f1;
	st.local.f64 	[%rd4], %fd1;
	mov.u64 	%rd5, $str;
	cvta.global.u64 	%rd6, %rd5;
	{ // callseq 0, 0
	.param .b64 param0;
	st.param.b64 	[param0], %rd6;
	.param .b64 param1;
	st.param.b64 	[param1], %rd3;
	.param .b32 retval0;
	call.uni (retval0), 
	vprintf, 
	(
	param0, 
	param1
	);
	ld.param.b32 	%r1, [retval0];
	} // callseq 0
	ret;

}
	// .globl	_Z10initCurandP17curandStateXORWOWm
.visible .entry _Z10initCurandP17curandStateXORWOWm(
	.param .u64 .ptr .align 1 _Z10initCurandP17curandStateXORWOWm_param_0,
	.param .u64 _Z10initCurandP17curandStateXORWOWm_param_1
)
{
	.reg .pred 	%p<24>;
	.reg .b32 	%r<413>;
	.reg .b64 	%rd<19>;

	ld.param.u64 	%rd8, [_Z10initCurandP17curandStateXORWOWm_param_0];
	ld.param.u64 	%rd9, [_Z10initCurandP17curandStateXORWOWm_param_1];
	cvta.to.global.u64 	%rd10, %rd8;
	mov.u32 	%r182, %tid.x;
	mov.u32 	%r183, %ctaid.x;
	mov.u32 	%r184, %ntid.x;
	mad.lo.s32 	%r185, %r183, %r184, %r182;
	cvt.s64.s32 	%rd18, %r185;
	mul.wide.s32 	%rd11, %r185, 48;
	add.s64 	%rd2, %rd10, %rd11;
	cvt.u32.u64 	%r186, %rd9;
	xor.b32  	%r187, %r186, -1429050551;
	mul.lo.s32 	%r188, %r187, 1099087573;
	{ .reg .b32 tmp; mov.b64 {tmp, %r189}, %rd9; }
	xor.b32  	%r190, %r189, -136515619;
	mul.lo.s32 	%r191, %r190, -1703105765;
	add.s32 	%r192, %r188, %r191;
	add.s32 	%r193, %r192, 6615241;
	add.s32 	%r194, %r188, 123456789;
	st.global.v2.u32 	[%rd2], {%r193, %r194};
	xor.b32  	%r195, %r188, 362436069;
	add.s32 	%r196, %r191, 521288629;
	st.global.v2.u32 	[%rd2+8], {%r195, %r196};
	xor.b32  	%r197, %r191, 88675123;
	add.s32 	%r198, %r188, 5783321;
	st.global.v2.u32 	[%rd2+16], {%r197, %r198};
	setp.eq.s32 	%p1, %r185, 0;
	@%p1 bra 	$L__BB2_42;
	mov.b32 	%r319, 0;
$L__BB2_2:
	and.b64  	%rd4, %rd18, 3;
	setp.eq.s64 	%p2, %rd4, 0;
	@%p2 bra 	$L__BB2_41;
	mul.wide.u32 	%rd12, %r319, 3200;
	mov.u64 	%rd13, precalc_xorwow_matrix;
	add.s64 	%rd5, %rd13, %rd12;
	cvt.u32.u64 	%r2, %rd4;
	mov.b32 	%r320, 0;
$L__BB2_4:
	mov.b32 	%r333, 0;
	mov.u32 	%r334, %r333;
	mov.u32 	%r335, %r333;
	mov.u32 	%r336, %r333;
	mov.u32 	%r337, %r333;
	mov.u32 	%r326, %r333;
$L__BB2_5:
	mul.wide.u32 	%rd14, %r326, 4;
	add.s64 	%rd15, %rd2, %rd14;
	ld.global.u32 	%r10, [%rd15+4];
	shl.b32 	%r11, %r326, 5;
	mov.b32 	%r332, 0;
$L__BB2_6:
	.pragma "nounroll";
	shr.u32 	%r203, %r10, %r332;
	and.b32  	%r204, %r203, 1;
	setp.eq.b32 	%p3, %r204, 1;
	not.pred 	%p4, %p3;
	add.s32 	%r205, %r11, %r332;
	mul.lo.s32 	%r206, %r205, 5;
	mul.wide.u32 	%rd16, %r206, 4;
	add.s64 	%rd6, %rd5, %rd16;
	@%p4 bra 	$L__BB2_8;
	ld.global.u32 	%r207, [%rd6];
	xor.b32  	%r337, %r337, %r207;
	ld.global.u32 	%r208, [%rd6+4];
	xor.b32  	%r336, %r336, %r208;
	ld.global.u32 	%r209, [%rd6+8];
	xor.b32  	%r335, %r335, %r209;
	ld.global.u32 	%r210, [%rd6+12];
	xor.b32  	%r334, %r334, %r210;
	ld.global.u32 	%r211, [%rd6+16];
	xor.b32  	%r333, %r333, %r211;
$L__BB2_8:
	and.b32  	%r213, %r203, 2;
	setp.eq.s32 	%p5, %r213, 0;
	@%p5 bra 	$L__BB2_10;
	ld.global.u32 	%r214, [%rd6+20];
	xor.b32  	%r337, %r337, %r214;
	ld.global.u32 	%r215, [%rd6+24];
	xor.b32  	%r336, %r336, %r215;
	ld.global.u32 	%r216, [%rd6+28];
	xor.b32  	%r335, %r335, %r216;
	ld.global.u32 	%r217, [%rd6+32];
	xor.b32  	%r334, %r334, %r217;
	ld.global.u32 	%r218, [%rd6+36];
	xor.b32  	%r333, %r333, %r218;
$L__BB2_10:
	and.b32  	%r220, %r203, 4;
	setp.eq.s32 	%p6, %r220, 0;
	@%p6 bra 	$L__BB2_12;
	ld.global.u32 	%r221, [%rd6+40];
	xor.b32  	%r337, %r337, %r221;
	ld.global.u32 	%r222, [%rd6+44];
	xor.b32  	%r336, %r336, %r222;
	ld.global.u32 	%r223, [%rd6+48];
	xor.b32  	%r335, %r335, %r223;
	ld.global.u32 	%r224, [%rd6+52];
	xor.b32  	%r334, %r334, %r224;
	ld.global.u32 	%r225, [%rd6+56];
	xor.b32  	%r333, %r333, %r225;
$L__BB2_12:
	and.b32  	%r227, %r203, 8;
	setp.eq.s32 	%p7, %r227, 0;
	@%p7 bra 	$L__BB2_14;
	ld.global.u32 	%r228, [%rd6+60];
	xor.b32  	%r337, %r337, %r228;
	ld.global.u32 	%r229, [%rd6+64];
	xor.b32  	%r336, %r336, %r229;
	ld.global.u32 	%r230, [%rd6+68];
	xor.b32  	%r335, %r335, %r230;
	ld.global.u32 	%r231, [%rd6+72];
	xor.b32  	%r334, %r334, %r231;
	ld.global.u32 	%r232, [%rd6+76];
	xor.b32  	%r333, %r333, %r232;
$L__BB2_14:
	and.b32  	%r234, %r203, 16;
	setp.eq.s32 	%p8, %r234, 0;
	@%p8 bra 	$L__BB2_16;
	ld.global.u32 	%r235, [%rd6+80];
	xor.b32  	%r337, %r337, %r235;
	ld.global.u32 	%r236, [%rd6+84];
	xor.b32  	%r336, %r336, %r236;
	ld.global.u32 	%r237, [%rd6+88];
	xor.b32  	%r335, %r335, %r237;
	ld.global.u32 	%r238, [%rd6+92];
	xor.b32  	%r334, %r334, %r238;
	ld.global.u32 	%r239, [%rd6+96];
	xor.b32  	%r333, %r333, %r239;
$L__BB2_16:
	and.b32  	%r241, %r203, 32;
	setp.eq.s32 	%p9, %r241, 0;
	@%p9 bra 	$L__BB2_18;
	ld.global.u32 	%r242, [%rd6+100];
	xor.b32  	%r337, %r337, %r242;
	ld.global.u32 	%r243, [%rd6+104];
	xor.b32  	%r336, %r336, %r243;
	ld.global.u32 	%r244, [%rd6+108];
	xor.b32  	%r335, %r335, %r244;
	ld.global.u32 	%r245, [%rd6+112];
	xor.b32  	%r334, %r334, %r245;
	ld.global.u32 	%r246, [%rd6+116];
	xor.b32  	%r333, %r333, %r246;
$L__BB2_18:
	and.b32  	%r248, %r203, 64;
	setp.eq.s32 	%p10, %r248, 0;
	@%p10 bra 	$L__BB2_20;
	ld.global.u32 	%r249, [%rd6+120];
	xor.b32  	%r337, %r337, %r249;
	ld.global.u32 	%r250, [%rd6+124];
	xor.b32  	%r336, %r336, %r250;
	ld.global.u32 	%r251, [%rd6+128];
	xor.b32  	%r335, %r335, %r251;
	ld.global.u32 	%r252, [%rd6+132];
	xor.b32  	%r334, %r334, %r252;
	ld.global.u32 	%r253, [%rd6+136];
	xor.b32  	%r333, %r333, %r253;
$L__BB2_20:
	and.b32  	%r255, %r203, 128;
	setp.eq.s32 	%p11, %r255, 0;
	@%p11 bra 	$L__BB2_22;
	ld.global.u32 	%r256, [%rd6+140];
	xor.b32  	%r337, %r337, %r256;
	ld.global.u32 	%r257, [%rd6+144];
	xor.b32  	%r336, %r336, %r257;
	ld.global.u32 	%r258, [%rd6+148];
	xor.b32  	%r335, %r335, %r258;
	ld.global.u32 	%r259, [%rd6+152];
	xor.b32  	%r334, %r334, %r259;
	ld.global.u32 	%r260, [%rd6+156];
	xor.b32  	%r333, %r333, %r260;
$L__BB2_22:
	and.b32  	%r262, %r203, 256;
	setp.eq.s32 	%p12, %r262, 0;
	@%p12 bra 	$L__BB2_24;
	ld.global.u32 	%r263, [%rd6+160];
	xor.b32  	%r337, %r337, %r263;
	ld.global.u32 	%r264, [%rd6+164];
	xor.b32  	%r336, %r336, %r264;
	ld.global.u32 	%r265, [%rd6+168];
	xor.b32  	%r335, %r335, %r265;
	ld.global.u32 	%r266, [%rd6+172];
	xor.b32  	%r334, %r334, %r266;
	ld.global.u32 	%r267, [%rd6+176];
	xor.b32  	%r333, %r333, %r267;
$L__BB2_24:
	and.b32  	%r269, %r203, 512;
	setp.eq.s32 	%p13, %r269, 0;
	@%p13 bra 	$L__BB2_26;
	ld.global.u32 	%r270, [%rd6+180];
	xor.b32  	%r337, %r337, %r270;
	ld.global.u32 	%r271, [%rd6+184];
	xor.b32  	%r336, %r336, %r271;
	ld.global.u32 	%r272, [%rd6+188];
	xor.b32  	%r335, %r335, %r272;
	ld.global.u32 	%r273, [%rd6+192];
	xor.b32  	%r334, %r334, %r273;
	ld.global.u32 	%r274, [%rd6+196];
	xor.b32  	%r333, %r333, %r274;
$L__BB2_26:
	and.b32  	%r276, %r203, 1024;
	setp.eq.s32 	%p14, %r276, 0;
	@%p14 bra 	$L__BB2_28;
	ld.global.u32 	%r277, [%rd6+200];
	xor.b32  	%r337, %r337, %r277;
	ld.global.u32 	%r278, [%rd6+204];
	xor.b32  	%r336, %r336, %r278;
	ld.global.u32 	%r279, [%rd6+208];
	xor.b32  	%r335, %r335, %r279;
	ld.global.u32 	%r280, [%rd6+212];
	xor.b32  	%r334, %r334, %r280;
	ld.global.u32 	%r281, [%rd6+216];
	xor.b32  	%r333, %r333, %r281;
$L__BB2_28:
	and.b32  	%r283, %r203, 2048;
	setp.eq.s32 	%p15, %r283, 0;
	@%p15 bra 	$L__BB2_30;
	ld.global.u32 	%r284, [%rd6+220];
	xor.b32  	%r337, %r337, %r284;
	ld.global.u32 	%r285, [%rd6+224];
	xor.b32  	%r336, %r336, %r285;
	ld.global.u32 	%r286, [%rd6+228];
	xor.b32  	%r335, %r335, %r286;
	ld.global.u32 	%r287, [%rd6+232];
	xor.b32  	%r334, %r334, %r287;
	ld.global.u32 	%r288, [%rd6+236];
	xor.b32  	%r333, %r333, %r288;
$L__BB2_30:
	and.b32  	%r290, %r203, 4096;
	setp.eq.s32 	%p16, %r290, 0;
	@%p16 bra 	$L__BB2_32;
	ld.global.u32 	%r291, [%rd6+240];
	xor.b32  	%r337, %r337, %r291;
	ld.global.u32 	%r292, [%rd6+244];
	xor.b32  	%r336, %r336, %r292;
	ld.global.u32 	%r293, [%rd6+248];
	xor.b32  	%r335, %r335, %r293;
	ld.global.u32 	%r294, [%rd6+252];
	xor.b32  	%r334, %r334, %r294;
	ld.global.u32 	%r295, [%rd6+256];
	xor.b32  	%r333, %r333, %r295;
$L__BB2_32:
	and.b32  	%r297, %r203, 8192;
	setp.eq.s32 	%p17, %r297, 0;
	@%p17 bra 	$L__BB2_34;
	ld.global.u32 	%r298, [%rd6+260];
	xor.b32  	%r337, %r337, %r298;
	ld.global.u32 	%r299, [%rd6+264];
	xor.b32  	%r336, %r336, %r299;
	ld.global.u32 	%r300, [%rd6+268];
	xor.b32  	%r335, %r335, %r300;
	ld.global.u32 	%r301, [%rd6+272];
	xor.b32  	%r334, %r334, %r301;
	ld.global.u32 	%r302, [%rd6+276];
	xor.b32  	%r333, %r333, %r302;
$L__BB2_34:
	and.b32  	%r304, %r203, 16384;
	setp.eq.s32 	%p18, %r304, 0;
	@%p18 bra 	$L__BB2_36;
	ld.global.u32 	%r305, [%rd6+280];
	xor.b32  	%r337, %r337, %r305;
	ld.global.u32 	%r306, [%rd6+284];
	xor.b32  	%r336, %r336, %r306;
	ld.global.u32 	%r307, [%rd6+288];
	xor.b32  	%r335, %r335, %r307;
	ld.global.u32 	%r308, [%rd6+292];
	xor.b32  	%r334, %r334, %r308;
	ld.global.u32 	%r309, [%rd6+296];
	xor.b32  	%r333, %r333, %r309;
$L__BB2_36:
	and.b32  	%r311, %r203, 32768;
	setp.eq.s32 	%p19, %r311, 0;
	@%p19 bra 	$L__BB2_38;
	ld.global.u32 	%r312, [%rd6+300];
	xor.b32  	%r337, %r337, %r312;
	ld.global.u32 	%r313, [%rd6+304];
	xor.b32  	%r336, %r336, %r313;
	ld.global.u32 	%r314, [%rd6+308];
	xor.b32  	%r335, %r335, %r314;
	ld.global.u32 	%r315, [%rd6+312];
	xor.b32  	%r334, %r334, %r315;
	ld.global.u32 	%r316, [%rd6+316];
	xor.b32  	%r333, %r333, %r316;
$L__BB2_38:
	add.s32 	%r332, %r332, 16;
	setp.ne.s32 	%p20, %r332, 32;
	@%p20 bra 	$L__BB2_6;
	mad.lo.s32 	%r317, %r326, -31, %r11;
	add.s32 	%r326, %r317, 1;
	setp.ne.s32 	%p21, %r326, 5;
	@%p21 bra 	$L__BB2_5;
	st.global.u32 	[%rd2+4], %r337;
	st.global.u32 	[%rd2+8], %r336;
	st.global.u32 	[%rd2+12], %r335;
	st.global.u32 	[%rd2+16], %r334;
	st.global.u32 	[%rd2+20], %r333;
	add.s32 	%r320, %r320, 1;
	setp.lt.u32 	%p22, %r320, %r2;
	@%p22 bra 	$L__BB2_4;
$L__BB2_41:
	shr.u64 	%rd7, %rd18, 2;
	add.s32 	%r319, %r319, 1;
	setp.gt.u64 	%p23, %rd18, 3;
	mov.u64 	%rd18, %rd7;
	@%p23 bra 	$L__BB2_2;
$L__BB2_42:
	mov.b32 	%r318, 0;
	st.global.v2.u32 	[%rd2+24], {%r318, %r318};
	st.global.u32 	[%rd2+32], %r318;
	mov.b64 	%rd17, 0;
	st.global.u64 	[%rd2+40], %rd17;
	ret;

}
	// .globl	_Z10normalRandP17curandStateXORWOWPff
.visible .entry _Z10normalRandP17curandStateXORWOWPff(
	.param .u64 .ptr .align 1 _Z10normalRandP17curandStateXORWOWPff_param_0,
	.param .u64 .ptr .align 1 _Z10normalRandP17curandStateXORWOWPff_param_1,
	.param .f32 _Z10normalRandP17curandStateXORWOWPff_param_2
)
{
	.reg .pred 	%p<5>;
	.reg .b32 	%r<36>;
	.reg .b32 	%f<37>;
	.reg .b64 	%rd<9>;

	ld.param.u64 	%rd3, [_Z10normalRandP17curandStateXORWOWPff_param_0];
	ld.param.u64 	%rd2, [_Z10normalRandP17curandStateXORWOWPff_param_1];
	ld.param.f32 	%f4, [_Z10normalRandP17curandStateXORWOWPff_param_2];
	cvta.to.global.u64 	%rd4, %rd3;
	mov.u32 	%r2, %tid.x;
	mov.u32 	%r3, %ctaid.x;
	mov.u32 	%r4, %ntid.x;
	mad.lo.s32 	%r1, %r3, %r4, %r2;
	mul.wide.s32 	%rd5, %r1, 48;
	add.s64 	%rd1, %rd4, %rd5;
	ld.global.u32 	%r5, [%rd1+24];
	setp.eq.s32 	%p1, %r5, 1;
	@%p1 bra 	$L__BB3_2;
	ld.global.v2.u32 	{%r6, %r7}, [%rd1];
	shr.u32 	%r8, %r7, 2;
	xor.b32  	%r9, %r8, %r7;
	ld.global.v2.u32 	{%r10, %r11}, [%rd1+8];
	ld.global.v2.u32 	{%r12, %r13}, [%rd1+16];
	shl.b32 	%r14, %r13, 4;
	shl.b32 	%r15, %r9, 1;
	xor.b32  	%r16, %r15, %r14;
	xor.b32  	%r17, %r16, %r9;
	xor.b32  	%r18, %r17, %r13;
	add.s32 	%r19, %r6, %r18;
	add.s32 	%r20, %r19, 362437;
	shr.u32 	%r21, %r10, 2;
	xor.b32  	%r22, %r21, %r10;
	st.global.v2.u32 	[%rd1+8], {%r12, %r13};
	shl.b32 	%r23, %r18, 4;
	shl.b32 	%r24, %r22, 1;
	xor.b32  	%r25, %r24, %r23;
	xor.b32  	%r26, %r25, %r22;
	xor.b32  	%r27, %r26, %r18;
	st.global.v2.u32 	[%rd1+16], {%r18, %r27};
	add.s32 	%r28, %r6, 724874;
	st.global.v2.u32 	[%rd1], {%r28, %r11};
	add.s32 	%r29, %r27, %r28;
	cvt.rn.f32.u32 	%f5, %r20;
	fma.rn.f32 	%f6, %f5, 0f2F800000, 0f2F000000;
	cvt.rn.f32.u32 	%f7, %r29;
	fma.rn.f32 	%f8, %f7, 0f30C90FDB, 0f30490FDB;
	setp.lt.f32 	%p2, %f6, 0f00800000;
	mul.f32 	%f9, %f6, 0f4B000000;
	selp.f32 	%f10, %f9, %f6, %p2;
	selp.f32 	%f11, 0fC1B80000, 0f00000000, %p2;
	mov.b32 	%r30, %f10;
	add.s32 	%r31, %r30, -1059760811;
	and.b32  	%r32, %r31, -8388608;
	sub.s32 	%r33, %r30, %r32;
	mov.b32 	%f12, %r33;
	cvt.rn.f32.s32 	%f13, %r32;
	fma.rn.f32 	%f14, %f13, 0f34000000, %f11;
	add.f32 	%f15, %f12, 0fBF800000;
	fma.rn.f32 	%f16, %f15, 0fBE055027, 0f3E1039F6;
	fma.rn.f32 	%f17, %f16, %f15, 0fBDF8CDCC;
	fma.rn.f32 	%f18, %f17, %f15, 0f3E0F2955;
	fma.rn.f32 	%f19, %f18, %f15, 0fBE2AD8B9;
	fma.rn.f32 	%f20, %f19, %f15, 0f3E4CED0B;
	fma.rn.f32 	%f21, %f20, %f15, 0fBE7FFF22;
	fma.rn.f32 	%f22, %f21, %f15, 0f3EAAAA78;
	fma.rn.f32 	%f23, %f22, %f15, 0fBF000000;
	mul.f32 	%f24, %f15, %f23;
	fma.rn.f32 	%f25, %f24, %f15, %f15;
	fma.rn.f32 	%f26, %f14, 0f3F317218, %f25;
	setp.gt.u32 	%p3, %r30, 2139095039;
	fma.rn.f32 	%f27, %f10, 0f7F800000, 0f7F800000;
	selp.f32 	%f28, %f27, %f26, %p3;
	setp.eq.f32 	%p4, %f10, 0f00000000;
	mul.f32 	%f29, %f28, 0fC0000000;
	selp.f32 	%f30, 0f7F800000, %f29, %p4;
	sqrt.rn.f32 	%f31, %f30;
	sin.approx.f32 	%f32, %f8;
	cos.approx.f32 	%f33, %f8;
	mul.f32 	%f36, %f31, %f32;
	mul.f32 	%f34, %f31, %f33;
	st.global.f32 	[%rd1+32], %f34;
	mov.b32 	%r34, 1;
	st.global.u32 	[%rd1+24], %r34;
	bra.uni 	$L__BB3_3;
$L__BB3_2:
	mov.b32 	%r35, 0;
	st.global.u32 	[%rd1+24], %r35;
	ld.global.f32 	%f36, [%rd1+32];
$L__BB3_3:
	cvta.to.global.u64 	%rd6, %rd2;
	mul.f32 	%f35, %f4, %f36;
	mul.wide.s32 	%rd7, %r1, 4;
	add.s64 	%rd8, %rd6, %rd7;
	st.global.f32 	[%rd8], %f35;
	ret;

}
	// .globl	_Z13genControlOldP17curandStateXORWOWP7ControlPff
.visible .entry _Z13genControlOldP17curandStateXORWOWP7ControlPff(
	.param .u64 .ptr .align 1 _Z13genControlOldP17curandStateXORWOWP7ControlPff_param_0,
	.param .u64 .ptr .align 1 _Z13genControlOldP17curandStateXORWOWP7ControlPff_param_1,
	.param .u64 .ptr .align 1 _Z13genControlOldP17curandStateXORWOWP7ControlPff_param_2,
	.param .f32 _Z13genControlOldP17curandStateXORWOWP7ControlPff_param_3
)
{
	.reg .pred 	%p<13>;
	.reg .b32 	%r<71>;
	.reg .b32 	%f<75>;
	.reg .b64 	%rd<11>;

	ld.param.u64 	%rd5, [_Z13genControlOldP17curandStateXORWOWP7ControlPff_param_0];
	ld.param.u64 	%rd4, [_Z13genControlOldP17curandStateXORWOWP7ControlPff_param_1];
	ld.param.u64 	%rd6, [_Z13genControlOldP17curandStateXORWOWP7ControlPff_param_2];
	ld.param.f32 	%f9, [_Z13genControlOldP17curandStateXORWOWP7ControlPff_param_3];
	cvta.to.global.u64 	%rd1, %rd6;
	cvta.to.global.u64 	%rd7, %rd5;
	mov.u32 	%r2, %tid.x;
	mov.u32 	%r3, %ctaid.x;
	mov.u32 	%r4, %ntid.x;
	mad.lo.s32 	%r1, %r3, %r4, %r2;
	mul.wide.s32 	%rd8, %r1, 48;
	add.s64 	%rd2, %rd7, %rd8;
	ld.global.u32 	%r5, [%rd2+24];
	setp.eq.s32 	%p1, %r5, 1;
	@%p1 bra 	$L__BB4_2;
	ld.global.v2.u32 	{%r6, %r7}, [%rd2];
	shr.u32 	%r8, %r7, 2;
	xor.b32  	%r9, %r8, %r7;
	ld.global.v2.u32 	{%r10, %r11}, [%rd2+8];
	ld.global.v2.u32 	{%r12, %r13}, [%rd2+16];
	shl.b32 	%r14, %r13, 4;
	shl.b32 	%r15, %r9, 1;
	xor.b32  	%r16, %r15, %r14;
	xor.b32  	%r17, %r16, %r9;
	xor.b32  	%r18, %r17, %r13;
	add.s32 	%r19, %r6, %r18;
	add.s32 	%r20, %r19, 362437;
	shr.u32 	%r21, %r10, 2;
	xor.b32  	%r22, %r21, %r10;
	st.global.v2.u32 	[%rd2+8], {%r12, %r13};
	shl.b32 	%r23, %r18, 4;
	shl.b32 	%r24, %r22, 1;
	xor.b32  	%r25, %r24, %r23;
	xor.b32  	%r26, %r25, %r22;
	xor.b32  	%r27, %r26, %r18;
	st.global.v2.u32 	[%rd2+16], {%r18, %r27};
	add.s32 	%r28, %r6, 724874;
	st.global.v2.u32 	[%rd2], {%r28, %r11};
	add.s32 	%r29, %r27, %r28;
	cvt.rn.f32.u32 	%f10, %r20;
	fma.rn.f32 	%f11, %f10, 0f2F800000, 0f2F000000;
	cvt.rn.f32.u32 	%f12, %r29;
	fma.rn.f32 	%f13, %f12, 0f30C90FDB, 0f30490FDB;
	setp.lt.f32 	%p2, %f11, 0f00800000;
	mul.f32 	%f14, %f11, 0f4B000000;
	selp.f32 	%f15, %f14, %f11, %p2;
	selp.f32 	%f16, 0fC1B80000, 0f00000000, %p2;
	mov.b32 	%r30, %f15;
	add.s32 	%r31, %r30, -1059760811;
	and.b32  	%r32, %r31, -8388608;
	sub.s32 	%r33, %r30, %r32;
	mov.b32 	%f17, %r33;
	cvt.rn.f32.s32 	%f18, %r32;
	fma.rn.f32 	%f19, %f18, 0f34000000, %f16;
	add.f32 	%f20, %f17, 0fBF800000;
	fma.rn.f32 	%f21, %f20, 0fBE055027, 0f3E1039F6;
	fma.rn.f32 	%f22, %f21, %f20, 0fBDF8CDCC;
	fma.rn.f32 	%f23, %f22, %f20, 0f3E0F2955;
	fma.rn.f32 	%f24, %f23, %f20, 0fBE2AD8B9;
	fma.rn.f32 	%f25, %f24, %f20, 0f3E4CED0B;
	fma.rn.f32 	%f26, %f25, %f20, 0fBE7FFF22;
	fma.rn.f32 	%f27, %f26, %f20, 0f3EAAAA78;
	fma.rn.f32 	%f28, %f27, %f20, 0fBF000000;
	mul.f32 	%f29, %f20, %f28;
	fma.rn.f32 	%f30, %f29, %f20, %f20;
	fma.rn.f32 	%f31, %f19, 0f3F317218, %f30;
	setp.gt.u32 	%p3, %r30, 2139095039;
	fma.rn.f32 	%f32, %f15, 0f7F800000, 0f7F800000;
	selp.f32 	%f33, %f32, %f31, %p3;
	setp.eq.f32 	%p4, %f15, 0f00000000;
	mul.f32 	%f34, %f33, 0fC0000000;
	selp.f32 	%f35, 0f7F800000, %f34, %p4;
	sqrt.rn.f32 	%f36, %f35;
	sin.approx.f32 	%f37, %f13;
	cos.approx.f32 	%f38, %f13;
	mul.f32 	%f73, %f36, %f37;
	mul.f32 	%f39, %f36, %f38;
	st.global.f32 	[%rd2+32], %f39;
	mov.b32 	%r34, 1;
	st.global.u32 	[%rd2+24], %r34;
	bra.uni 	$L__BB4_3;
$L__BB4_2:
	mov.b32 	%r35, 0;
	st.global.u32 	[%rd2+24], %r35;
	ld.global.f32 	%f73, [%rd2+32];
$L__BB4_3:
	ld.global.f32 	%f40, [%rd1];
	fma.rn.f32 	%f41, %f9, %f73, %f40;
	cvta.to.global.u64 	%rd9, %rd4;
	mul.wide.s32 	%rd10, %r1, 8;
	add.s64 	%rd3, %rd9, %rd10;
	st.global.f32 	[%rd3], %f41;
	ld.global.u32 	%r36, [%rd2+24];
	setp.eq.s32 	%p5, %r36, 1;
	@%p5 bra 	$L__BB4_5;
	ld.global.v2.u32 	{%r37, %r38}, [%rd2];
	shr.u32 	%r39, %r38, 2;
	xor.b32  	%r40, %r39, %r38;
	ld.global.v2.u32 	{%r41, %r42}, [%rd2+8];
	ld.global.v2.u32 	{%r43, %r44}, [%rd2+16];
	shl.b32 	%r45, %r44, 4;
	shl.b32 	%r46, %r40, 1;
	xor.b32  	%r47, %r46, %r45;
	xor.b32  	%r48, %r47, %r40;
	xor.b32  	%r49, %r48, %r44;
	add.s32 	%r50, %r37, %r49;
	add.s32 	%r51, %r50, 362437;
	shr.u32 	%r52, %r41, 2;
	xor.b32  	%r53, %r52, %r41;
	st.global.v2.u32 	[%rd2+8], {%r43, %r44};
	shl.b32 	%r54, %r49, 4;
	shl.b32 	%r55, %r53, 1;
	xor.b32  	%r56, %r55, %r54;
	xor.b32  	%r57, %r56, %r53;
	xor.b32  	%r58, %r57, %r49;
	st.global.v2.u32 	[%rd2+16], {%r49, %r58};
	add.s32 	%r59, %r37, 724874;
	st.global.v2.u32 	[%rd2], {%r59, %r42};
	add.s32 	%r60, %r58, %r59;
	cvt.rn.f32.u32 	%f42, %r51;
	fma.rn.f32 	%f43, %f42, 0f2F800000, 0f2F000000;
	cvt.rn.f32.u32 	%f44, %r60;
	fma.rn.f32 	%f45, %f44, 0f30C90FDB, 0f30490FDB;
	setp.lt.f32 	%p6, %f43, 0f00800000;
	mul.f32 	%f46, %f43, 0f4B000000;
	selp.f32 	%f47, %f46, %f43, %p6;
	selp.f32 	%f48, 0fC1B80000, 0f00000000, %p6;
	mov.b32 	%r61, %f47;
	add.s32 	%r62, %r61, -1059760811;
	and.b32  	%r63, %r62, -8388608;
	sub.s32 	%r64, %r61, %r63;
	mov.b32 	%f49, %r64;
	cvt.rn.f32.s32 	%f50, %r63;
	fma.rn.f32 	%f51, %f50, 0f34000000, %f48;
	add.f32 	%f52, %f49, 0fBF800000;
	fma.rn.f32 	%f53, %f52, 0fBE055027, 0f3E1039F6;
	fma.rn.f32 	%f54, %f53, %f52, 0fBDF8CDCC;
	fma.rn.f32 	%f55, %f54, %f52, 0f3E0F2955;
	fma.rn.f32 	%f56, %f55, %f52, 0fBE2AD8B9;
	fma.rn.f32 	%f57, %f56, %f52, 0f3E4CED0B;
	fma.rn.f32 	%f58, %f57, %f52, 0fBE7FFF22;
	fma.rn.f32 	%f59, %f58, %f52, 0f3EAAAA78;
	fma.rn.f32 	%f60, %f59, %f52, 0fBF000000;
	mul.f32 	%f61, %f52, %f60;
	fma.rn.f32 	%f62, %f61, %f52, %f52;
	fma.rn.f32 	%f63, %f51, 0f3F317218, %f62;
	setp.gt.u32 	%p7, %r61, 2139095039;
	fma.rn.f32 	%f64, %f47, 0f7F800000, 0f7F800000;
	selp.f32 	%f65, %f64, %f63, %p7;
	setp.eq.f32 	%p8, %f47, 0f00000000;
	mul.f32 	%f66, %f65, 0fC0000000;
	selp.f32 	%f67, 0f7F800000, %f66, %p8;
	sqrt.rn.f32 	%f68, %f67;
	sin.approx.f32 	%f69, %f45;
	cos.approx.f32 	%f70, %f45;
	mul.f32 	%f74, %f68, %f69;
	mul.f32 	%f71, %f68, %f70;
	st.global.f32 	[%rd2+32], %f71;
	mov.b32 	%r65, 1;
	st.global.u32 	[%rd2+24], %r65;
	bra.uni 	$L__BB4_6;
$L__BB4_5:
	mov.b32 	%r66, 0;
	st.global.u32 	[%rd2+24], %r66;
	ld.global.f32 	%f74, [%rd2+32];
$L__BB4_6:
	ld.global.f32 	%f72, [%rd1+4];
	fma.rn.f32 	%f7, %f9, %f74, %f72;
	st.global.f32 	[%rd3+4], %f7;
	ld.global.f32 	%f8, [%rd3];
	setp.leu.f32 	%p9, %f8, 0f40800000;
	@%p9 bra 	$L__BB4_8;
	mov.b32 	%r68, 1082130432;
	st.global.u32 	[%rd3], %r68;
	bra.uni 	$L__BB4_10;
$L__BB4_8:
	setp.geu.f32 	%p10, %f8, 0f3FC00000;
	@%p10 bra 	$L__BB4_10;
	mov.b32 	%r67, 1069547520;
	st.global.u32 	[%rd3], %r67;
$L__BB4_10:
	setp.leu.f32 	%p11, %f7, 0f3FC00000;
	@%p11 bra 	$L__BB4_12;
	mov.b32 	%r70, 1069547520;
	st.global.u32 	[%rd3+4], %r70;
	bra.uni 	$L__BB4_14;
$L__BB4_12:
	setp.geu.f32 	%p12, %f7, 0fBFC00000;
	@%p12 bra 	$L__BB4_14;
	mov.b32 	%r69, -1077936128;
	st.global.u32 	[%rd3+4], %r69;
$L__BB4_14:
	ret;

}
	// .globl	_Z10genControlP17curandStateXORWOWP7ControlS2_f
.visible .entry _Z10genControlP17curandStateXORWOWP7ControlS2_f(
	.param .u64 .ptr .align 1 _Z10genControlP17curandStateXORWOWP7ControlS2_f_param_0,
	.param .u64 .ptr .align 1 _Z10genControlP17curandStateXORWOWP7ControlS2_f_param_1,
	.param .u64 .ptr .align 1 _Z10genControlP17curandStateXORWOWP7ControlS2_f_param_2,
	.param .f32 _Z10genControlP17curandStateXORWOWP7ControlS2_f_param_3
)
{
	.reg .pred 	%p<13>;
	.reg .b32 	%r<71>;
	.reg .b32 	%f<75>;
	.reg .b64 	%rd<13>;

	ld.param.u64 	%rd6, [_Z10genControlP17curandStateXORWOWP7ControlS2_f_param_0];
	ld.param.u64 	%rd4, [_Z10genControlP17curandStateXORWOWP7ControlS2_f_param_1];
	ld.param.u64 	%rd5, [_Z10genControlP17curandStateXORWOWP7ControlS2_f_param_2];
	ld.param.f32 	%f9, [_Z10genControlP17curandStateXORWOWP7ControlS2_f_param_3];
	cvta.to.global.u64 	%rd7, %rd6;
	mov.u32 	%r1, %tid.x;
	mov.u32 	%r3, %ctaid.x;
	mov.u32 	%r4, %ntid.x;
	mad.lo.s32 	%r2, %r3, %r4, %r1;
	mul.wide.s32 	%rd8, %r2, 48;
	add.s64 	%rd1, %rd7, %rd8;
	ld.global.u32 	%r5, [%rd1+24];
	setp.eq.s32 	%p1, %r5, 1;
	@%p1 bra 	$L__BB5_2;
	ld.global.v2.u32 	{%r6, %r7}, [%rd1];
	shr.u32 	%r8, %r7, 2;
	xor.b32  	%r9, %r8, %r7;
	ld.global.v2.u32 	{%r10, %r11}, [%rd1+8];
	ld.global.v2.u32 	{%r12, %r13}, [%rd1+16];
	shl.b32 	%r14, %r13, 4;
	shl.b32 	%r15, %r9, 1;
	xor.b32  	%r16, %r15, %r14;
	xor.b32  	%r17, %r16, %r9;
	xor.b32  	%r18, %r17, %r13;
	add.s32 	%r19, %r6, %r18;
	add.s32 	%r20, %r19, 362437;
	shr.u32 	%r21, %r10, 2;
	xor.b32  	%r22, %r21, %r10;
	st.global.v2.u32 	[%rd1+8], {%r12, %r13};
	shl.b32 	%r23, %r18, 4;
	shl.b32 	%r24, %r22, 1;
	xor.b32  	%r25, %r24, %r23;
	xor.b32  	%r26, %r25, %r22;
	xor.b32  	%r27, %r26, %r18;
	st.global.v2.u32 	[%rd1+16], {%r18, %r27};
	add.s32 	%r28, %r6, 724874;
	st.global.v2.u32 	[%rd1], {%r28, %r11};
	add.s32 	%r29, %r27, %r28;
	cvt.rn.f32.u32 	%f10, %r20;
	fma.rn.f32 	%f11, %f10, 0f2F800000, 0f2F000000;
	cvt.rn.f32.u32 	%f12, %r29;
	fma.rn.f32 	%f13, %f12, 0f30C90FDB, 0f30490FDB;
	setp.lt.f32 	%p2, %f11, 0f00800000;
	mul.f32 	%f14, %f11, 0f4B000000;
	selp.f32 	%f15, %f14, %f11, %p2;
	selp.f32 	%f16, 0fC1B80000, 0f00000000, %p2;
	mov.b32 	%r30, %f15;
	add.s32 	%r31, %r30, -1059760811;
	and.b32  	%r32, %r31, -8388608;
	sub.s32 	%r33, %r30, %r32;
	mov.b32 	%f17, %r33;
	cvt.rn.f32.s32 	%f18, %r32;
	fma.rn.f32 	%f19, %f18, 0f34000000, %f16;
	add.f32 	%f20, %f17, 0fBF800000;
	fma.rn.f32 	%f21, %f20, 0fBE055027, 0f3E1039F6;
	fma.rn.f32 	%f22, %f21, %f20, 0fBDF8CDCC;
	fma.rn.f32 	%f23, %f22, %f20, 0f3E0F2955;
	fma.rn.f32 	%f24, %f23, %f20, 0fBE2AD8B9;
	fma.rn.f32 	%f25, %f24, %f20, 0f3E4CED0B;
	fma.rn.f32 	%f26, %f25, %f20, 0fBE7FFF22;
	fma.rn.f32 	%f27, %f26, %f20, 0f3EAAAA78;
	fma.rn.f32 	%f28, %f27, %f20, 0fBF000000;
	mul.f32 	%f29, %f20, %f28;
	fma.rn.f32 	%f30, %f29, %f20, %f20;
	fma.rn.f32 	%f31, %f19, 0f3F317218, %f30;
	setp.gt.u32 	%p3, %r30, 2139095039;
	fma.rn.f32 	%f32, %f15, 0f7F800000, 0f7F800000;
	selp.f32 	%f33, %f32, %f31, %p3;
	setp.eq.f32 	%p4, %f15, 0f00000000;
	mul.f32 	%f34, %f33, 0fC0000000;
	selp.f32 	%f35, 0f7F800000, %f34, %p4;
	sqrt.rn.f32 	%f36, %f35;
	sin.approx.f32 	%f37, %f13;
	cos.approx.f32 	%f38, %f13;
	mul.f32 	%f73, %f36, %f37;
	mul.f32 	%f39, %f36, %f38;
	st.global.f32 	[%rd1+32], %f39;
	mov.b32 	%r34, 1;
	st.global.u32 	[%rd1+24], %r34;
	bra.uni 	$L__BB5_3;
$L__BB5_2:
	mov.b32 	%r35, 0;
	st.global.u32 	[%rd1+24], %r35;
	ld.global.f32 	%f73, [%rd1+32];
$L__BB5_3:
	cvta.to.global.u64 	%rd9, %rd5;
	mul.wide.u32 	%rd10, %r1, 8;
	add.s64 	%rd2, %rd9, %rd10;
	ld.global.f32 	%f40, [%rd2];
	fma.rn.f32 	%f41, %f9, %f73, %f40;
	cvta.to.global.u64 	%rd11, %rd4;
	mul.wide.s32 	%rd12, %r2, 8;
	add.s64 	%rd3, %rd11, %rd12;
	st.global.f32 	[%rd3], %f41;
	ld.global.u32 	%r36, [%rd1+24];
	setp.eq.s32 	%p5, %r36, 1;
	@%p5 bra 	$L__BB5_5;
	ld.global.v2.u32 	{%r37, %r38}, [%rd1];
	shr.u32 	%r39, %r38, 2;
	xor.b32  	%r40, %r39, %r38;
	ld.global.v2.u32 	{%r41, %r42}, [%rd1+8];
	ld.global.v2.u32 	{%r43, %r44}, [%rd1+16];
	shl.b32 	%r45, %r44, 4;
	shl.b32 	%r46, %r40, 1;
	xor.b32  	%r47, %r46, %r45;
	xor.b32  	%r48, %r47, %r40;
	xor.b32  	%r49, %r48, %r44;
	add.s32 	%r50, %r37, %r49;
	add.s32 	%r51, %r50, 362437;
	shr.u32 	%r52, %r41, 2;
	xor.b32  	%r53, %r52, %r41;
	st.global.v2.u32 	[%rd1+8], {%r43, %r44};
	shl.b32 	%r54, %r49, 4;
	shl.b32 	%r55, %r53, 1;
	xor.b32  	%r56, %r55, %r54;
	xor.b32  	%r57, %r56, %r53;
	xor.b32  	%r58, %r57, %r49;
	st.global.v2.u32 	[%rd1+16], {%r49, %r58};
	add.s32 	%r59, %r37, 724874;
	st.global.v2.u32 	[%rd1], {%r59, %r42};
	add.s32 	%r60, %r58, %r59;
	cvt.rn.f32.u32 	%f42, %r51;
	fma.rn.f32 	%f43, %f42, 0f2F800000, 0f2F000000;
	cvt.rn.f32.u32 	%f44, %r60;
	fma.rn.f32 	%f45, %f44, 0f30C90FDB, 0f30490FDB;
	setp.lt.f32 	%p6, %f43, 0f00800000;
	mul.f32 	%f46, %f43, 0f4B000000;
	selp.f32 	%f47, %f46, %f43, %p6;
	selp.f32 	%f48, 0fC1B80000, 0f00000000, %p6;
	mov.b32 	%r61, %f47;
	add.s32 	%r62, %r61, -1059760811;
	and.b32  	%r63, %r62, -8388608;
	sub.s32 	%r64, %r61, %r63;
	mov.b32 	%f49, %r64;
	cvt.rn.f32.s32 	%f50, %r63;
	fma.rn.f32 	%f51, %f50, 0f34000000, %f48;
	add.f32 	%f52, %f49, 0fBF800000;
	fma.rn.f32 	%f53, %f52, 0fBE055027, 0f3E1039F6;
	fma.rn.f32 	%f54, %f53, %f52, 0fBDF8CDCC;
	fma.rn.f32 	%f55, %f54, %f52, 0f3E0F2955;
	fma.rn.f32 	%f56, %f55, %f52, 0fBE2AD8B9;
	fma.rn.f32 	%f57, %f56, %f52, 0f3E4CED0B;
	fma.rn.f32 	%f58, %f57, %f52, 0fBE7FFF22;
	fma.rn.f32 	%f59, %f58, %f52, 0f3EAAAA78;
	fma.rn.f32 	%f60, %f59, %f52, 0fBF000000;
	mul.f32 	%f61, %f52, %f60;
	fma.rn.f32 	%f62, %f61, %f52, %f52;
	fma.rn.f32 	%f63, %f51, 0f3F317218, %f62;
	setp.gt.u32 	%p7, %r61, 2139095039;
	fma.rn.f32 	%f64, %f47, 0f7F800000, 0f7F800000;
	selp.f32 	%f65, %f64, %f63, %p7;
	setp.eq.f32 	%p8, %f47, 0f00000000;
	mul.f32 	%f66, %f65, 0fC0000000;
	selp.f32 	%f67, 0f7F800000, %f66, %p8;
	sqrt.rn.f32 	%f68, %f67;
	sin.approx.f32 	%f69, %f45;
	cos.approx.f32 	%f70, %f45;
	mul.f32 	%f74, %f68, %f69;
	mul.f32 	%f71, %f68, %f70;
	st.global.f32 	[%rd1+32], %f71;
	mov.b32 	%r65, 1;
	st.global.u32 	[%rd1+24], %r65;
	bra.uni 	$L__BB5_6;
$L__BB5_5:
	mov.b32 	%r66, 0;
	st.global.u32 	[%rd1+24], %r66;
	ld.global.f32 	%f74, [%rd1+32];
$L__BB5_6:
	ld.global.f32 	%f72, [%rd2+4];
	fma.rn.f32 	%f7, %f9, %f74, %f72;
	st.global.f32 	[%rd3+4], %f7;
	ld.global.f32 	%f8, [%rd3];
	setp.leu.f32 	%p9, %f8, 0f40800000;
	@%p9 bra 	$L__BB5_8;
	mov.b32 	%r68, 1082130432;
	st.global.u32 	[%rd3], %r68;
	bra.uni 	$L__BB5_10;
$L__BB5_8:
	setp.geu.f32 	%p10, %f8, 0f3FC00000;
	@%p10 bra 	$L__BB5_10;
	mov.b32 	%r67, 1069547520;
	st.global.u32 	[%rd3], %r67;
$L__BB5_10:
	setp.leu.f32 	%p11, %f7, 0f3FC00000;
	@%p11 bra 	$L__BB5_12;
	mov.b32 	%r70, 1069547520;
	st.global.u32 	[%rd3+4], %r70;
	bra.uni 	$L__BB5_14;
$L__BB5_12:
	setp.geu.f32 	%p12, %f7, 0fBFC00000;
	@%p12 bra 	$L__BB5_14;
	mov.b32 	%r69, -1077936128;
	st.global.u32 	[%rd3+4], %r69;
$L__BB5_14:
	ret;

}
	// .globl	_Z8genStateP5StateS0_P7Control
.visible .entry _Z8genStateP5StateS0_P7Control(
	.param .u64 .ptr .align 1 _Z8genStateP5StateS0_P7Control_param_0,
	.param .u64 .ptr .align 1 _Z8genStateP5StateS0_P7Control_param_1,
	.param .u64 .ptr .align 1 _Z8genStateP5StateS0_P7Control_param_2
)
{
	.local .align 4 .b8 	__local_depot6[28];
	.reg .b64 	%SP;
	.reg .b64 	%SPL;
	.reg .pred 	%p<18>;
	.reg .b32 	%r<90>;
	.reg .b32 	%f<78>;
	.reg .b64 	%rd<48>;
	.reg .b64 	%fd<5>;

	mov.u64 	%SPL, __local_depot6;
	ld.param.u64 	%rd15, [_Z8genStateP5StateS0_P7Control_param_0];
	ld.param.u64 	%rd16, [_Z8genStateP5StateS0_P7Control_param_1];
	ld.param.u64 	%rd17, [_Z8genStateP5StateS0_P7Control_param_2];
	cvta.to.global.u64 	%rd1, %rd15;
	cvta.to.global.u64 	%rd2, %rd17;
	cvta.to.global.u64 	%rd18, %rd16;
	add.u64 	%rd3, %SPL, 0;
	add.u64 	%rd4, %SPL, 0;
	mov.u32 	%r32, %tid.x;
	mov.u32 	%r33, %ctaid.x;
	mov.u32 	%r34, %ntid.x;
	mad.lo.s32 	%r35, %r33, %r34, %r32;
	ld.global.f32 	%f72, [%rd18];
	ld.global.f32 	%f73, [%rd18+4];
	ld.global.f32 	%f74, [%rd18+8];
	ld.global.f32 	%f75, [%rd18+12];
	mul.lo.s32 	%r1, %r35, 40;
	cvt.rn.f32.s32 	%f25, %r35;
	mul.f32 	%f5, %f25, 0f42200000;
	mov.b32 	%r81, 0;
$L__BB6_1:
	add.s32 	%r36, %r81, %r1;
	mul.wide.s32 	%rd21, %r36, 8;
	add.s64 	%rd22, %rd2, %rd21;
	ld.global.f32 	%f10, [%rd22];
	ld.global.f32 	%f11, [%rd22+4];
	mul.f32 	%f26, %f74, 0f3F22F983;
	cvt.rni.s32.f32 	%r89, %f26;
	cvt.rn.f32.s32 	%f27, %r89;
	fma.rn.f32 	%f28, %f27, 0fBFC90FDA, %f74;
	fma.rn.f32 	%f29, %f27, 0fB3A22168, %f28;
	fma.rn.f32 	%f77, %f27, 0fA7C234C5, %f29;
	abs.f32 	%f13, %f74;
	setp.ltu.f32 	%p1, %f13, 0f47CE4780;
	mov.u32 	%r85, %r89;
	mov.f32 	%f76, %f77;
	@%p1 bra 	$L__BB6_9;
	setp.neu.f32 	%p2, %f13, 0f7F800000;
	@%p2 bra 	$L__BB6_4;
	mov.f32 	%f32, 0f00000000;
	mul.rn.f32 	%f76, %f74, %f32;
	mov.b32 	%r85, 0;
	bra.uni 	$L__BB6_9;
$L__BB6_4:
	mov.b32 	%r4, %f74;
	shl.b32 	%r38, %r4, 8;
	or.b32  	%r5, %r38, -2147483648;
	mov.b64 	%rd46, 0;
	mov.b32 	%r82, 0;
	mov.u64 	%rd44, __cudart_i2opi_f;
	mov.u64 	%rd45, %rd4;
$L__BB6_5:
	.pragma "nounroll";
	ld.global.nc.u32 	%r39, [%rd44];
	mad.wide.u32 	%rd25, %r39, %r5, %rd46;
	shr.u64 	%rd46, %rd25, 32;
	st.local.u32 	[%rd45], %rd25;
	add.s32 	%r82, %r82, 1;
	add.s64 	%rd45, %rd45, 4;
	add.s64 	%rd44, %rd44, 4;
	setp.ne.s32 	%p3, %r82, 6;
	@%p3 bra 	$L__BB6_5;
	shr.u32 	%r40, %r4, 23;
	st.local.u32 	[%rd4+24], %rd46;
	and.b32  	%r8, %r40, 31;
	and.b32  	%r41, %r40, 224;
	add.s32 	%r42, %r41, -128;
	shr.u32 	%r43, %r42, 5;
	mul.wide.u32 	%rd26, %r43, 4;
	sub.s64 	%rd11, %rd4, %rd26;
	ld.local.u32 	%r83, [%rd11+24];
	ld.local.u32 	%r84, [%rd11+20];
	setp.eq.s32 	%p4, %r8, 0;
	@%p4 bra 	$L__BB6_8;
	shf.l.wrap.b32 	%r83, %r84, %r83, %r8;
	ld.local.u32 	%r44, [%rd11+16];
	shf.l.wrap.b32 	%r84, %r44, %r84, %r8;
$L__BB6_8:
	shr.u32 	%r45, %r83, 30;
	shf.l.wrap.b32 	%r46, %r84, %r83, 2;
	shl.b32 	%r47, %r84, 2;
	shr.u32 	%r48, %r46, 31;
	add.s32 	%r49, %r48, %r45;
	neg.s32 	%r50, %r49;
	setp.lt.s32 	%p5, %r4, 0;
	selp.b32 	%r85, %r50, %r49, %p5;
	xor.b32  	%r51, %r46, %r4;
	shr.s32 	%r52, %r46, 31;
	xor.b32  	%r53, %r52, %r46;
	xor.b32  	%r54, %r52, %r47;
	cvt.u64.u32 	%rd27, %r53;
	shl.b64 	%rd28, %rd27, 32;
	cvt.u64.u32 	%rd29, %r54;
	or.b64  	%rd30, %rd28, %rd29;
	cvt.rn.f64.s64 	%fd1, %rd30;
	mul.f64 	%fd2, %fd1, 0d3BF921FB54442D19;
	cvt.rn.f32.f64 	%f30, %fd2;
	neg.f32 	%f31, %f30;
	setp.lt.s32 	%p6, %r51, 0;
	selp.f32 	%f76, %f31, %f30, %p6;
$L__BB6_9:
	setp.ltu.f32 	%p7, %f13, 0f47CE4780;
	add.s32 	%r56, %r85, 1;
	mul.rn.f32 	%f33, %f76, %f76;
	and.b32  	%r57, %r85, 1;
	setp.eq.b32 	%p8, %r57, 1;
	selp.f32 	%f34, %f76, 0f3F800000, %p8;
	fma.rn.f32 	%f35, %f33, %f34, 0f00000000;
	fma.rn.f32 	%f36, %f33, 0f37CBAC00, 0fBAB607ED;
	selp.f32 	%f37, 0fB94D4153, %f36, %p8;
	selp.f32 	%f38, 0f3C0885E4, 0f3D2AAABB, %p8;
	fma.rn.f32 	%f39, %f37, %f33, %f38;
	selp.f32 	%f40, 0fBE2AAAA8, 0fBEFFFFFF, %p8;
	fma.rn.f32 	%f41, %f39, %f33, %f40;
	fma.rn.f32 	%f42, %f41, %f35, %f34;
	and.b32  	%r58, %r56, 2;
	setp.eq.s32 	%p9, %r58, 0;
	mov.f32 	%f43, 0f00000000;
	sub.f32 	%f44, %f43, %f42;
	selp.f32 	%f17, %f42, %f44, %p9;
	@%p7 bra 	$L__BB6_17;
	setp.neu.f32 	%p10, %f13, 0f7F800000;
	@%p10 bra 	$L__BB6_12;
	mov.f32 	%f47, 0f00000000;
	mul.rn.f32 	%f77, %f74, %f47;
	mov.b32 	%r89, 0;
	bra.uni 	$L__BB6_17;
$L__BB6_12:
	mov.b32 	%r17, %f74;
	shl.b32 	%r60, %r17, 8;
	or.b32  	%r18, %r60, -2147483648;
	mov.b64 	%rd47, 0;
	mov.b32 	%r86, 0;
$L__BB6_13:
	.pragma "nounroll";
	mul.wide.u32 	%rd32, %r86, 4;
	mov.u64 	%rd33, __cudart_i2opi_f;
	add.s64 	%rd34, %rd33, %rd32;
	ld.global.nc.u32 	%r61, [%rd34];
	mad.wide.u32 	%rd35, %r61, %r18, %rd47;
	shr.u64 	%rd47, %rd35, 32;
	add.s64 	%rd36, %rd3, %rd32;
	st.local.u32 	[%rd36], %rd35;
	add.s32 	%r86, %r86, 1;
	setp.ne.s32 	%p11, %r86, 6;
	@%p11 bra 	$L__BB6_13;
	shr.u32 	%r62, %r17, 23;
	st.local.u32 	[%rd3+24], %rd47;
	and.b32  	%r21, %r62, 31;
	and.b32  	%r63, %r62, 224;
	add.s32 	%r64, %r63, -128;
	shr.u32 	%r65, %r64, 5;
	mul.wide.u32 	%rd37, %r65, 4;
	sub.s64 	%rd14, %rd3, %rd37;
	ld.local.u32 	%r87, [%rd14+24];
	ld.local.u32 	%r88, [%rd14+20];
	setp.eq.s32 	%p12, %r21, 0;
	@%p12 bra 	$L__BB6_16;
	shf.l.wrap.b32 	%r87, %r88, %r87, %r21;
	ld.local.u32 	%r66, [%rd14+16];
	shf.l.wrap.b32 	%r88, %r66, %r88, %r21;
$L__BB6_16:
	shr.u32 	%r67, %r87, 30;
	shf.l.wrap.b32 	%r68, %r88, %r87, 2;
	shl.b32 	%r69, %r88, 2;
	shr.u32 	%r70, %r68, 31;
	add.s32 	%r71, %r70, %r67;
	neg.s32 	%r72, %r71;
	setp.lt.s32 	%p13, %r17, 0;
	selp.b32 	%r89, %r72, %r71, %p13;
	xor.b32  	%r73, %r68, %r17;
	shr.s32 	%r74, %r68, 31;
	xor.b32  	%r75, %r74, %r68;
	xor.b32  	%r76, %r74, %r69;
	cvt.u64.u32 	%rd38, %r75;
	shl.b64 	%rd39, %rd38, 32;
	cvt.u64.u32 	%rd40, %r76;
	or.b64  	%rd41, %rd39, %rd40;
	cvt.rn.f64.s64 	%fd3, %rd41;
	mul.f64 	%fd4, %fd3, 0d3BF921FB54442D19;
	cvt.rn.f32.f64 	%f45, %fd4;
	neg.f32 	%f46, %f45;
	setp.lt.s32 	%p14, %r73, 0;
	selp.f32 	%f77, %f46, %f45, %p14;
$L__BB6_17:
	mul.rn.f32 	%f48, %f77, %f77;
	and.b32  	%r78, %r89, 1;
	setp.eq.b32 	%p15, %r78, 1;
	selp.f32 	%f49, 0f3F800000, %f77, %p15;
	fma.rn.f32 	%f50, %f48, %f49, 0f00000000;
	fma.rn.f32 	%f51, %f48, 0f37CBAC00, 0fBAB607ED;
	selp.f32 	%f52, %f51, 0fB94D4153, %p15;
	selp.f32 	%f53, 0f3D2AAABB, 0f3C0885E4, %p15;
	fma.rn.f32 	%f54, %f52, %f48, %f53;
	selp.f32 	%f55, 0fBEFFFFFF, 0fBE2AAAA8, %p15;
	fma.rn.f32 	%f56, %f54, %f48, %f55;
	fma.rn.f32 	%f57, %f56, %f50, %f49;
	and.b32  	%r79, %r89, 2;
	setp.eq.s32 	%p16, %r79, 0;
	mov.f32 	%f58, 0f00000000;
	sub.f32 	%f59, %f58, %f57;
	selp.f32 	%f60, %f57, %f59, %p16;
	mul.f32 	%f61, %f75, %f60;
	mul.f32 	%f62, %f75, 0f40228F5C;
	sub.f32 	%f63, %f10, %f75;
	mul.f32 	%f64, %f62, %f63;
	mul.f32 	%f65, %f75, %f17;
	div.rn.f32 	%f66, %f65, 0f41A00000;
	add.f32 	%f72, %f72, %f66;
	div.rn.f32 	%f67, %f61, 0f41A00000;
	add.f32 	%f73, %f73, %f67;
	div.rn.f32 	%f68, %f11, 0f41A00000;
	add.f32 	%f74, %f74, %f68;
	div.rn.f32 	%f69, %f64, 0f41A00000;
	add.f32 	%f75, %f75, %f69;
	cvt.rn.f32.u32 	%f70, %r81;
	add.f32 	%f71, %f5, %f70;
	cvt.rzi.s32.f32 	%r80, %f71;
	mul.wide.s32 	%rd42, %r80, 16;
	add.s64 	%rd43, %rd1, %rd42;
	st.global.f32 	[%rd43], %f72;
	st.global.f32 	[%rd43+4], %f73;
	st.global.f32 	[%rd43+8], %f74;
	st.global.f32 	[%rd43+12], %f75;
	add.s32 	%r81, %r81, 1;
	setp.ne.s32 	%p17, %r81, 40;
	@%p17 bra 	$L__BB6_1;
	ret;

}
	// .globl	_Z7costFcnPfP5StateP5TrackS3_P3Obs
.visible .entry _Z7costFcnPfP5StateP5TrackS3_P3Obs(
	.param .u64 .ptr .align 1 _Z7costFcnPfP5StateP5TrackS3_P3Obs_param_0,
	.param .u64 .ptr .align 1 _Z7costFcnPfP5StateP5TrackS3_P3Obs_param_1,
	.param .u64 .ptr .align 1 _Z7costFcnPfP5StateP5TrackS3_P3Obs_param_2,
	.param .u64 .ptr .align 1 _Z7costFcnPfP5StateP5TrackS3_P3Obs_param_3,
	.param .u64 .ptr .align 1 _Z7costFcnPfP5StateP5TrackS3_P3Obs_param_4
)
{
	.local .align 4 .b8 	__local_depot7[28];
	.reg .b64 	%SP;
	.reg .b64 	%SPL;
	.reg .pred 	%p<199>;
	.reg .b32 	%r<280>;
	.reg .b32 	%f<486>;
	.reg .b64 	%rd<95>;
	.reg .b64 	%fd<105>;

	mov.u64 	%SPL, __local_depot7;
	ld.param.u64 	%rd34, [_Z7costFcnPfP5StateP5TrackS3_P3Obs_param_1];
	ld.param.u64 	%rd35, [_Z7costFcnPfP5StateP5TrackS3_P3Obs_param_2];
	ld.param.u64 	%rd36, [_Z7costFcnPfP5StateP5TrackS3_P3Obs_param_3];
	ld.param.u64 	%rd37, [_Z7costFcnPfP5StateP5TrackS3_P3Obs_param_4];
	cvta.to.global.u64 	%rd1, %rd37;
	cvta.to.global.u64 	%rd38, %rd36;
	cvta.to.global.u64 	%rd39, %rd35;
	cvta.to.global.u64 	%rd40, %rd34;
	add.u64 	%rd2, %SPL, 0;
	mov.u32 	%r72, %tid.x;
	mov.u32 	%r73, %ctaid.x;
	mov.u32 	%r74, %ntid.x;
	mad.lo.s32 	%r1, %r73, %r74, %r72;
	mul.wide.s32 	%rd42, %r1, 16;
	add.s64 	%rd43, %rd40, %rd42;
	ld.global.f32 	%f1, [%rd43];
	ld.global.f32 	%f2, [%rd43+4];
	ld.global.f32 	%f78, [%rd39];
	ld.global.f32 	%f79, [%rd39+4];
	mul.f32 	%f80, %f1, %f79;
	fma.rn.f32 	%f81, %f2, %f78, %f80;
	ld.global.f32 	%f82, [%rd39+8];
	add.f32 	%f3, %f82, %f81;
	ld.global.f32 	%f83, [%rd39+12];
	ld.global.f32 	%f84, [%rd39+16];
	mul.f32 	%f85, %f1, %f84;
	fma.rn.f32 	%f86, %f2, %f83, %f85;
	ld.global.f32 	%f87, [%rd39+20];
	add.f32 	%f4, %f87, %f86;
	ld.global.f32 	%f88, [%rd39+24];
	ld.global.f32 	%f89, [%rd39+28];
	mul.f32 	%f90, %f1, %f89;
	fma.rn.f32 	%f91, %f2, %f88, %f90;
	ld.global.f32 	%f92, [%rd39+32];
	add.f32 	%f5, %f92, %f91;
	ld.global.f32 	%f93, [%rd39+36];
	ld.global.f32 	%f94, [%rd39+40];
	mul.f32 	%f95, %f1, %f94;
	fma.rn.f32 	%f96, %f2, %f93, %f95;
	ld.global.f32 	%f97, [%rd39+44];
	add.f32 	%f6, %f97, %f96;
	ld.global.f32 	%f98, [%rd38];
	ld.global.f32 	%f7, [%rd38+4];
	mul.f32 	%f99, %f1, %f7;
	fma.rn.f32 	%f100, %f2, %f98, %f99;
	ld.global.f32 	%f101, [%rd38+8];
	add.f32 	%f8, %f101, %f100;
	ld.global.f32 	%f102, [%rd38+12];
	ld.global.f32 	%f9, [%rd38+16];
	mul.f32 	%f103, %f1, %f9;
	fma.rn.f32 	%f104, %f2, %f102, %f103;
	ld.global.f32 	%f105, [%rd38+20];
	add.f32 	%f106, %f105, %f104;
	ld.global.f32 	%f107, [%rd38+24];
	ld.global.f32 	%f11, [%rd38+28];
	mul.f32 	%f108, %f1, %f11;
	fma.rn.f32 	%f109, %f2, %f107, %f108;
	ld.global.f32 	%f110, [%rd38+32];
	add.f32 	%f111, %f110, %f109;
	ld.global.f32 	%f112, [%rd38+36];
	ld.global.f32 	%f13, [%rd38+40];
	mul.f32 	%f113, %f1, %f13;
	fma.rn.f32 	%f114, %f2, %f112, %f113;
	ld.global.f32 	%f115, [%rd38+44];
	add.f32 	%f116, %f115, %f114;
	setp.geu.f32 	%p4, %f8, 0f00000000;
	setp.geu.f32 	%p5, %f106, 0f00000000;
	or.pred  	%p6, %p4, %p5;
	setp.geu.f32 	%p7, %f111, 0f00000000;
	or.pred  	%p8, %p6, %p7;
	setp.leu.f32 	%p9, %f116, 0f00000000;
	or.pred  	%p10, %p8, %p9;
	@%p10 bra 	$L__BB7_10;
	neg.f32 	%f254, %f7;
	abs.f32 	%f255, %f254;
	setp.gt.f32 	%p144, %f255, 0f3F800000;
	rcp.approx.ftz.f32 	%f256, %f255;
	selp.f32 	%f257, %f256, %f255, %p144;
	mul.f32 	%f258, %f257, %f257;
	fma.rn.f32 	%f259, %f258, 0f3B2090AA, 0fBC6BE14F;
	fma.rn.f32 	%f260, %f259, %f258, 0f3D23397E;
	fma.rn.f32 	%f261, %f260, %f258, 0fBD948A7A;
	fma.rn.f32 	%f262, %f261, %f258, 0f3DD76B21;
	fma.rn.f32 	%f263, %f262, %f258, 0fBE111E88;
	fma.rn.f32 	%f264, %f263, %f258, 0f3E4CAF60;
	fma.rn.f32 	%f265, %f264, %f258, 0fBEAAAA27;
	mul.f32 	%f266, %f258, %f265;
	fma.rn.f32 	%f267, %f266, %f257, %f257;
	neg.f32 	%f268, %f267;
	fma.rn.f32 	%f269, 0f3F6EE581, 0f3FD774EB, %f268;
	selp.f32 	%f270, %f269, %f267, %p144;
	setp.num.f32 	%p145, %f255, %f255;
	copysign.f32 	%f271, %f254, %f270;
	selp.f32 	%f15, %f271, %f270, %p145;
	mul.f32 	%f272, %f15, 0f3F22F983;
	cvt.rni.s32.f32 	%r266, %f272;
	cvt.rn.f32.s32 	%f273, %r266;
	fma.rn.f32 	%f274, %f273, 0fBFC90FDA, %f15;
	fma.rn.f32 	%f275, %f273, 0fB3A22168, %f274;
	fma.rn.f32 	%f473, %f273, 0fA7C234C5, %f275;
	abs.f32 	%f17, %f15;
	setp.ltu.f32 	%p146, %f17, 0f47CE4780;
	@%p146 bra 	$L__BB7_9;
	setp.neu.f32 	%p147, %f17, 0f7F800000;
	@%p147 bra 	$L__BB7_4;
	mov.f32 	%f278, 0f00000000;
	mul.rn.f32 	%f473, %f15, %f278;
	mov.b32 	%r266, 0;
	bra.uni 	$L__BB7_9;
$L__BB7_4:
	mov.b32 	%r3, %f15;
	shl.b32 	%r208, %r3, 8;
	or.b32  	%r4, %r208, -2147483648;
	mov.b64 	%rd84, 0;
	mov.b32 	%r263, 0;
	mov.u64 	%rd82, __cudart_i2opi_f;
	mov.u64 	%rd83, %rd2;
$L__BB7_5:
	.pragma "nounroll";
	ld.global.nc.u32 	%r209, [%rd82];
	mad.wide.u32 	%rd70, %r209, %r4, %rd84;
	shr.u64 	%rd84, %rd70, 32;
	st.local.u32 	[%rd83], %rd70;
	add.s32 	%r263, %r263, 1;
	add.s64 	%rd83, %rd83, 4;
	add.s64 	%rd82, %rd82, 4;
	setp.ne.s32 	%p148, %r263, 6;
	@%p148 bra 	$L__BB7_5;
	shr.u32 	%r210, %r3, 23;
	st.local.u32 	[%rd2+24], %rd84;
	and.b32  	%r7, %r210, 31;
	and.b32  	%r211, %r210, 224;
	add.s32 	%r212, %r211, -128;
	shr.u32 	%r213, %r212, 5;
	mul.wide.u32 	%rd71, %r213, 4;
	sub.s64 	%rd9, %rd2, %rd71;
	ld.local.u32 	%r264, [%rd9+24];
	ld.local.u32 	%r265, [%rd9+20];
	setp.eq.s32 	%p149, %r7, 0;
	@%p149 bra 	$L__BB7_8;
	shf.l.wrap.b32 	%r264, %r265, %r264, %r7;
	ld.local.u32 	%r214, [%rd9+16];
	shf.l.wrap.b32 	%r265, %r214, %r265, %r7;
$L__BB7_8:
	shr.u32 	%r215, %r264, 30;
	shf.l.wrap.b32 	%r216, %r265, %r264, 2;
	shl.b32 	%r217, %r265, 2;
	shr.u32 	%r218, %r216, 31;
	add.s32 	%r219, %r218, %r215;
	neg.s32 	%r220, %r219;
	setp.lt.s32 	%p150, %r3, 0;
	selp.b32 	%r266, %r220, %r219, %p150;
	xor.b32  	%r221, %r216, %r3;
	shr.s32 	%r222, %r216, 31;
	xor.b32  	%r223, %r222, %r216;
	xor.b32  	%r224, %r222, %r217;
	cvt.u64.u32 	%rd72, %r223;
	shl.b64 	%rd73, %rd72, 32;
	cvt.u64.u32 	%rd74, %r224;
	or.b64  	%rd75, %rd73, %rd74;
	cvt.rn.f64.s64 	%fd92, %rd75;
	mul.f64 	%fd93, %fd92, 0d3BF921FB54442D19;
	cvt.rn.f32.f64 	%f276, %fd93;
	neg.f32 	%f277, %f276;
	setp.lt.s32 	%p151, %r221, 0;
	selp.f32 	%f473, %f277, %f276, %p151;
$L__BB7_9:
	add.s32 	%r226, %r266, 1;
	mul.rn.f32 	%f279, %f473, %f473;
	and.b32  	%r227, %r266, 1;
	setp.eq.b32 	%p152, %r227, 1;
	selp.f32 	%f280, %f473, 0f3F800000, %p152;
	fma.rn.f32 	%f281, %f279, %f280, 0f00000000;
	fma.rn.f32 	%f282, %f279, 0f37CBAC00, 0fBAB607ED;
	selp.f32 	%f283, 0fB94D4153, %f282, %p152;
	selp.f32 	%f284, 0f3C0885E4, 0f3D2AAABB, %p152;
	fma.rn.f32 	%f285, %f283, %f279, %f284;
	selp.f32 	%f286, 0fBE2AAAA8, 0fBEFFFFFF, %p152;
	fma.rn.f32 	%f287, %f285, %f279, %f286;
	fma.rn.f32 	%f288, %f287, %f281, %f280;
	and.b32  	%r228, %r226, 2;
	setp.eq.s32 	%p153, %r228, 0;
	mov.f32 	%f289, 0f00000000;
	sub.f32 	%f290, %f289, %f288;
	selp.f32 	%f291, %f288, %f290, %p153;
	cvt.f64.f32 	%fd94, %f291;
	rcp.rn.f64 	%fd95, %fd94;
	neg.f64 	%fd96, %fd95;
	abs.f32 	%f292, %f8;
	cvt.f64.f32 	%fd97, %f292;
	add.f64 	%fd98, %fd97, %fd96;
	cvt.rn.f32.f64 	%f293, %fd98;
	abs.f32 	%f477, %f293;
	bra.uni 	$L__BB7_60;
$L__BB7_10:
	setp.leu.f32 	%p11, %f116, 0f00000000;
	setp.geu.f32 	%p12, %f111, 0f00000000;
	setp.geu.f32 	%p13, %f8, 0f00000000;
	setp.leu.f32 	%p14, %f106, 0f00000000;
	or.pred  	%p15, %p13, %p12;
	or.pred  	%p16, %p15, %p14;
	or.pred  	%p17, %p16, %p11;
	@%p17 bra 	$L__BB7_16;
	cvt.f64.f32 	%fd74, %f8;
	{
	.reg .b32 %temp; 
	mov.b64 	{%temp, %r16}, %fd74;
	}
	mov.f64 	%fd75, 0d4000000000000000;
	{
	.reg .b32 %temp; 
	mov.b64 	{%temp, %r185}, %fd75;
	}
	and.b32  	%r18, %r185, 2146435072;
	setp.eq.s32 	%p124, %r18, 1062207488;
	abs.f64 	%fd76, %fd74;
	{ // callseq 5, 0
	.param .b64 param0;
	st.param.f64 	[param0], %fd76;
	.param .b64 retval0;
	call.uni (retval0), 
	__internal_accurate_pow, 
	(
	param0
	);
	ld.param.f64 	%fd78, [retval0];
	} // callseq 5
	setp.lt.s32 	%p125, %r16, 0;
	neg.f64 	%fd80, %fd78;
	selp.f64 	%fd81, %fd80, %fd78, %p124;
	selp.f64 	%fd99, %fd81, %fd78, %p125;
	add.f64 	%fd82, %fd74, 0d4000000000000000;
	{
	.reg .b32 %temp; 
	mov.b64 	{%temp, %r186}, %fd82;
	}
	and.b32  	%r187, %r186, 2146435072;
	setp.ne.s32 	%p126, %r187, 2146435072;
	setp.neu.f64 	%p127, %fd76, 0d7FF0000000000000;
	or.pred  	%p128, %p126, %p127;
	@%p128 bra 	$L__BB7_13;
	setp.lt.s32 	%p129, %r16, 0;
	setp.eq.s32 	%p130, %r18, 1062207488;
	setp.lt.s32 	%p131, %r185, 0;
	selp.b32 	%r189, 0, 2146435072, %p131;
	and.b32  	%r190, %r185, 2147483647;
	setp.ne.s32 	%p132, %r190, 1071644672;
	or.b32  	%r191, %r189, -2147483648;
	selp.b32 	%r192, %r191, %r189, %p132;
	selp.b32 	%r193, %r192, %r189, %p130;
	selp.b32 	%r194, %r193, %r189, %p129;
	mov.b32 	%r195, 0;
	mov.b64 	%fd99, {%r195, %r194};
$L__BB7_13:
	setp.eq.s32 	%p133, %r18, 1062207488;
	cvt.f64.f32 	%fd83, %f106;
	{
	.reg .b32 %temp; 
	mov.b64 	{%temp, %r19}, %fd83;
	}
	{ // callseq 6, 0
	.param .b64 param0;
	st.param.f64 	[param0], %fd83;
	.param .b64 retval0;
	call.uni (retval0), 
	__internal_accurate_pow, 
	(
	param0
	);
	ld.param.f64 	%fd84, [retval0];
	} // callseq 6
	setp.lt.s32 	%p134, %r19, 0;
	neg.f64 	%fd86, %fd84;
	selp.f64 	%fd87, %fd86, %fd84, %p133;
	selp.f64 	%fd100, %fd87, %fd84, %p134;
	add.f64 	%fd88, %fd83, 0d4000000000000000;
	{
	.reg .b32 %temp; 
	mov.b64 	{%temp, %r197}, %fd88;
	}
	and.b32  	%r198, %r197, 2146435072;
	setp.ne.s32 	%p135, %r198, 2146435072;
	setp.neu.f32 	%p136, %f106, 0f7F800000;
	or.pred  	%p137, %p135, %p136;
	@%p137 bra 	$L__BB7_15;
	setp.lt.s32 	%p138, %r19, 0;
	setp.eq.s32 	%p139, %r18, 1062207488;
	setp.lt.s32 	%p140, %r185, 0;
	selp.b32 	%r200, 0, 2146435072, %p140;
	and.b32  	%r201, %r185, 2147483647;
	setp.ne.s32 	%p141, %r201, 1071644672;
	or.b32  	%r202, %r200, -2147483648;
	selp.b32 	%r203, %r202, %r200, %p141;
	selp.b32 	%r204, %r203, %r200, %p139;
	selp.b32 	%r205, %r204, %r200, %p138;
	mov.b32 	%r206, 0;
	mov.b64 	%fd100, {%r206, %r205};
$L__BB7_15:
	setp.eq.f32 	%p142, %f106, 0f3F800000;
	selp.f64 	%fd89, 0d3FF0000000000000, %fd100, %p142;
	setp.eq.f32 	%p143, %f8, 0f3F800000;
	selp.f64 	%fd90, 0d3FF0000000000000, %fd99, %p143;
	add.f64 	%fd91, %fd90, %fd89;
	cvt.rn.f32.f64 	%f251, %fd91;
	sqrt.rn.f32 	%f252, %f251;
	add.f32 	%f253, %f252, 0fBF800000;
	abs.f32 	%f477, %f253;
	bra.uni 	$L__BB7_60;
$L__BB7_16:
	setp.gt.f32 	%p18, %f106, 0f00000000;
	setp.leu.f32 	%p19, %f116, 0f00000000;
	setp.geu.f32 	%p20, %f111, 0f00000000;
	setp.gt.f32 	%p21, %f8, 0f00000000;
	and.pred  	%p1, %p21, %p18;
	not.pred 	%p22, %p1;
	or.pred  	%p23, %p22, %p20;
	or.pred  	%p24, %p23, %p19;
	@%p24 bra 	$L__BB7_26;
	neg.f32 	%f211, %f9;
	abs.f32 	%f212, %f211;
	setp.gt.f32 	%p114, %f212, 0f3F800000;
	rcp.approx.ftz.f32 	%f213, %f212;
	selp.f32 	%f214, %f213, %f212, %p114;
	mul.f32 	%f215, %f214, %f214;
	fma.rn.f32 	%f216, %f215, 0f3B2090AA, 0fBC6BE14F;
	fma.rn.f32 	%f217, %f216, %f215, 0f3D23397E;
	fma.rn.f32 	%f218, %f217, %f215, 0fBD948A7A;
	fma.rn.f32 	%f219, %f218, %f215, 0f3DD76B21;
	fma.rn.f32 	%f220, %f219, %f215, 0fBE111E88;
	fma.rn.f32 	%f221, %f220, %f215, 0f3E4CAF60;
	fma.rn.f32 	%f222, %f221, %f215, 0fBEAAAA27;
	mul.f32 	%f223, %f215, %f222;
	fma.rn.f32 	%f224, %f223, %f214, %f214;
	neg.f32 	%f225, %f224;
	fma.rn.f32 	%f226, 0f3F6EE581, 0f3FD774EB, %f225;
	selp.f32 	%f227, %f226, %f224, %p114;
	setp.num.f32 	%p115, %f212, %f212;
	copysign.f32 	%f228, %f211, %f227;
	selp.f32 	%f23, %f228, %f227, %p115;
	mul.f32 	%f229, %f23, 0f3F22F983;
	cvt.rni.s32.f32 	%r270, %f229;
	cvt.rn.f32.s32 	%f230, %r270;
	fma.rn.f32 	%f231, %f230, 0fBFC90FDA, %f23;
	fma.rn.f32 	%f232, %f230, 0fB3A22168, %f231;
	fma.rn.f32 	%f474, %f230, 0fA7C234C5, %f232;
	abs.f32 	%f25, %f23;
	setp.ltu.f32 	%p116, %f25, 0f47CE4780;
	@%p116 bra 	$L__BB7_25;
	setp.neu.f32 	%p117, %f25, 0f7F800000;
	@%p117 bra 	$L__BB7_20;
	mov.f32 	%f235, 0f00000000;
	mul.rn.f32 	%f474, %f23, %f235;
	mov.b32 	%r270, 0;
	bra.uni 	$L__BB7_25;
$L__BB7_20:
	mov.b32 	%r21, %f23;
	shl.b32 	%r164, %r21, 8;
	or.b32  	%r22, %r164, -2147483648;
	mov.b64 	%rd87, 0;
	mov.b32 	%r267, 0;
	mov.u64 	%rd85, __cudart_i2opi_f;
	mov.u64 	%rd86, %rd2;
$L__BB7_21:
	.pragma "nounroll";
	ld.global.nc.u32 	%r165, [%rd85];
	mad.wide.u32 	%rd62, %r165, %r22, %rd87;
	shr.u64 	%rd87, %rd62, 32;
	st.local.u32 	[%rd86], %rd62;
	add.s32 	%r267, %r267, 1;
	add.s64 	%rd86, %rd86, 4;
	add.s64 	%rd85, %rd85, 4;
	setp.ne.s32 	%p118, %r267, 6;
	@%p118 bra 	$L__BB7_21;
	shr.u32 	%r166, %r21, 23;
	st.local.u32 	[%rd2+24], %rd87;
	and.b32  	%r25, %r166, 31;
	and.b32  	%r167, %r166, 224;
	add.s32 	%r168, %r167, -128;
	shr.u32 	%r169, %r168, 5;
	mul.wide.u32 	%rd63, %r169, 4;
	sub.s64 	%rd16, %rd2, %rd63;
	ld.local.u32 	%r268, [%rd16+24];
	ld.local.u32 	%r269, [%rd16+20];
	setp.eq.s32 	%p119, %r25, 0;
	@%p119 bra 	$L__BB7_24;
	shf.l.wrap.b32 	%r268, %r269, %r268, %r25;
	ld.local.u32 	%r170, [%rd16+16];
	shf.l.wrap.b32 	%r269, %r170, %r269, %r25;
$L__BB7_24:
	shr.u32 	%r171, %r268, 30;
	shf.l.wrap.b32 	%r172, %r269, %r268, 2;
	shl.b32 	%r173, %r269, 2;
	shr.u32 	%r174, %r172, 31;
	add.s32 	%r175, %r174, %r171;
	neg.s32 	%r176, %r175;
	setp.lt.s32 	%p120, %r21, 0;
	selp.b32 	%r270, %r176, %r175, %p120;
	xor.b32  	%r177, %r172, %r21;
	shr.s32 	%r178, %r172, 31;
	xor.b32  	%r179, %r178, %r172;
	xor.b32  	%r180, %r178, %r173;
	cvt.u64.u32 	%rd64, %r179;
	shl.b64 	%rd65, %rd64, 32;
	cvt.u64.u32 	%rd66, %r180;
	or.b64  	%rd67, %rd65, %rd66;
	cvt.rn.f64.s64 	%fd67, %rd67;
	mul.f64 	%fd68, %fd67, 0d3BF921FB54442D19;
	cvt.rn.f32.f64 	%f233, %fd68;
	neg.f32 	%f234, %f233;
	setp.lt.s32 	%p121, %r177, 0;
	selp.f32 	%f474, %f234, %f233, %p121;
$L__BB7_25:
	add.s32 	%r182, %r270, 1;
	mul.rn.f32 	%f236, %f474, %f474;
	and.b32  	%r183, %r270, 1;
	setp.eq.b32 	%p122, %r183, 1;
	selp.f32 	%f237, %f474, 0f3F800000, %p122;
	fma.rn.f32 	%f238, %f236, %f237, 0f00000000;
	fma.rn.f32 	%f239, %f236, 0f37CBAC00, 0fBAB607ED;
	selp.f32 	%f240, 0fB94D4153, %f239, %p122;
	selp.f32 	%f241, 0f3C0885E4, 0f3D2AAABB, %p122;
	fma.rn.f32 	%f242, %f240, %f236, %f241;
	selp.f32 	%f243, 0fBE2AAAA8, 0fBEFFFFFF, %p122;
	fma.rn.f32 	%f244, %f242, %f236, %f243;
	fma.rn.f32 	%f245, %f244, %f238, %f237;
	and.b32  	%r184, %r182, 2;
	setp.eq.s32 	%p123, %r184, 0;
	mov.f32 	%f246, 0f00000000;
	sub.f32 	%f247, %f246, %f245;
	selp.f32 	%f248, %f245, %f247, %p123;
	cvt.f64.f32 	%fd69, %f248;
	rcp.rn.f64 	%fd70, %fd69;
	neg.f64 	%fd71, %fd70;
	abs.f32 	%f249, %f106;
	cvt.f64.f32 	%fd72, %f249;
	add.f64 	%fd73, %fd72, %fd71;
	cvt.rn.f32.f64 	%f250, %fd73;
	abs.f32 	%f477, %f250;
	bra.uni 	$L__BB7_60;
$L__BB7_26:
	setp.leu.f32 	%p25, %f116, 0f00000000;
	setp.leu.f32 	%p26, %f111, 0f00000000;
	or.pred  	%p28, %p22, %p26;
	or.pred  	%p29, %p28, %p25;
	@%p29 bra 	$L__BB7_32;
	cvt.f64.f32 	%fd51, %f106;
	{
	.reg .b32 %temp; 
	mov.b64 	{%temp, %r34}, %fd51;
	}
	mov.f64 	%fd52, 0d4000000000000000;
	{
	.reg .b32 %temp; 
	mov.b64 	{%temp, %r141}, %fd52;
	}
	and.b32  	%r36, %r141, 2146435072;
	setp.eq.s32 	%p94, %r36, 1062207488;
	{ // callseq 3, 0
	.param .b64 param0;
	st.param.f64 	[param0], %fd51;
	.param .b64 retval0;
	call.uni (retval0), 
	__internal_accurate_pow, 
	(
	param0
	);
	ld.param.f64 	%fd53, [retval0];
	} // callseq 3
	setp.lt.s32 	%p95, %r34, 0;
	neg.f64 	%fd55, %fd53;
	selp.f64 	%fd56, %fd55, %fd53, %p94;
	selp.f64 	%fd101, %fd56, %fd53, %p95;
	add.f64 	%fd57, %fd51, 0d4000000000000000;
	{
	.reg .b32 %temp; 
	mov.b64 	{%temp, %r142}, %fd57;
	}
	and.b32  	%r143, %r142, 2146435072;
	setp.ne.s32 	%p96, %r143, 2146435072;
	setp.neu.f32 	%p97, %f106, 0f7F800000;
	or.pred  	%p98, %p96, %p97;
	@%p98 bra 	$L__BB7_29;
	setp.lt.s32 	%p99, %r34, 0;
	setp.eq.s32 	%p100, %r36, 1062207488;
	setp.lt.s32 	%p101, %r141, 0;
	selp.b32 	%r145, 0, 2146435072, %p101;
	and.b32  	%r146, %r141, 2147483647;
	setp.ne.s32 	%p102, %r146, 1071644672;
	or.b32  	%r147, %r145, -2147483648;
	selp.b32 	%r148, %r147, %r145, %p102;
	selp.b32 	%r149, %r148, %r145, %p100;
	selp.b32 	%r150, %r149, %r145, %p99;
	mov.b32 	%r151, 0;
	mov.b64 	%fd101, {%r151, %r150};
$L__BB7_29:
	setp.eq.s32 	%p103, %r36, 1062207488;
	cvt.f64.f32 	%fd58, %f111;
	{
	.reg .b32 %temp; 
	mov.b64 	{%temp, %r37}, %fd58;
	}
	{ // callseq 4, 0
	.param .b64 param0;
	st.param.f64 	[param0], %fd58;
	.param .b64 retval0;
	call.uni (retval0), 
	__internal_accurate_pow, 
	(
	param0
	);
	ld.param.f64 	%fd59, [retval0];
	} // callseq 4
	setp.lt.s32 	%p104, %r37, 0;
	neg.f64 	%fd61, %fd59;
	selp.f64 	%fd62, %fd61, %fd59, %p103;
	selp.f64 	%fd102, %fd62, %fd59, %p104;
	add.f64 	%fd63, %fd58, 0d4000000000000000;
	{
	.reg .b32 %temp; 
	mov.b64 	{%temp, %r153}, %fd63;
	}
	and.b32  	%r154, %r153, 2146435072;
	setp.ne.s32 	%p105, %r154, 2146435072;
	setp.neu.f32 	%p106, %f111, 0f7F800000;
	or.pred  	%p107, %p105, %p106;
	@%p107 bra 	$L__BB7_31;
	setp.lt.s32 	%p108, %r37, 0;
	setp.eq.s32 	%p109, %r36, 1062207488;
	setp.lt.s32 	%p110, %r141, 0;
	selp.b32 	%r156, 0, 2146435072, %p110;
	and.b32  	%r157, %r141, 2147483647;
	setp.ne.s32 	%p111, %r157, 1071644672;
	or.b32  	%r158, %r156, -2147483648;
	selp.b32 	%r159, %r158, %r156, %p111;
	selp.b32 	%r160, %r159, %r156, %p109;
	selp.b32 	%r161, %r160, %r156, %p108;
	mov.b32 	%r162, 0;
	mov.b64 	%fd102, {%r162, %r161};
$L__BB7_31:
	setp.eq.f32 	%p112, %f111, 0f3F800000;
	selp.f64 	%fd64, 0d3FF0000000000000, %fd102, %p112;
	setp.eq.f32 	%p113, %f106, 0f3F800000;
	selp.f64 	%fd65, 0d3FF0000000000000, %fd101, %p113;
	add.f64 	%fd66, %fd65, %fd64;
	cvt.rn.f32.f64 	%f208, %fd66;
	sqrt.rn.f32 	%f209, %f208;
	add.f32 	%f210, %f209, 0fBF800000;
	abs.f32 	%f477, %f210;
	bra.uni 	$L__BB7_60;
$L__BB7_32:
	setp.gt.f32 	%p30, %f111, 0f00000000;
	setp.gt.f32 	%p31, %f8, 0f00000000;
	setp.leu.f32 	%p32, %f116, 0f00000000;
	setp.lt.f32 	%p33, %f106, 0f00000000;
	and.pred  	%p2, %p31, %p33;
	and.pred  	%p3, %p2, %p30;
	not.pred 	%p34, %p3;
	or.pred  	%p35, %p34, %p32;
	@%p35 bra 	$L__BB7_42;
	neg.f32 	%f168, %f11;
	abs.f32 	%f169, %f168;
	setp.gt.f32 	%p84, %f169, 0f3F800000;
	rcp.approx.ftz.f32 	%f170, %f169;
	selp.f32 	%f171, %f170, %f169, %p84;
	mul.f32 	%f172, %f171, %f171;
	fma.rn.f32 	%f173, %f172, 0f3B2090AA, 0fBC6BE14F;
	fma.rn.f32 	%f174, %f173, %f172, 0f3D23397E;
	fma.rn.f32 	%f175, %f174, %f172, 0fBD948A7A;
	fma.rn.f32 	%f176, %f175, %f172, 0f3DD76B21;
	fma.rn.f32 	%f177, %f176, %f172, 0fBE111E88;
	fma.rn.f32 	%f178, %f177, %f172, 0f3E4CAF60;
	fma.rn.f32 	%f179, %f178, %f172, 0fBEAAAA27;
	mul.f32 	%f180, %f172, %f179;
	fma.rn.f32 	%f181, %f180, %f171, %f171;
	neg.f32 	%f182, %f181;
	fma.rn.f32 	%f183, 0f3F6EE581, 0f3FD774EB, %f182;
	selp.f32 	%f184, %f183, %f181, %p84;
	setp.num.f32 	%p85, %f169, %f169;
	copysign.f32 	%f185, %f168, %f184;
	selp.f32 	%f31, %f185, %f184, %p85;
	mul.f32 	%f186, %f31, 0f3F22F983;
	cvt.rni.s32.f32 	%r274, %f186;
	cvt.rn.f32.s32 	%f187, %r274;
	fma.rn.f32 	%f188, %f187, 0fBFC90FDA, %f31;
	fma.rn.f32 	%f189, %f187, 0fB3A22168, %f188;
	fma.rn.f32 	%f475, %f187, 0fA7C234C5, %f189;
	abs.f32 	%f33, %f31;
	setp.ltu.f32 	%p86, %f33, 0f47CE4780;
	@%p86 bra 	$L__BB7_41;
	setp.neu.f32 	%p87, %f33, 0f7F800000;
	@%p87 bra 	$L__BB7_36;
	mov.f32 	%f192, 0f00000000;
	mul.rn.f32 	%f475, %f31, %f192;
	mov.b32 	%r274, 0;
	bra.uni 	$L__BB7_41;
$L__BB7_36:
	mov.b32 	%r39, %f31;
	shl.b32 	%r120, %r39, 8;
	or.b32  	%r40, %r120, -2147483648;
	mov.b64 	%rd90, 0;
	mov.b32 	%r271, 0;
	mov.u64 	%rd88, __cudart_i2opi_f;
	mov.u64 	%rd89, %rd2;
$L__BB7_37:
	.pragma "nounroll";
	ld.global.nc.u32 	%r121, [%rd88];
	mad.wide.u32 	%rd54, %r121, %r40, %rd90;
	shr.u64 	%rd90, %rd54, 32;
	st.local.u32 	[%rd89], %rd54;
	add.s32 	%r271, %r271, 1;
	add.s64 	%rd89, %rd89, 4;
	add.s64 	%rd88, %rd88, 4;
	setp.ne.s32 	%p88, %r271, 6;
	@%p88 bra 	$L__BB7_37;
	shr.u32 	%r122, %r39, 23;
	st.local.u32 	[%rd2+24], %rd90;
	and.b32  	%r43, %r122, 31;
	and.b32  	%r123, %r122, 224;
	add.s32 	%r124, %r123, -128;
	shr.u32 	%r125, %r124, 5;
	mul.wide.u32 	%rd55, %r125, 4;
	sub.s64 	%rd23, %rd2, %rd55;
	ld.local.u32 	%r272, [%rd23+24];
	ld.local.u32 	%r273, [%rd23+20];
	setp.eq.s32 	%p89, %r43, 0;
	@%p89 bra 	$L__BB7_40;
	shf.l.wrap.b32 	%r272, %r273, %r272, %r43;
	ld.local.u32 	%r126, [%rd23+16];
	shf.l.wrap.b32 	%r273, %r126, %r273, %r43;
$L__BB7_40:
	shr.u32 	%r127, %r272, 30;
	shf.l.wrap.b32 	%r128, %r273, %r272, 2;
	shl.b32 	%r129, %r273, 2;
	shr.u32 	%r130, %r128, 31;
	add.s32 	%r131, %r130, %r127;
	neg.s32 	%r132, %r131;
	setp.lt.s32 	%p90, %r39, 0;
	selp.b32 	%r274, %r132, %r131, %p90;
	xor.b32  	%r133, %r128, %r39;
	shr.s32 	%r134, %r128, 31;
	xor.b32  	%r135, %r134, %r128;
	xor.b32  	%r136, %r134, %r129;
	cvt.u64.u32 	%rd56, %r135;
	shl.b64 	%rd57, %rd56, 32;
	cvt.u64.u32 	%rd58, %r136;
	or.b64  	%rd59, %rd57, %rd58;
	cvt.rn.f64.s64 	%fd44, %rd59;
	mul.f64 	%fd45, %fd44, 0d3BF921FB54442D19;
	cvt.rn.f32.f64 	%f190, %fd45;
	neg.f32 	%f191, %f190;
	setp.lt.s32 	%p91, %r133, 0;
	selp.f32 	%f475, %f191, %f190, %p91;
$L__BB7_41:
	add.s32 	%r138, %r274, 1;
	mul.rn.f32 	%f193, %f475, %f475;
	and.b32  	%r139, %r274, 1;
	setp.eq.b32 	%p92, %r139, 1;
	selp.f32 	%f194, %f475, 0f3F800000, %p92;
	fma.rn.f32 	%f195, %f193, %f194, 0f00000000;
	fma.rn.f32 	%f196, %f193, 0f37CBAC00, 0fBAB607ED;
	selp.f32 	%f197, 0fB94D4153, %f196, %p92;
	selp.f32 	%f198, 0f3C0885E4, 0f3D2AAABB, %p92;
	fma.rn.f32 	%f199, %f197, %f193, %f198;
	selp.f32 	%f200, 0fBE2AAAA8, 0fBEFFFFFF, %p92;
	fma.rn.f32 	%f201, %f199, %f193, %f200;
	fma.rn.f32 	%f202, %f201, %f195, %f194;
	and.b32  	%r140, %r138, 2;
	setp.eq.s32 	%p93, %r140, 0;
	mov.f32 	%f203, 0f00000000;
	sub.f32 	%f204, %f203, %f202;
	selp.f32 	%f205, %f202, %f204, %p93;
	cvt.f64.f32 	%fd46, %f205;
	rcp.rn.f64 	%fd47, %fd46;
	neg.f64 	%fd48, %fd47;
	abs.f32 	%f206, %f111;
	cvt.f64.f32 	%fd49, %f206;
	add.f64 	%fd50, %fd49, %fd48;
	cvt.rn.f32.f64 	%f207, %fd50;
	abs.f32 	%f477, %f207;
	bra.uni 	$L__BB7_60;
$L__BB7_42:
	setp.geu.f32 	%p36, %f116, 0f00000000;
	or.pred  	%p38, %p34, %p36;
	@%p38 bra 	$L__BB7_48;
	cvt.f64.f32 	%fd26, %f111;
	{
	.reg .b32 %temp; 
	mov.b64 	{%temp, %r52}, %fd26;
	}
	mov.f64 	%fd27, 0d4000000000000000;
	{
	.reg .b32 %temp; 
	mov.b64 	{%temp, %r97}, %fd27;
	}
	and.b32  	%r54, %r97, 2146435072;
	setp.eq.s32 	%p64, %r54, 1062207488;
	{ // callseq 1, 0
	.param .b64 param0;
	st.param.f64 	[param0], %fd26;
	.param .b64 retval0;
	call.uni (retval0), 
	__internal_accurate_pow, 
	(
	param0
	);
	ld.param.f64 	%fd28, [retval0];
	} // callseq 1
	setp.lt.s32 	%p65, %r52, 0;
	neg.f64 	%fd30, %fd28;
	selp.f64 	%fd31, %fd30, %fd28, %p64;
	selp.f64 	%fd103, %fd31, %fd28, %p65;
	add.f64 	%fd32, %fd26, 0d4000000000000000;
	{
	.reg .b32 %temp; 
	mov.b64 	{%temp, %r98}, %fd32;
	}
	and.b32  	%r99, %r98, 2146435072;
	setp.ne.s32 	%p66, %r99, 2146435072;
	setp.neu.f32 	%p67, %f111, 0f7F800000;
	or.pred  	%p68, %p66, %p67;
	@%p68 bra 	$L__BB7_45;
	setp.lt.s32 	%p69, %r52, 0;
	setp.eq.s32 	%p70, %r54, 1062207488;
	setp.lt.s32 	%p71, %r97, 0;
	selp.b32 	%r101, 0, 2146435072, %p71;
	and.b32  	%r102, %r97, 2147483647;
	setp.ne.s32 	%p72, %r102, 1071644672;
	or.b32  	%r103, %r101, -2147483648;
	selp.b32 	%r104, %r103, %r101, %p72;
	selp.b32 	%r105, %r104, %r101, %p70;
	selp.b32 	%r106, %r105, %r101, %p69;
	mov.b32 	%r107, 0;
	mov.b64 	%fd103, {%r107, %r106};
$L__BB7_45:
	setp.eq.s32 	%p73, %r54, 1062207488;
	cvt.f64.f32 	%fd33, %f116;
	{
	.reg .b32 %temp; 
	mov.b64 	{%temp, %r55}, %fd33;
	}
	abs.f64 	%fd34, %fd33;
	{ // callseq 2, 0
	.param .b64 param0;
	st.param.f64 	[param0], %fd34;
	.param .b64 retval0;
	call.uni (retval0), 
	__internal_accurate_pow, 
	(
	param0
	);
	ld.param.f64 	%fd36, [retval0];
	} // callseq 2
	setp.lt.s32 	%p74, %r55, 0;
	neg.f64 	%fd38, %fd36;
	selp.f64 	%fd39, %fd38, %fd36, %p73;
	selp.f64 	%fd104, %fd39, %fd36, %p74;
	add.f64 	%fd40, %fd33, 0d4000000000000000;
	{
	.reg .b32 %temp; 
	mov.b64 	{%temp, %r109}, %fd40;
	}
	and.b32  	%r110, %r109, 2146435072;
	setp.ne.s32 	%p75, %r110, 2146435072;
	setp.neu.f64 	%p76, %fd34, 0d7FF0000000000000;
	or.pred  	%p77, %p75, %p76;
	@%p77 bra 	$L__BB7_47;
	setp.lt.s32 	%p78, %r55, 0;
	setp.eq.s32 	%p79, %r54, 1062207488;
	setp.lt.s32 	%p80, %r97, 0;
	selp.b32 	%r112, 0, 2146435072, %p80;
	and.b32  	%r113, %r97, 2147483647;
	setp.ne.s32 	%p81, %r113, 1071644672;
	or.b32  	%r114, %r112, -2147483648;
	selp.b32 	%r115, %r114, %r112, %p81;
	selp.b32 	%r116, %r115, %r112, %p79;
	selp.b32 	%r117, %r116, %r112, %p78;
	mov.b32 	%r118, 0;
	mov.b64 	%fd104, {%r118, %r117};
$L__BB7_47:
	setp.eq.f32 	%p82, %f116, 0f3F800000;
	selp.f64 	%fd41, 0d3FF0000000000000, %fd104, %p82;
	setp.eq.f32 	%p83, %f111, 0f3F800000;
	selp.f64 	%fd42, 0d3FF0000000000000, %fd103, %p83;
	add.f64 	%fd43, %fd42, %fd41;
	cvt.rn.f32.f64 	%f165, %fd43;
	sqrt.rn.f32 	%f166, %f165;
	add.f32 	%f167, %f166, 0fBF800000;
	abs.f32 	%f477, %f167;
	bra.uni 	$L__BB7_60;
$L__BB7_48:
	setp.geu.f32 	%p39, %f116, 0f00000000;
	setp.geu.f32 	%p40, %f111, 0f00000000;
	not.pred 	%p41, %p2;
	or.pred  	%p42, %p41, %p40;
	or.pred  	%p43, %p42, %p39;
	@%p43 bra 	$L__BB7_58;
	neg.f32 	%f125, %f13;
	abs.f32 	%f126, %f125;
	setp.gt.f32 	%p54, %f126, 0f3F800000;
	rcp.approx.ftz.f32 	%f127, %f126;
	selp.f32 	%f128, %f127, %f126, %p54;
	mul.f32 	%f129, %f128, %f128;
	fma.rn.f32 	%f130, %f129, 0f3B2090AA, 0fBC6BE14F;
	fma.rn.f32 	%f131, %f130, %f129, 0f3D23397E;
	fma.rn.f32 	%f132, %f131, %f129, 0fBD948A7A;
	fma.rn.f32 	%f133, %f132, %f129, 0f3DD76B21;
	fma.rn.f32 	%f134, %f133, %f129, 0fBE111E88;
	fma.rn.f32 	%f135, %f134, %f129, 0f3E4CAF60;
	fma.rn.f32 	%f136, %f135, %f129, 0fBEAAAA27;
	mul.f32 	%f137, %f129, %f136;
	fma.rn.f32 	%f138, %f137, %f128, %f128;
	neg.f32 	%f139, %f138;
	fma.rn.f32 	%f140, 0f3F6EE581, 0f3FD774EB, %f139;
	selp.f32 	%f141, %f140, %f138, %p54;
	setp.num.f32 	%p55, %f126, %f126;
	copysign.f32 	%f142, %f125, %f141;
	selp.f32 	%f39, %f142, %f141, %p55;
	mul.f32 	%f143, %f39, 0f3F22F983;
	cvt.rni.s32.f32 	%r278, %f143;
	cvt.rn.f32.s32 	%f144, %r278;
	fma.rn.f32 	%f145, %f144, 0fBFC90FDA, %f39;
	fma.rn.f32 	%f146, %f144, 0fB3A22168, %f145;
	fma.rn.f32 	%f476, %f144, 0fA7C234C5, %f146;
	abs.f32 	%f41, %f39;
	setp.ltu.f32 	%p56, %f41, 0f47CE4780;
	@%p56 bra 	$L__BB7_57;
	setp.neu.f32 	%p57, %f41, 0f7F800000;
	@%p57 bra 	$L__BB7_52;
	mov.f32 	%f149, 0f00000000;
	mul.rn.f32 	%f476, %f39, %f149;
	mov.b32 	%r278, 0;
	bra.uni 	$L__BB7_57;
$L__BB7_52:
	mov.b32 	%r57, %f39;
	shl.b32 	%r76, %r57, 8;
	or.b32  	%r58, %r76, -2147483648;
	mov.b64 	%rd93, 0;
	mov.b32 	%r275, 0;
	mov.u64 	%rd91, __cudart_i2opi_f;
	mov.u64 	%rd92, %rd2;
$L__BB7_53:
	.pragma "nounroll";
	ld.global.nc.u32 	%r77, [%rd91];
	mad.wide.u32 	%rd46, %r77, %r58, %rd93;
	shr.u64 	%rd93, %rd46, 32;
	st.local.u32 	[%rd92], %rd46;
	add.s32 	%r275, %r275, 1;
	add.s64 	%rd92, %rd92, 4;
	add.s64 	%rd91, %rd91, 4;
	setp.ne.s32 	%p58, %r275, 6;
	@%p58 bra 	$L__BB7_53;
	shr.u32 	%r78, %r57, 23;
	st.local.u32 	[%rd2+24], %rd93;
	and.b32  	%r61, %r78, 31;
	and.b32  	%r79, %r78, 224;
	add.s32 	%r80, %r79, -128;
	shr.u32 	%r81, %r80, 5;
	mul.wide.u32 	%rd47, %r81, 4;
	sub.s64 	%rd30, %rd2, %rd47;
	ld.local.u32 	%r276, [%rd30+24];
	ld.local.u32 	%r277, [%rd30+20];
	setp.eq.s32 	%p59, %r61, 0;
	@%p59 bra 	$L__BB7_56;
	shf.l.wrap.b32 	%r276, %r277, %r276, %r61;
	ld.local.u32 	%r82, [%rd30+16];
	shf.l.wrap.b32 	%r277, %r82, %r277, %r61;
$L__BB7_56:
	shr.u32 	%r83, %r276, 30;
	shf.l.wrap.b32 	%r84, %r277, %r276, 2;
	shl.b32 	%r85, %r277, 2;
	shr.u32 	%r86, %r84, 31;
	add.s32 	%r87, %r86, %r83;
	neg.s32 	%r88, %r87;
	setp.lt.s32 	%p60, %r57, 0;
	selp.b32 	%r278, %r88, %r87, %p60;
	xor.b32  	%r89, %r84, %r57;
	shr.s32 	%r90, %r84, 31;
	xor.b32  	%r91, %r90, %r84;
	xor.b32  	%r92, %r90, %r85;
	cvt.u64.u32 	%rd48, %r91;
	shl.b64 	%rd49, %rd48, 32;
	cvt.u64.u32 	%rd50, %r92;
	or.b64  	%rd51, %rd49, %rd50;
	cvt.rn.f64.s64 	%fd19, %rd51;
	mul.f64 	%fd20, %fd19, 0d3BF921FB54442D19;
	cvt.rn.f32.f64 	%f147, %fd20;
	neg.f32 	%f148, %f147;
	setp.lt.s32 	%p61, %r89, 0;
	selp.f32 	%f476, %f148, %f147, %p61;
$L__BB7_57:
	add.s32 	%r94, %r278, 1;
	mul.rn.f32 	%f150, %f476, %f476;
	and.b32  	%r95, %r278, 1;
	setp.eq.b32 	%p62, %r95, 1;
	selp.f32 	%f151, %f476, 0f3F800000, %p62;
	fma.rn.f32 	%f152, %f150, %f151, 0f00000000;
	fma.rn.f32 	%f153, %f150, 0f37CBAC00, 0fBAB607ED;
	selp.f32 	%f154, 0fB94D4153, %f153, %p62;
	selp.f32 	%f155, 0f3C0885E4, 0f3D2AAABB, %p62;
	fma.rn.f32 	%f156, %f154, %f150, %f155;
	selp.f32 	%f157, 0fBE2AAAA8, 0fBEFFFFFF, %p62;
	fma.rn.f32 	%f158, %f156, %f150, %f157;
	fma.rn.f32 	%f159, %f158, %f152, %f151;
	and.b32  	%r96, %r94, 2;
	setp.eq.s32 	%p63, %r96, 0;
	mov.f32 	%f160, 0f00000000;
	sub.f32 	%f161, %f160, %f159;
	selp.f32 	%f162, %f159, %f161, %p63;
	cvt.f64.f32 	%fd21, %f162;
	rcp.rn.f64 	%fd22, %fd21;
	neg.f64 	%fd23, %fd22;
	abs.f32 	%f163, %f116;
	cvt.f64.f32 	%fd24, %f163;
	add.f64 	%fd25, %fd24, %fd23;
	cvt.rn.f32.f64 	%f164, %fd25;
	abs.f32 	%f477, %f164;
	bra.uni 	$L__BB7_60;
$L__BB7_58:
	setp.neu.f32 	%p44, %f8, 0f00000000;
	setp.neu.f32 	%p45, %f106, 0f00000000;
	and.pred  	%p46, %p44, %p45;
	setp.neu.f32 	%p47, %f111, 0f00000000;
	and.pred  	%p48, %p46, %p47;
	setp.neu.f32 	%p49, %f116, 0f00000000;
	mov.f32 	%f477, 0f00000000;
	and.pred  	%p50, %p48, %p49;
	@%p50 bra 	$L__BB7_60;
	abs.f32 	%f118, %f8;
	abs.f32 	%f119, %f106;
	setp.gt.f32 	%p51, %f118, %f119;
	selp.f32 	%f120, %f119, %f118, %p51;
	abs.f32 	%f121, %f111;
	setp.gt.f32 	%p52, %f120, %f121;
	selp.f32 	%f122, %f121, %f120, %p52;
	abs.f32 	%f123, %f116;
	setp.gt.f32 	%p53, %f122, %f123;
	selp.f32 	%f124, %f123, %f122, %p53;
	add.f32 	%f477, %f124, 0fBF800000;
$L__BB7_60:
	setp.leu.f32 	%p154, %f3, 0f00000000;
	setp.geu.f32 	%p155, %f4, 0f00000000;
	setp.geu.f32 	%p156, %f5, 0f00000000;
	or.pred  	%p157, %p155, %p156;
	or.pred  	%p158, %p157, %p154;
	setp.leu.f32 	%p159, %f6, 0f00000000;
	or.pred  	%p160, %p158, %p159;
	@%p160 bra 	$L__BB7_62;
	setp.leu.f32 	%p161, %f8, 0f00000000;
	setp.geu.f32 	%p162, %f106, 0f00000000;
	setp.geu.f32 	%p163, %f111, 0f00000000;
	or.pred  	%p164, %p162, %p163;
	or.pred  	%p165, %p164, %p161;
	setp.leu.f32 	%p166, %f116, 0f00000000;
	or.pred  	%p167, %p165, %p166;
	mov.f32 	%f478, 0f00000000;
	@%p167 bra 	$L__BB7_63;
$L__BB7_62:
	mov.f32 	%f478, 0f43FA0000;
$L__BB7_63:
	setp.gt.f32 	%p168, %f477, 0f3F800000;
	mul.f32 	%f296, %f477, 0f40A00000;
	selp.f32 	%f297, 0f41200000, %f296, %p168;
	add.f32 	%f485, %f297, %f478;
	ld.global.f32 	%f479, [%rd1];
	setp.eq.f32 	%p169, %f479, 0f00000000;
	@%p169 bra 	$L__BB7_83;
	mov.b32 	%r279, 0;
	mov.u64 	%rd94, %rd1;
$L__BB7_65:
	sub.f32 	%f53, %f1, %f479;
	abs.f32 	%f54, %f53;
	setp.eq.f32 	%p170, %f53, 0f3F800000;
	mov.f32 	%f481, 0f3F800000;
	@%p170 bra 	$L__BB7_70;
	setp.num.f32 	%p171, %f54, %f54;
	@%p171 bra 	$L__BB7_68;
	mov.f32 	%f354, 0f40000000;
	add.rn.f32 	%f481, %f53, %f354;
	bra.uni 	$L__BB7_70;
$L__BB7_68:
	setp.lt.f32 	%p172, %f54, 0f00800000;
	mul.f32 	%f299, %f54, 0f4B800000;
	selp.f32 	%f300, %f299, %f54, %p172;
	mov.b32 	%r230, %f300;
	add.s32 	%r231, %r230, -1060439283;
	and.b32  	%r232, %r231, -8388608;
	sub.s32 	%r233, %r230, %r232;
	mov.b32 	%f301, %r233;
	cvt.rn.f32.s32 	%f302, %r232;
	selp.f32 	%f303, 0fC1C00000, 0f00000000, %p172;
	fma.rn.f32 	%f304, %f302, 0f34000000, %f303;
	add.f32 	%f305, %f301, 0fBF800000;
	add.f32 	%f306, %f301, 0f3F800000;
	rcp.approx.ftz.f32 	%f307, %f306;
	add.f32 	%f308, %f305, %f305;
	mul.f32 	%f309, %f308, %f307;
	mul.f32 	%f310, %f309, %f309;
	neg.f32 	%f311, %f309;
	sub.f32 	%f312, %f305, %f309;
	add.f32 	%f313, %f312, %f312;
	fma.rn.f32 	%f314, %f311, %f305, %f313;
	mul.rn.f32 	%f315, %f307, %f314;
	fma.rn.f32 	%f316, %f310, 0f3A2C32E4, 0f3B52E7DB;
	fma.rn.f32 	%f317, %f316, %f310, 0f3C93BB73;
	fma.rn.f32 	%f318, %f317, %f310, 0f3DF6384F;
	mul.rn.f32 	%f319, %f318, %f310;
	fma.rn.f32 	%f320, %f309, 0f3FB8AA3B, %f304;
	mul.f32 	%f321, %f319, 0f40400000;
	sub.f32 	%f322, %f304, %f320;
	fma.rn.f32 	%f323, %f309, 0f3FB8AA3B, %f322;
	fma.rn.f32 	%f324, %f315, 0f3FB8AA3B, %f323;
	fma.rn.f32 	%f325, %f309, 0f32A55E34, %f324;
	fma.rn.f32 	%f326, %f321, %f315, %f325;
	fma.rn.f32 	%f327, %f319, %f309, %f326;
	add.rn.f32 	%f328, %f320, %f327;
	mov.f32 	%f329, 0f40000000;
	mul.rn.f32 	%f330, %f328, %f329;
	cvt.rni.f32.f32 	%f331, %f330;
	sub.f32 	%f332, %f330, %f331;
	neg.f32 	%f333, %f330;
	fma.rn.f32 	%f334, %f328, 0f40000000, %f333;
	neg.f32 	%f335, %f320;
	add.rn.f32 	%f336, %f328, %f335;
	neg.f32 	%f337, %f336;
	add.rn.f32 	%f338, %f327, %f337;
	fma.rn.f32 	%f339, %f338, 0f40000000, %f334;
	add.f32 	%f340, %f332, %f339;
	setp.gt.f32 	%p173, %f331, 0f00000000;
	selp.b32 	%r234, 0, -2097152000, %p173;
	setp.neu.f32 	%p174, %f53, 0f00000000;
	setp.neu.f32 	%p175, %f54, 0f7F800000;
	setp.lt.f32 	%p176, %f330, 0f00000000;
	selp.f32 	%f341, 0f00000000, 0f7F800000, %p176;
	abs.f32 	%f342, %f330;
	setp.gt.f32 	%p177, %f342, 0f43180000;
	cvt.rzi.s32.f32 	%r235, %f331;
	shl.b32 	%r236, %r235, 23;
	sub.s32 	%r237, %r236, %r234;
	mov.b32 	%f343, %r237;
	add.s32 	%r238, %r234, 2130706432;
	mov.b32 	%f344, %r238;
	fma.rn.f32 	%f345, %f340, 0f391FCB8E, 0f3AAF85ED;
	fma.rn.f32 	%f346, %f345, %f340, 0f3C1D9856;
	fma.rn.f32 	%f347, %f346, %f340, 0f3D6357BB;
	fma.rn.f32 	%f348, %f347, %f340, 0f3E75FDEC;
	fma.rn.f32 	%f349, %f348, %f340, 0f3F317218;
	fma.rn.f32 	%f350, %f349, %f340, 0f3F800000;
	mul.f32 	%f351, %f350, %f344;
	mul.f32 	%f352, %f351, %f343;
	selp.f32 	%f481, %f341, %f352, %p177;
	and.pred  	%p178, %p174, %p175;
	@%p178 bra 	$L__BB7_70;
	add.f32 	%f353, %f53, %f53;
	mov.b32 	%r239, %f353;
	and.b32  	%r240, %r239, 2147483647;
	mov.b32 	%f481, %r240;
$L__BB7_70:
	ld.global.f32 	%f356, [%rd94+4];
	sub.f32 	%f59, %f2, %f356;
	abs.f32 	%f60, %f59;
	setp.eq.f32 	%p179, %f59, 0f3F800000;
	mov.f32 	%f482, 0f3F800000;
	@%p179 bra 	$L__BB7_75;
	setp.num.f32 	%p180, %f60, %f60;
	@%p180 bra 	$L__BB7_73;
	mov.f32 	%f412, 0f40000000;
	add.rn.f32 	%f482, %f59, %f412;
	bra.uni 	$L__BB7_75;
$L__BB7_73:
	setp.lt.f32 	%p181, %f60, 0f00800000;
	mul.f32 	%f357, %f60, 0f4B800000;
	selp.f32 	%f358, %f357, %f60, %p181;
	mov.b32 	%r241, %f358;
	add.s32 	%r242, %r241, -1060439283;
	and.b32  	%r243, %r242, -8388608;
	sub.s32 	%r244, %r241, %r243;
	mov.b32 	%f359, %r244;
	cvt.rn.f32.s32 	%f360, %r243;
	selp.f32 	%f361, 0fC1C00000, 0f00000000, %p181;
	fma.rn.f32 	%f362, %f360, 0f34000000, %f361;
	add.f32 	%f363, %f359, 0fBF800000;
	add.f32 	%f364, %f359, 0f3F800000;
	rcp.approx.ftz.f32 	%f365, %f364;
	add.f32 	%f366, %f363, %f363;
	mul.f32 	%f367, %f366, %f365;
	mul.f32 	%f368, %f367, %f367;
	neg.f32 	%f369, %f367;
	sub.f32 	%f370, %f363, %f367;
	add.f32 	%f371, %f370, %f370;
	fma.rn.f32 	%f372, %f369, %f363, %f371;
	mul.rn.f32 	%f373, %f365, %f372;
	fma.rn.f32 	%f374, %f368, 0f3A2C32E4, 0f3B52E7DB;
	fma.rn.f32 	%f375, %f374, %f368, 0f3C93BB73;
	fma.rn.f32 	%f376, %f375, %f368, 0f3DF6384F;
	mul.rn.f32 	%f377, %f376, %f368;
	fma.rn.f32 	%f378, %f367, 0f3FB8AA3B, %f362;
	mul.f32 	%f379, %f377, 0f40400000;
	sub.f32 	%f380, %f362, %f378;
	fma.rn.f32 	%f381, %f367, 0f3FB8AA3B, %f380;
	fma.rn.f32 	%f382, %f373, 0f3FB8AA3B, %f381;
	fma.rn.f32 	%f383, %f367, 0f32A55E34, %f382;
	fma.rn.f32 	%f384, %f379, %f373, %f383;
	fma.rn.f32 	%f385, %f377, %f367, %f384;
	add.rn.f32 	%f386, %f378, %f385;
	mov.f32 	%f387, 0f40000000;
	mul.rn.f32 	%f388, %f386, %f387;
	cvt.rni.f32.f32 	%f389, %f388;
	sub.f32 	%f390, %f388, %f389;
	neg.f32 	%f391, %f388;
	fma.rn.f32 	%f392, %f386, 0f40000000, %f391;
	neg.f32 	%f393, %f378;
	add.rn.f32 	%f394, %f386, %f393;
	neg.f32 	%f395, %f394;
	add.rn.f32 	%f396, %f385, %f395;
	fma.rn.f32 	%f397, %f396, 0f40000000, %f392;
	add.f32 	%f398, %f390, %f397;
	setp.gt.f32 	%p182, %f389, 0f00000000;
	selp.b32 	%r245, 0, -2097152000, %p182;
	setp.neu.f32 	%p183, %f59, 0f00000000;
	setp.neu.f32 	%p184, %f60, 0f7F800000;
	setp.lt.f32 	%p185, %f388, 0f00000000;
	selp.f32 	%f399, 0f00000000, 0f7F800000, %p185;
	abs.f32 	%f400, %f388;
	setp.gt.f32 	%p186, %f400, 0f43180000;
	cvt.rzi.s32.f32 	%r246, %f389;
	shl.b32 	%r247, %r246, 23;
	sub.s32 	%r248, %r247, %r245;
	mov.b32 	%f401, %r248;
	add.s32 	%r249, %r245, 2130706432;
	mov.b32 	%f402, %r249;
	fma.rn.f32 	%f403, %f398, 0f391FCB8E, 0f3AAF85ED;
	fma.rn.f32 	%f404, %f403, %f398, 0f3C1D9856;
	fma.rn.f32 	%f405, %f404, %f398, 0f3D6357BB;
	fma.rn.f32 	%f406, %f405, %f398, 0f3E75FDEC;
	fma.rn.f32 	%f407, %f406, %f398, 0f3F317218;
	fma.rn.f32 	%f408, %f407, %f398, 0f3F800000;
	mul.f32 	%f409, %f408, %f402;
	mul.f32 	%f410, %f409, %f401;
	selp.f32 	%f482, %f399, %f410, %p186;
	and.pred  	%p187, %p183, %p184;
	@%p187 bra 	$L__BB7_75;
	add.f32 	%f411, %f59, %f59;
	mov.b32 	%r250, %f411;
	and.b32  	%r251, %r250, 2147483647;
	mov.b32 	%f482, %r251;
$L__BB7_75:
	add.f32 	%f65, %f481, %f482;
	ld.global.f32 	%f66, [%rd94+8];
	abs.f32 	%f67, %f66;
	setp.eq.f32 	%p188, %f66, 0f3F800000;
	mov.f32 	%f483, 0f3F800000;
	@%p188 bra 	$L__BB7_80;
	setp.num.f32 	%p189, %f67, %f67;
	@%p189 bra 	$L__BB7_78;
	mov.f32 	%f469, 0f40000000;
	add.rn.f32 	%f483, %f66, %f469;
	bra.uni 	$L__BB7_80;
$L__BB7_78:
	setp.lt.f32 	%p190, %f67, 0f00800000;
	mul.f32 	%f414, %f67, 0f4B800000;
	selp.f32 	%f415, %f414, %f67, %p190;
	mov.b32 	%r252, %f415;
	add.s32 	%r253, %r252, -1060439283;
	and.b32  	%r254, %r253, -8388608;
	sub.s32 	%r255, %r252, %r254;
	mov.b32 	%f416, %r255;
	cvt.rn.f32.s32 	%f417, %r254;
	selp.f32 	%f418, 0fC1C00000, 0f00000000, %p190;
	fma.rn.f32 	%f419, %f417, 0f34000000, %f418;
	add.f32 	%f420, %f416, 0fBF800000;
	add.f32 	%f421, %f416, 0f3F800000;
	rcp.approx.ftz.f32 	%f422, %f421;
	add.f32 	%f423, %f420, %f420;
	mul.f32 	%f424, %f423, %f422;
	mul.f32 	%f425, %f424, %f424;
	neg.f32 	%f426, %f424;
	sub.f32 	%f427, %f420, %f424;
	add.f32 	%f428, %f427, %f427;
	fma.rn.f32 	%f429, %f426, %f420, %f428;
	mul.rn.f32 	%f430, %f422, %f429;
	fma.rn.f32 	%f431, %f425, 0f3A2C32E4, 0f3B52E7DB;
	fma.rn.f32 	%f432, %f431, %f425, 0f3C93BB73;
	fma.rn.f32 	%f433, %f432, %f425, 0f3DF6384F;
	mul.rn.f32 	%f434, %f433, %f425;
	fma.rn.f32 	%f435, %f424, 0f3FB8AA3B, %f419;
	mul.f32 	%f436, %f434, 0f40400000;
	sub.f32 	%f437, %f419, %f435;
	fma.rn.f32 	%f438, %f424, 0f3FB8AA3B, %f437;
	fma.rn.f32 	%f439, %f430, 0f3FB8AA3B, %f438;
	fma.rn.f32 	%f440, %f424, 0f32A55E34, %f439;
	fma.rn.f32 	%f441, %f436, %f430, %f440;
	fma.rn.f32 	%f442, %f434, %f424, %f441;
	add.rn.f32 	%f443, %f435, %f442;
	mov.f32 	%f444, 0f40000000;
	mul.rn.f32 	%f445, %f443, %f444;
	cvt.rni.f32.f32 	%f446, %f445;
	sub.f32 	%f447, %f445, %f446;
	neg.f32 	%f448, %f445;
	fma.rn.f32 	%f449, %f443, 0f40000000, %f448;
	neg.f32 	%f450, %f435;
	add.rn.f32 	%f451, %f443, %f450;
	neg.f32 	%f452, %f451;
	add.rn.f32 	%f453, %f442, %f452;
	fma.rn.f32 	%f454, %f453, 0f40000000, %f449;
	add.f32 	%f455, %f447, %f454;
	setp.gt.f32 	%p191, %f446, 0f00000000;
	selp.b32 	%r256, 0, -2097152000, %p191;
	setp.neu.f32 	%p192, %f66, 0f00000000;
	setp.neu.f32 	%p193, %f67, 0f7F800000;
	setp.lt.f32 	%p194, %f445, 0f00000000;
	selp.f32 	%f456, 0f00000000, 0f7F800000, %p194;
	abs.f32 	%f457, %f445;
	setp.gt.f32 	%p195, %f457, 0f43180000;
	cvt.rzi.s32.f32 	%r257, %f446;
	shl.b32 	%r258, %r257, 23;
	sub.s32 	%r259, %r258, %r256;
	mov.b32 	%f458, %r259;
	add.s32 	%r260, %r256, 2130706432;
	mov.b32 	%f459, %r260;
	fma.rn.f32 	%f460, %f455, 0f391FCB8E, 0f3AAF85ED;
	fma.rn.f32 	%f461, %f460, %f455, 0f3C1D9856;
	fma.rn.f32 	%f462, %f461, %f455, 0f3D6357BB;
	fma.rn.f32 	%f463, %f462, %f455, 0f3E75FDEC;
	fma.rn.f32 	%f464, %f463, %f455, 0f3F317218;
	fma.rn.f32 	%f465, %f464, %f455, 0f3F800000;
	mul.f32 	%f466, %f465, %f459;
	mul.f32 	%f467, %f466, %f458;
	selp.f32 	%f483, %f456, %f467, %p195;
	and.pred  	%p196, %p192, %p193;
	@%p196 bra 	$L__BB7_80;
	add.f32 	%f468, %f66, %f66;
	mov.b32 	%r261, %f468;
	and.b32  	%r262, %r261, 2147483647;
	mov.b32 	%f483, %r262;
$L__BB7_80:
	sub.f32 	%f72, %f65, %f483;
	setp.geu.f32 	%p197, %f72, 0f00000000;
	mov.f32 	%f484, 0f00000000;
	@%p197 bra 	$L__BB7_82;
	neg.f32 	%f471, %f72;
	div.rn.f32 	%f484, %f471, %f66;
$L__BB7_82:
	abs.f32 	%f472, %f484;
	fma.rn.f32 	%f485, %f472, 0f44480000, %f485;
	add.s32 	%r71, %r279, 1;
	mul.wide.u32 	%rd76, %r279, 12;
	add.s64 	%rd77, %rd1, %rd76;
	add.s64 	%rd94, %rd77, 12;
	ld.global.f32 	%f479, [%rd77+12];
	setp.neu.f32 	%p198, %f479, 0f00000000;
	mov.u32 	%r279, %r71;
	@%p198 bra 	$L__BB7_65;
$L__BB7_83:
	ld.param.u64 	%rd81, [_Z7costFcnPfP5StateP5TrackS3_P3Obs_param_0];
	cvta.to.global.u64 	%rd78, %rd81;
	mul.wide.s32 	%rd79, %r1, 4;
	add.s64 	%rd80, %rd78, %rd79;
	st.global.f32 	[%rd80], %f485;
	ret;

}
	// .globl	_Z15calcRolloutCostPfS_
.visible .entry _Z15calcRolloutCostPfS_(
	.param .u64 .ptr .align 1 _Z15calcRolloutCostPfS__param_0,
	.param .u64 .ptr .align 1 _Z15calcRolloutCostPfS__param_1
)
{
	.reg .pred 	%p<5>;
	.reg .b32 	%r<13>;
	.reg .b32 	%f<6>;
	.reg .b64 	%rd<9>;
	// demoted variable
	.shared .align 4 .b8 _ZZ15calcRolloutCostPfS_E11partial_sum[1024];
	ld.param.u64 	%rd2, [_Z15calcRolloutCostPfS__param_0];
	ld.param.u64 	%rd1, [_Z15calcRolloutCostPfS__param_1];
	cvta.to.global.u64 	%rd3, %rd2;
	mov.u32 	%r1, %ctaid.x;
	mov.u32 	%r12, %ntid.x;
	mov.u32 	%r3, %tid.x;
	mad.lo.s32 	%r7, %r1, %r12, %r3;
	mul.wide.s32 	%rd4, %r7, 4;
	add.s64 	%rd5, %rd3, %rd4;
	ld.global.f32 	%f1, [%rd5];
	shl.b32 	%r8, %r3, 2;
	mov.u32 	%r9, _ZZ15calcRolloutCostPfS_E11partial_sum;
	add.s32 	%r4, %r9, %r8;
	st.shared.f32 	[%r4], %f1;
	bar.sync 	0;
	setp.lt.u32 	%p1, %r12, 2;
	@%p1 bra 	$L__BB8_4;
$L__BB8_1:
	shr.u32 	%r6, %r12, 1;
	setp.ge.u32 	%p2, %r3, %r6;
	@%p2 bra 	$L__BB8_3;
	shl.b32 	%r10, %r6, 2;
	add.s32 	%r11, %r4, %r10;
	ld.shared.f32 	%f2, [%r11];
	ld.shared.f32 	%f3, [%r4];
	add.f32 	%f4, %f2, %f3;
	st.shared.f32 	[%r4], %f4;
$L__BB8_3:
	bar.sync 	0;
	setp.gt.u32 	%p3, %r12, 3;
	mov.u32 	%r12, %r6;
	@%p3 bra 	$L__BB8_1;
$L__BB8_4:
	setp.ne.s32 	%p4, %r3, 0;
	@%p4 bra 	$L__BB8_6;
	ld.shared.f32 	%f5, [_ZZ15calcRolloutCostPfS_E11partial_sum];
	cvta.to.global.u64 	%rd6, %rd1;
	mul.wide.u32 	%rd7, %r1, 4;
	add.s64 	%rd8, %rd6, %rd7;
	st.global.f32 	[%rd8], %f5;
$L__BB8_6:
	ret;

}
	// .globl	_Z16calcRolloutCost2PfS_
.visible .entry _Z16calcRolloutCost2PfS_(
	.param .u64 .ptr .align 1 _Z16calcRolloutCost2PfS__param_0,
	.param .u64 .ptr .align 1 _Z16calcRolloutCost2PfS__param_1
)
{
	.reg .pred 	%p<5>;
	.reg .b32 	%r<19>;
	.reg .b32 	%f<6>;
	.reg .b64 	%rd<9>;
	// demoted variable
	.shared .align 4 .b8 _ZZ16calcRolloutCost2PfS_E11partial_sum[160];
	ld.param.u64 	%rd2, [_Z16calcRolloutCost2PfS__param_0];
	ld.param.u64 	%rd1, [_Z16calcRolloutCost2PfS__param_1];
	cvta.to.global.u64 	%rd3, %rd2;
	mov.u32 	%r1, %ctaid.x;
	mov.u32 	%r2, %ntid.x;
	mov.u32 	%r3, %tid.x;
	mad.lo.s32 	%r7, %r1, %r2, %r3;
	mul.wide.s32 	%rd4, %r7, 4;
	add.s64 	%rd5, %rd3, %rd4;
	ld.global.f32 	%f1, [%rd5];
	shl.b32 	%r8, %r3, 2;
	mov.u32 	%r9, _ZZ16calcRolloutCost2PfS_E11partial_sum;
	add.s32 	%r10, %r9, %r8;
	st.shared.f32 	[%r10], %f1;
	bar.sync 	0;
	setp.lt.u32 	%p1, %r2, 2;
	@%p1 bra 	$L__BB9_5;
	mov.b32 	%r18, 1;
$L__BB9_2:
	shl.b32 	%r5, %r18, 1;
	mul.lo.s32 	%r6, %r5, %r3;
	setp.ge.u32 	%p2, %r6, %r2;
	@%p2 bra 	$L__BB9_4;
	add.s32 	%r12, %r6, %r18;
	shl.b32 	%r13, %r12, 2;
	add.s32 	%r15, %r9, %r13;
	ld.shared.f32 	%f2, [%r15];
	shl.b32 	%r16, %r6, 2;
	add.s32 	%r17, %r9, %r16;
	ld.shared.f32 	%f3, [%r17];
	add.f32 	%f4, %f2, %f3;
	st.shared.f32 	[%r17], %f4;
$L__BB9_4:
	bar.sync 	0;
	setp.lt.u32 	%p3, %r5, %r2;
	mov.u32 	%r18, %r5;
	@%p3 bra 	$L__BB9_2;
$L__BB9_5:
	setp.ne.s32 	%p4, %r3, 0;
	@%p4 bra 	$L__BB9_7;
	ld.shared.f32 	%f5, [_ZZ16calcRolloutCost2PfS_E11partial_sum];
	cvta.to.global.u64 	%rd6, %rd1;
	mul.wide.u32 	%rd7, %r1, 4;
	add.s64 	%rd8, %rd6, %rd7;
	st.global.f32 	[%rd8], %f5;
$L__BB9_7:
	ret;

}
	// .globl	_Z4linev
.visible .entry _Z4linev()
{
	.reg .b32 	%r<3>;
	.reg .b64 	%rd<3>;

	mov.u64 	%rd1, $str$1;
	cvta.global.u64 	%rd2, %rd1;
	{ // callseq 7, 0
	.param .b64 param0;
	st.param.b64 	[param0], %rd2;
	.param .b64 param1;
	st.param.b64 	[param1], 0;
	.param .b32 retval0;
	call.uni (retval0), 
	vprintf, 
	(
	param0, 
	param1
	);
	ld.param.b32 	%r1, [retval0];
	} // callseq 7
	ret;

}
	// .globl	_Z10printfloatPf
.visible .entry _Z10printfloatPf(
	.param .u64 .ptr .align 1 _Z10printfloatPf_param_0
)
{
	.local .align 8 .b8 	__local_depot11[8];
	.reg .b64 	%SP;
	.reg .b64 	%SPL;
	.reg .b32 	%r<9>;
	.reg .b32 	%f<2>;
	.reg .b64 	%rd<9>;
	.reg .b64 	%fd<2>;

	mov.u64 	%SPL, __local_depot11;
	cvta.local.u64 	%SP, %SPL;
	ld.param.u64 	%rd1, [_Z10printfloatPf_param_0];
	cvta.to.global.u64 	%rd2, %rd1;
	add.u64 	%rd3, %SP, 0;
	add.u64 	%rd4, %SPL, 0;
	mov.u32 	%r1, %ctaid.x;
	mov.u32 	%r2, %ntid.x;
	mul.lo.s32 	%r3, %r2, %r1;
	shl.b32 	%r4, %r3, 1;
	mov.u32 	%r5, %tid.x;
	add.s32 	%r6, %r4, %r5;
	mul.wide.s32 	%rd5, %r6, 4;
	add.s64 	%rd6, %rd2, %rd5;
	ld.global.f32 	%f1, [%rd6];
	cvt.f64.f32 	%fd1, %f1;
	st.local.f64 	[%rd4], %fd1;
	mov.u64 	%rd7, $str$2;
	cvta.global.u64 	%rd8, %rd7;
	{ // callseq 8, 0
	.param .b64 param0;
	st.param.b64 	[param0], %rd8;
	.param .b64 param1;
	st.param.b64 	[param1], %rd3;
	.param .b32 retval0;
	call.uni (retval0), 
	vprintf, 
	(
	param0, 
	param1
	);
	ld.param.b32 	%r7, [retval0];
	} // callseq 8
	ret;

}
	// .globl	_Z13min_reductionPfS_
.visible .entry _Z13min_reductionPfS_(
	.param .u64 .ptr .align 1 _Z13min_reductionPfS__param_0,
	.param .u64 .ptr .align 1 _Z13min_reductionPfS__param_1
)
{
	.reg .pred 	%p<5>;
	.reg .b32 	%r<16>;
	.reg .b32 	%f<8>;
	.reg .b64 	%rd<11>;
	// demoted variable
	.shared .align 4 .b8 _ZZ13min_reductionPfS_E11partial_sum[128];
	ld.param.u64 	%rd2, [_Z13min_reductionPfS__param_0];
	ld.param.u64 	%rd1, [_Z13min_reductionPfS__param_1];
	cvta.to.global.u64 	%rd3, %rd2;
	mov.u32 	%r1, %ctaid.x;
	mov.u32 	%r15, %ntid.x;
	mul.lo.s32 	%r7, %r15, %r1;
	shl.b32 	%r8, %r7, 1;
	mov.u32 	%r3, %tid.x;
	add.s32 	%r9, %r8, %r3;
	mul.wide.s32 	%rd4, %r9, 4;
	add.s64 	%rd5, %rd3, %rd4;
	ld.global.f32 	%f1, [%rd5];
	add.s32 	%r10, %r9, %r15;
	mul.wide.u32 	%rd6, %r10, 4;
	add.s64 	%rd7, %rd3, %rd6;
	ld.global.f32 	%f2, [%rd7];
	min.f32 	%f3, %f1, %f2;
	shl.b32 	%r11, %r3, 2;
	mov.u32 	%r12, _ZZ13min_reductionPfS_E11partial_sum;
	add.s32 	%r4, %r12, %r11;
	st.shared.f32 	[%r4], %f3;
	bar.sync 	0;
	setp.lt.u32 	%p1, %r15, 2;
	@%p1 bra 	$L__BB12_4;
$L__BB12_1:
	shr.u32 	%r6, %r15, 1;
	setp.ge.u32 	%p2, %r3, %r6;
	@%p2 bra 	$L__BB12_3;
	ld.shared.f32 	%f4, [%r4];
	shl.b32 	%r13, %r6, 2;
	add.s32 	%r14, %r4, %r13;
	ld.shared.f32 	%f5, [%r14];
	min.f32 	%f6, %f4, %f5;
	st.shared.f32 	[%r4], %f6;
$L__BB12_3:
	bar.sync 	0;
	setp.gt.u32 	%p3, %r15, 3;
	mov.u32 	%r15, %r6;
	@%p3 bra 	$L__BB12_1;
$L__BB12_4:
	setp.ne.s32 	%p4, %r3, 0;
	@%p4 bra 	$L__BB12_6;
	ld.shared.f32 	%f7, [_ZZ13min_reductionPfS_E11partial_sum];
	cvta.to.global.u64 	%rd8, %rd1;
	mul.wide.u32 	%rd9, %r1, 4;
	add.s64 	%rd10, %rd8, %rd9;
	st.global.f32 	[%rd10], %f7;
$L__BB12_6:
	ret;

}
	// .globl	_Z14min_reduction2PfS_
.visible .entry _Z14min_reduction2PfS_(
	.param .u64 .ptr .align 1 _Z14min_reduction2PfS__param_0,
	.param .u64 .ptr .align 1 _Z14min_reduction2PfS__param_1
)
{
	.reg .pred 	%p<5>;
	.reg .b32 	%r<14>;
	.reg .b32 	%f<6>;
	.reg .b64 	%rd<9>;
	// demoted variable
	.shared .align 4 .b8 _ZZ14min_reduction2PfS_E11partial_sum[128];
	ld.param.u64 	%rd2, [_Z14min_reduction2PfS__param_0];
	ld.param.u64 	%rd1, [_Z14min_reduction2PfS__param_1];
	cvta.to.global.u64 	%rd3, %rd2;
	mov.u32 	%r1, %ctaid.x;
	mov.u32 	%r2, %ntid.x;
	mov.u32 	%r3, %tid.x;
	mad.lo.s32 	%r8, %r1, %r2, %r3;
	mul.wide.s32 	%rd4, %r8, 4;
	add.s64 	%rd5, %rd3, %rd4;
	ld.global.f32 	%f1, [%rd5];
	shl.b32 	%r9, %r3, 2;
	mov.u32 	%r10, _ZZ14min_reduction2PfS_E11partial_sum;
	add.s32 	%r4, %r10, %r9;
	st.shared.f32 	[%r4], %f1;
	bar.sync 	0;
	setp.lt.u32 	%p1, %r2, 4;
	@%p1 bra 	$L__BB13_5;
	shr.u32 	%r13, %r2, 2;
$L__BB13_2:
	setp.ge.u32 	%p2, %r3, %r13;
	@%p2 bra 	$L__BB13_4;
	ld.shared.f32 	%f2, [%r4];
	shl.b32 	%r11, %r13, 2;
	add.s32 	%r12, %r4, %r11;
	ld.shared.f32 	%f3, [%r12];
	min.f32 	%f4, %f2, %f3;
	st.shared.f32 	[%r4], %f4;
$L__BB13_4:
	bar.sync 	0;
	shr.u32 	%r7, %r13, 1;
	setp.gt.u32 	%p3, %r13, 1;
	mov.u32 	%r13, %r7;
	@%p3 bra 	$L__BB13_2;
$L__BB13_5:
	setp.ne.s32 	%p4, %r3, 0;
	@%p4 bra 	$L__BB13_7;
	ld.shared.f32 	%f5, [_ZZ14min_reduction2PfS_E11partial_sum];
	cvta.to.global.u64 	%rd6, %rd1;
	mul.wide.u32 	%rd7, %r1, 4;
	add.s64 	%rd8, %rd6, %rd7;
	st.global.f32 	[%rd8], %f5;
$L__BB13_7:
	ret;

}
	// .globl	_Z10calcWTildePfS_S_
.visible .entry _Z10calcWTildePfS_S_(
	.param .u64 .ptr .align 1 _Z10calcWTildePfS_S__param_0,
	.param .u64 .ptr .align 1 _Z10calcWTildePfS_S__param_1,
	.param .u64 .ptr .align 1 _Z10calcWTildePfS_S__param_2
)
{
	.reg .b32 	%r<5>;
	.reg .b32 	%f<7>;
	.reg .b64 	%rd<10>;

	ld.param.u64 	%rd1, [_Z10calcWTildePfS_S__param_0];
	ld.param.u64 	%rd2, [_Z10calcWTildePfS_S__param_1];
	ld.param.u64 	%rd3, [_Z10calcWTildePfS_S__param_2];
	cvta.to.global.u64 	%rd4, %rd1;
	cvta.to.global.u64 	%rd5, %rd2;
	cvta.to.global.u64 	%rd6, %rd3;
	mov.u32 	%r1, %ctaid.x;
	mov.u32 	%r2, %ntid.x;
	mov.u32 	%r3, %tid.x;
	mad.lo.s32 	%r4, %r1, %r2, %r3;
	mul.wide.s32 	%rd7, %r4, 4;
	add.s64 	%rd8, %rd6, %rd7;
	ld.global.f32 	%f1, [%rd8];
	ld.global.f32 	%f2, [%rd5];
	sub.f32 	%f3, %f1, %f2;
	mul.f32 	%f4, %f3, 0fBC23D70A;
	mul.f32 	%f5, %f4, 0f3FB8AA3B;
	ex2.approx.f32 	%f6, %f5;
	add.s64 	%rd9, %rd4, %rd7;
	st.global.f32 	[%rd9], %f6;
	ret;

}
	// .globl	_Z4genWP7ControlPfS1_S0_
.visible .entry _Z4genWP7ControlPfS1_S0_(
	.param .u64 .ptr .align 1 _Z4genWP7ControlPfS1_S0__param_0,
	.param .u64 .ptr .align 1 _Z4genWP7ControlPfS1_S0__param_1,
	.param .u64 .ptr .align 1 _Z4genWP7ControlPfS1_S0__param_2,
	.param .u64 .ptr .align 1 _Z4genWP7ControlPfS1_S0__param_3
)
{
	.reg .b32 	%r<5>;
	.reg .b32 	%f<8>;
	.reg .b64 	%rd<14>;
	// demoted variable
	.shared .align 4 .f32 _ZZ4genWP7ControlPfS1_S0_E1w;
	ld.param.u64 	%rd1, [_Z4genWP7ControlPfS1_S0__param_0];
	ld.param.u64 	%rd2, [_Z4genWP7ControlPfS1_S0__param_1];
	ld.param.u64 	%rd3, [_Z4genWP7ControlPfS1_S0__param_2];
	ld.param.u64 	%rd4, [_Z4genWP7ControlPfS1_S0__param_3];
	cvta.to.global.u64 	%rd5, %rd1;
	cvta.to.global.u64 	%rd6, %rd4;
	cvta.to.global.u64 	%rd7, %rd2;
	cvta.to.global.u64 	%rd8, %rd3;
	mov.u32 	%r1, %ctaid.x;
	mov.u32 	%r2, %ntid.x;
	mov.u32 	%r3, %tid.x;
	mad.lo.s32 	%r4, %r1, %r2, %r3;
	mul.wide.u32 	%rd9, %r1, 4;
	add.s64 	%rd10, %rd8, %rd9;
	ld.global.f32 	%f1, [%rd10];
	ld.global.f32 	%f2, [%rd7];
	div.rn.f32 	%f3, %f1, %f2;
	st.shared.f32 	[_ZZ4genWP7ControlPfS1_S0_E1w], %f3;
	mul.wide.s32 	%rd11, %r4, 8;
	add.s64 	%rd12, %rd6, %rd11;
	ld.global.f32 	%f4, [%rd12];
	mul.f32 	%f5, %f3, %f4;
	add.s64 	%rd13, %rd5, %rd11;
	st.global.f32 	[%rd13], %f5;
	ld.global.f32 	%f6, [%rd12+4];
	mul.f32 	%f7, %f6, %f3;
	st.global.f32 	[%rd13+4], %f7;
	ret;

}
	// .globl	_Z14wsum_reductionP7ControlS0_
.visible .entry _Z14wsum_reductionP7ControlS0_(
	.param .u64 .ptr .align 1 _Z14wsum_reductionP7ControlS0__param_0,
	.param .u64 .ptr .align 1 _Z14wsum_reductionP7ControlS0__param_1
)
{
	.reg .pred 	%p<5>;
	.reg .b32 	%r<14>;
	.reg .b32 	%f<11>;
	.reg .b64 	%rd<9>;
	// demoted variable
	.shared .align 4 .b8 _ZZ14wsum_reductionP7ControlS0_E11partial_sum[8192];
	ld.param.u64 	%rd2, [_Z14wsum_reductionP7ControlS0__param_0];
	ld.param.u64 	%rd1, [_Z14wsum_reductionP7ControlS0__param_1];
	cvta.to.global.u64 	%rd3, %rd2;
	mov.u32 	%r1, %tid.x;
	mov.u32 	%r7, %nctaid.x;
	mov.u32 	%r2, %ctaid.x;
	mad.lo.s32 	%r8, %r1, %r7, %r2;
	shl.b32 	%r9, %r1, 3;
	mov.u32 	%r10, _ZZ14wsum_reductionP7ControlS0_E11partial_sum;
	add.s32 	%r3, %r10, %r9;
	mul.wide.s32 	%rd4, %r8, 8;
	add.s64 	%rd5, %rd3, %rd4;
	ld.global.f32 	%f1, [%rd5];
	ld.global.f32 	%f2, [%rd5+4];
	st.shared.f32 	[%r3], %f1;
	st.shared.f32 	[%r3+4], %f2;
	bar.sync 	0;
	mov.u32 	%r13, %ntid.x;
	setp.lt.u32 	%p1, %r13, 2;
	@%p1 bra 	$L__BB16_4;
$L__BB16_1:
	shr.u32 	%r6, %r13, 1;
	setp.ge.u32 	%p2, %r1, %r6;
	@%p2 bra 	$L__BB16_3;
	shl.b32 	%r11, %r6, 3;
	add.s32 	%r12, %r3, %r11;
	ld.shared.f32 	%f3, [%r12];
	ld.shared.f32 	%f4, [%r3];
	add.f32 	%f5, %f3, %f4;
	st.shared.f32 	[%r3], %f5;
	ld.shared.f32 	%f6, [%r12+4];
	ld.shared.f32 	%f7, [%r3+4];
	add.f32 	%f8, %f6, %f7;
	st.shared.f32 	[%r3+4], %f8;
$L__BB16_3:
	bar.sync 	0;
	setp.gt.u32 	%p3, %r13, 3;
	mov.u32 	%r13, %r6;
	@%p3 bra 	$L__BB16_1;
$L__BB16_4:
	setp.ne.s32 	%p4, %r1, 0;
	@%p4 bra 	$L__BB16_6;
	cvta.to.global.u64 	%rd6, %rd1;
	mul.wide.u32 	%rd7, %r2, 8;
	add.s64 	%rd8, %rd6, %rd7;
	ld.shared.f32 	%f9, [_ZZ14wsum_reductionP7ControlS0_E11partial_sum];
	ld.shared.f32 	%f10, [_ZZ14wsum_reductionP7ControlS0_E11partial_sum+4];
	st.global.f32 	[%rd8], %f9;
	st.global.f32 	[%rd8+4], %f10;
$L__BB16_6:
	ret;

}
	// .globl	_Z10sumControlP7ControlS0_
.visible .entry _Z10sumControlP7ControlS0_(
	.param .u64 .ptr .align 1 _Z10sumControlP7ControlS0__param_0,
	.param .u64 .ptr .align 1 _Z10sumControlP7ControlS0__param_1
)
{
	.reg .b32 	%r<5>;
	.reg .b32 	%f<7>;
	.reg .b64 	%rd<8>;

	ld.param.u64 	%rd1, [_Z10sumControlP7ControlS0__param_0];
	ld.param.u64 	%rd2, [_Z10sumControlP7ControlS0__param_1];
	cvta.to.global.u64 	%rd3, %rd2;
	cvta.to.global.u64 	%rd4, %rd1;
	mov.u32 	%r1, %ctaid.x;
	mov.u32 	%r2, %ntid.x;
	mov.u32 	%r3, %tid.x;
	mad.lo.s32 	%r4, %r1, %r2, %r3;
	mul.wide.s32 	%rd5, %r4, 8;
	add.s64 	%rd6, %rd4, %rd5;
	ld.global.f32 	%f1, [%rd6];
	add.s64 	%rd7, %rd3, %rd5;
	ld.global.f32 	%f2, [%rd7];
	add.f32 	%f3, %f1, %f2;
	st.global.f32 	[%rd7], %f3;
	ld.global.f32 	%f4, [%rd6+4];
	ld.global.f32 	%f5, [%rd7+4];
	add.f32 	%f6, %f4, %f5;
	st.global.f32 	[%rd7+4], %f6;
	ret;

}
	// .globl	_Z22wsum_reduction_partialP7ControlS0_i
.visible .entry _Z22wsum_reduction_partialP7ControlS0_i(
	.param .u64 .ptr .align 1 _Z22wsum_reduction_partialP7ControlS0_i_param_0,
	.param .u64 .ptr .align 1 _Z22wsum_reduction_partialP7ControlS0_i_param_1,
	.param .u32 _Z22wsum_reduction_partialP7ControlS0_i_param_2
)
{
	.reg .pred 	%p<5>;
	.reg .b32 	%r<16>;
	.reg .b32 	%f<11>;
	.reg .b64 	%rd<9>;
	// demoted variable
	.shared .align 4 .b8 _ZZ22wsum_reduction_partialP7ControlS0_iE11partial_sum[8192];
	ld.param.u64 	%rd2, [_Z22wsum_reduction_partialP7ControlS0_i_param_0];
	ld.param.u64 	%rd1, [_Z22wsum_reduction_partialP7ControlS0_i_param_1];
	ld.param.u32 	%r7, [_Z22wsum_reduction_partialP7ControlS0_i_param_2];
	cvta.to.global.u64 	%rd3, %rd2;
	mov.u32 	%r1, %tid.x;
	add.s32 	%r8, %r7, %r1;
	mov.u32 	%r9, %nctaid.x;
	mov.u32 	%r2, %ctaid.x;
	mad.lo.s32 	%r10, %r8, %r9, %r2;
	shl.b32 	%r11, %r1, 3;
	mov.u32 	%r12, _ZZ22wsum_reduction_partialP7ControlS0_iE11partial_sum;
	add.s32 	%r3, %r12, %r11;
	mul.wide.s32 	%rd4, %r10, 8;
	add.s64 	%rd5, %rd3, %rd4;
	ld.global.f32 	%f1, [%rd5];
	ld.global.f32 	%f2, [%rd5+4];
	st.shared.f32 	[%r3], %f1;
	st.shared.f32 	[%r3+4], %f2;
	bar.sync 	0;
	mov.u32 	%r15, %ntid.x;
	setp.lt.u32 	%p1, %r15, 2;
	@%p1 bra 	$L__BB18_4;
$L__BB18_1:
	shr.u32 	%r6, %r15, 1;
	setp.ge.u32 	%p2, %r1, %r6;
	@%p2 bra 	$L__BB18_3;
	shl.b32 	%r13, %r6, 3;
	add.s32 	%r14, %r3, %r13;
	ld.shared.f32 	%f3, [%r14];
	ld.shared.f32 	%f4, [%r3];
	add.f32 	%f5, %f3, %f4;
	st.shared.f32 	[%r3], %f5;
	ld.shared.f32 	%f6, [%r14+4];
	ld.shared.f32 	%f7, [%r3+4];
	add.f32 	%f8, %f6, %f7;
	st.shared.f32 	[%r3+4], %f8;
$L__BB18_3:
	bar.sync 	0;
	setp.gt.u32 	%p3, %r15, 3;
	mov.u32 	%r15, %r6;
	@%p3 bra 	$L__BB18_1;
$L__BB18_4:
	setp.ne.s32 	%p4, %r1, 0;
	@%p4 bra 	$L__BB18_6;
	cvta.to.global.u64 	%rd6, %rd1;
	mul.wide.u32 	%rd7, %r2, 8;
	add.s64 	%rd8, %rd6, %rd7;
	ld.shared.f32 	%f9, [_ZZ22wsum_reduction_partialP7ControlS0_iE11partial_sum];
	ld.shared.f32 	%f10, [_ZZ22wsum_reduction_partialP7ControlS0_iE11partial_sum+4];
	st.global.f32 	[%rd8], %f9;
	st.global.f32 	[%rd8+4], %f10;
$L__BB18_6:
	ret;

}
	// .globl	_Z12printControlP7Control
.visible .entry _Z12printControlP7Control(
	.param .u64 .ptr .align 1 _Z12printControlP7Control_param_0
)
{
	.local .align 16 .b8 	__local_depot19[16];
	.reg .b64 	%SP;
	.reg .b64 	%SPL;
	.reg .b32 	%r<3>;
	.reg .b32 	%f<3>;
	.reg .b64 	%rd<7>;
	.reg .b64 	%fd<3>;

	mov.u64 	%SPL, __local_depot19;
	cvta.local.u64 	%SP, %SPL;
	ld.param.u64 	%rd1, [_Z12printControlP7Control_param_0];
	cvta.to.global.u64 	%rd2, %rd1;
	add.u64 	%rd3, %SP, 0;
	add.u64 	%rd4, %SPL, 0;
	ld.global.f32 	%f1, [%rd2];
	cvt.f64.f32 	%fd1, %f1;
	ld.global.f32 	%f2, [%rd2+4];
	cvt.f64.f32 	%fd2, %f2;
	st.local.v2.f64 	[%rd4], {%fd1, %fd2};
	mov.u64 	%rd5, $str$3;
	cvta.global.u64 	%rd6, %rd5;
	{ // callseq 9, 0
	.param .b64 param0;
	st.param.b64 	[param0], %rd6;
	.param .b64 param1;
	st.param.b64 	[param1], %rd3;
	.param .b32 retval0;
	call.uni (retval0), 
	vprintf, 
	(
	param0, 
	param1
	);
	ld.param.b32 	%r1, [retval0];
	} // callseq 9
	ret;

}
	// .globl	_Z12printMinCostPf
.visible .entry _Z12printMinCostPf(
	.param .u64 .ptr .align 1 _Z12printMinCostPf_param_0
)
{
	.local .align 8 .b8 	__local_depot20[8];
	.reg .b64 	%SP;
	.reg .b64 	%SPL;
	.reg .b32 	%r<3>;
	.reg .b32 	%f<2>;
	.reg .b64 	%rd<7>;
	.reg .b64 	%fd<2>;

	mov.u64 	%SPL, __local_depot20;
	cvta.local.u64 	%SP, %SPL;
	ld.param.u64 	%rd1, [_Z12printMinCostPf_param_0];
	cvta.to.global.u64 	%rd2, %rd1;
	add.u64 	%rd3, %SP, 0;
	add.u64 	%rd4, %SPL, 0;
	ld.global.f32 	%f1, [%rd2];
	cvt.f64.f32 	%fd1, %f1;
	st.local.f64 	[%rd4], %fd1;
	mov.u64 	%rd5, $str$4;
	cvta.global.u64 	%rd6, %rd5;
	{ // callseq 10, 0
	.param .b64 param0;
	st.param.b64 	[param0], %rd6;
	.param .b64 param1;
	st.param.b64 	[param1], %rd3;
	.param .b32 retval0;
	call.uni (retval0), 
	vprintf, 
	(
	param0, 
	param1
	);
	ld.param.b32 	%r1, [retval0];
	} // callseq 10
	ret;

}
.func  (.param .b64 func_retval0) __internal_accurate_pow(
	.param .b64 __internal_accurate_pow_param_0
)
{
	.reg .pred 	%p<8>;
	.reg .b32 	%r<49>;
	.reg .b32 	%f<3>;
	.reg .b64 	%fd<109>;

	ld.param.f64 	%fd10, [__internal_accurate_pow_param_0];
	{
	.reg .b32 %temp; 
	mov.b64 	{%temp, %r46}, %fd10;
	}
	{
	.reg .b32 %temp; 
	mov.b64 	{%r45, %temp}, %fd10;
	}
	shr.u32 	%r47, %r46, 20;
	setp.gt.u32 	%p1, %r46, 1048575;
	@%p1 bra 	$L__BB21_2;
	mul.f64 	%fd11, %fd10, 0d4350000000000000;
	{
	.reg .b32 %temp; 
	mov.b64 	{%temp, %r46}, %fd11;
	}
	{
	.reg .b32 %temp; 
	mov.b64 	{%r45, %temp}, %fd11;
	}
	shr.u32 	%r16, %r46, 20;
	add.s32 	%r47, %r16, -54;
$L__BB21_2:
	add.s32 	%r48, %r47, -1023;
	and.b32  	%r17, %r46, -2146435073;
	or.b32  	%r18, %r17, 1072693248;
	mov.b64 	%fd107, {%r45, %r18};
	setp.lt.u32 	%p2, %r18, 1073127583;
	@%p2 bra 	$L__BB21_4;
	{
	.reg .b32 %temp; 
	mov.b64 	{%r19, %temp}, %fd107;
	}
	{
	.reg .b32 %temp; 
	mov.b64 	{%temp, %r20}, %fd107;
	}
	add.s32 	%r21, %r20, -1048576;
	mov.b64 	%fd107, {%r19, %r21};
	add.s32 	%r48, %r47, -1022;
$L__BB21_4:
	add.f64 	%fd12, %fd107, 0dBFF0000000000000;
	add.f64 	%fd13, %fd107, 0d3FF0000000000000;
	rcp.approx.ftz.f64 	%fd14, %fd13;
	neg.f64 	%fd15, %fd13;
	fma.rn.f64 	%fd16, %fd15, %fd14, 0d3FF0000000000000;
	fma.rn.f64 	%fd17, %fd16, %fd16, %fd16;
	fma.rn.f64 	%fd18, %fd17, %fd14, %fd14;
	mul.f64 	%fd19, %fd12, %fd18;
	fma.rn.f64 	%fd20, %fd12, %fd18, %fd19;
	mul.f64 	%fd21, %fd20, %fd20;
	fma.rn.f64 	%fd22, %fd21, 0d3EB0F5FF7D2CAFE2, 0d3ED0F5D241AD3B5A;
	fma.rn.f64 	%fd23, %fd22, %fd21, 0d3EF3B20A75488A3F;
	fma.rn.f64 	%fd24, %fd23, %fd21, 0d3F1745CDE4FAECD5;
	fma.rn.f64 	%fd25, %fd24, %fd21, 0d3F3C71C7258A578B;
	fma.rn.f64 	%fd26, %fd25, %fd21, 0d3F6249249242B910;
	fma.rn.f64 	%fd27, %fd26, %fd21, 0d3F89999999999DFB;
	sub.f64 	%fd28, %fd12, %fd20;
	add.f64 	%fd29, %fd28, %fd28;
	neg.f64 	%fd30, %fd20;
	fma.rn.f64 	%fd31, %fd30, %fd12, %fd29;
	mul.f64 	%fd32, %fd18, %fd31;
	fma.rn.f64 	%fd33, %fd21, %fd27, 0d3FB5555555555555;
	mov.f64 	%fd34, 0d3FB5555555555555;
	sub.f64 	%fd35, %fd34, %fd33;
	fma.rn.f64 	%fd36, %fd21, %fd27, %fd35;
	add.f64 	%fd37, %fd36, 0dBC46A4CB00B9E7B0;
	add.f64 	%fd38, %fd33, %fd37;
	sub.f64 	%fd39, %fd33, %fd38;
	add.f64 	%fd40, %fd37, %fd39;
	mul.rn.f64 	%fd41, %fd20, %fd20;
	neg.f64 	%fd42, %fd41;
	fma.rn.f64 	%fd43, %fd20, %fd20, %fd42;
	{
	.reg .b32 %temp; 
	mov.b64 	{%r22, %temp}, %fd32;
	}
	{
	.reg .b32 %temp; 
	mov.b64 	{%temp, %r23}, %fd32;
	}
	add.s32 	%r24, %r23, 1048576;
	mov.b64 	%fd44, {%r22, %r24};
	fma.rn.f64 	%fd45, %fd20, %fd44, %fd43;
	mul.rn.f64 	%fd46, %fd41, %fd20;
	neg.f64 	%fd47, %fd46;
	fma.rn.f64 	%fd48, %fd41, %fd20, %fd47;
	fma.rn.f64 	%fd49, %fd41, %fd32, %fd48;
	fma.rn.f64 	%fd50, %fd45, %fd20, %fd49;
	mul.rn.f64 	%fd51, %fd38, %fd46;
	neg.f64 	%fd52, %fd51;
	fma.rn.f64 	%fd53, %fd38, %fd46, %fd52;
	fma.rn.f64 	%fd54, %fd38, %fd50, %fd53;
	fma.rn.f64 	%fd55, %fd40, %fd46, %fd54;
	add.f64 	%fd56, %fd51, %fd55;
	sub.f64 	%fd57, %fd51, %fd56;
	add.f64 	%fd58, %fd55, %fd57;
	add.f64 	%fd59, %fd20, %fd56;
	sub.f64 	%fd60, %fd20, %fd59;
	add.f64 	%fd61, %fd56, %fd60;
	add.f64 	%fd62, %fd58, %fd61;
	add.f64 	%fd63, %fd32, %fd62;
	add.f64 	%fd64, %fd59, %fd63;
	sub.f64 	%fd65, %fd59, %fd64;
	add.f64 	%fd66, %fd63, %fd65;
	xor.b32  	%r25, %r48, -2147483648;
	mov.b32 	%r26, 1127219200;
	mov.b64 	%fd67, {%r25, %r26};
	mov.b32 	%r27, -2147483648;
	mov.b64 	%fd68, {%r27, %r26};
	sub.f64 	%fd69, %fd67, %fd68;
	fma.rn.f64 	%fd70, %fd69, 0d3FE62E42FEFA39EF, %fd64;
	fma.rn.f64 	%fd71, %fd69, 0dBFE62E42FEFA39EF, %fd70;
	sub.f64 	%fd72, %fd71, %fd64;
	sub.f64 	%fd73, %fd66, %fd72;
	fma.rn.f64 	%fd74, %fd69, 0d3C7ABC9E3B39803F, %fd73;
	add.f64 	%fd75, %fd70, %fd74;
	sub.f64 	%fd76, %fd70, %fd75;
	add.f64 	%fd77, %fd74, %fd76;
	mov.f64 	%fd78, 0d4000000000000000;
	{
	.reg .b32 %temp; 
	mov.b64 	{%temp, %r28}, %fd78;
	}
	{
	.reg .b32 %temp; 
	mov.b64 	{%r29, %temp}, %fd78;
	}
	shl.b32 	%r30, %r28, 1;
	setp.gt.u32 	%p3, %r30, -33554433;
	and.b32  	%r31, %r28, -15728641;
	selp.b32 	%r32, %r31, %r28, %p3;
	mov.b64 	%fd79, {%r29, %r32};
	mul.rn.f64 	%fd80, %fd75, %fd79;
	neg.f64 	%fd81, %fd80;
	fma.rn.f64 	%fd82, %fd75, %fd79, %fd81;
	fma.rn.f64 	%fd83, %fd77, %fd79, %fd82;
	add.f64 	%fd4, %fd80, %fd83;
	sub.f64 	%fd84, %fd80, %fd4;
	add.f64 	%fd5, %fd83, %fd84;
	fma.rn.f64 	%fd85, %fd4, 0d3FF71547652B82FE, 0d4338000000000000;
	{
	.reg .b32 %temp; 
	mov.b64 	{%r13, %temp}, %fd85;
	}
	mov.f64 	%fd86, 0dC338000000000000;
	add.rn.f64 	%fd87, %fd85, %fd86;
	fma.rn.f64 	%fd88, %fd87, 0dBFE62E42FEFA39EF, %fd4;
	fma.rn.f64 	%fd89, %fd87, 0dBC7ABC9E3B39803F, %fd88;
	fma.rn.f64 	%fd90, %fd89, 0d3E5ADE1569CE2BDF, 0d3E928AF3FCA213EA;
	fma.rn.f64 	%fd91, %fd90, %fd89, 0d3EC71DEE62401315;
	fma.rn.f64 	%fd92, %fd91, %fd89, 0d3EFA01997C89EB71;
	fma.rn.f64 	%fd93, %fd92, %fd89, 0d3F2A01A014761F65;
	fma.rn.f64 	%fd94, %fd93, %fd89, 0d3F56C16C1852B7AF;
	fma.rn.f64 	%fd95, %fd94, %fd89, 0d3F81111111122322;
	fma.rn.f64 	%fd96, %fd95, %fd89, 0d3FA55555555502A1;
	fma.rn.f64 	%fd97, %fd96, %fd89, 0d3FC5555555555511;
	fma.rn.f64 	%fd98, %fd97, %fd89, 0d3FE000000000000B;
	fma.rn.f64 	%fd99, %fd98, %fd89, 0d3FF0000000000000;
	fma.rn.f64 	%fd100, %fd99, %fd89, 0d3FF0000000000000;
	{
	.reg .b32 %temp; 
	mov.b64 	{%r14, %temp}, %fd100;
	}
	{
	.reg .b32 %temp; 
	mov.b64 	{%temp, %r15}, %fd100;
	}
	shl.b32 	%r33, %r13, 20;
	add.s32 	%r34, %r33, %r15;
	mov.b64 	%fd108, {%r14, %r34};
	{
	.reg .b32 %temp; 
	mov.b64 	{%temp, %r35}, %fd4;
	}
	mov.b32 	%f2, %r35;
	abs.f32 	%f1, %f2;
	setp.lt.f32 	%p4, %f1, 0f4086232B;
	@%p4 bra 	$L__BB21_7;
	setp.lt.f64 	%p5, %fd4, 0d0000000000000000;
	add.f64 	%fd101, %fd4, 0d7FF0000000000000;
	selp.f64 	%fd108, 0d0000000000000000, %fd101, %p5;
	setp.geu.f32 	%p6, %f1, 0f40874800;
	@%p6 bra 	$L__BB21_7;
	shr.u32 	%r36, %r13, 31;
	add.s32 	%r37, %r13, %r36;
	shr.s32 	%r38, %r37, 1;
	shl.b32 	%r39, %r38, 20;
	add.s32 	%r40, %r15, %r39;
	mov.b64 	%fd102, {%r14, %r40};
	sub.s32 	%r41, %r13, %r38;
	shl.b32 	%r42, %r41, 20;
	add.s32 	%r43, %r42, 1072693248;
	mov.b32 	%r44, 0;
	mov.b64 	%fd103, {%r44, %r43};
	mul.f64 	%fd108, %fd103, %fd102;
$L__BB21_7:
	abs.f64 	%fd104, %fd108;
	setp.eq.f64 	%p7, %fd104, 0d7FF0000000000000;
	fma.rn.f64 	%fd105, %fd108, %fd5, %fd108;
	selp.f64 	%fd106, %fd108, %fd105, %p7;
	st.param.f64 	[func_retval0], %fd106;
	ret;

}


// ===== COMPILED SASS (sm_100) =====

	.target	sm_100

	.elftype	@"ET_EXEC"


//--------------------- .note.nv.tkinfo           --------------------------
	.section	.note.nv.tkinfo,"",@"SHT_NOTE"
	.sectionflags	@"SHF_NOTE_NV_TKINFO"
	.tkinfo
        /*0018*/ 	.word	0x00000002
        /*0030*/ 	.string	""
        /*0030*/ 	.string	"ptxas"
        /*0030*/ 	.string	"Cuda compilation tools, release 13.0, V13.0.88"
        /*0030*/ 	.string	"Build cuda_13.0.r13.0/compiler.36424714_0"
        /*0030*/ 	.string	"-arch sm_100 -m 64 "



//--------------------- .note.nv.cuinfo           --------------------------
	.section	.note.nv.cuinfo,"",@"SHT_NOTE"
	.sectionflags	@"SHF_NOTE_NV_CUINFO"
        /*0018*/ 	.short	0x0002
        /*001a*/ 	.short	0x0064
        /*001c*/ 	.short	0x0082
	.zero		2


//--------------------- .nv.info                  --------------------------
	.section	.nv.info,"",@"SHT_CUDA_INFO"
	.align	4


	//----- nvinfo : EIATTR_REGCOUNT
	.align		4
        /*0000*/ 	.byte	0x04, 0x2f
        /*0002*/ 	.short	(.L_16 - .L_15)
	.align		4
.L_15:
        /*0004*/ 	.word	index@(_Z13sum_reductionPfS_)
        /*0008*/ 	.word	0x0000000e


	//----- nvinfo : EIATTR_FRAME_SIZE
	.align		4
.L_16:
        /*000c*/ 	.byte	0x04, 0x11
        /*000e*/ 	.short	(.L_18 - .L_17)
	.align		4
.L_17:
        /*0010*/ 	.word	index@(_Z13sum_reductionPfS_)
        /*0014*/ 	.word	0x00000000


	//----- nvinfo : EIATTR_REGCOUNT
	.align		4
.L_18:
        /*0018*/ 	.byte	0x04, 0x2f
        /*001a*/ 	.short	(.L_20 - .L_19)
	.align		4
.L_19:
        /*001c*/ 	.word	index@(_Z8printVarPf)
        /*0020*/ 	.word	0x00000018


	//----- nvinfo : EIATTR_FRAME_SIZE
	.align		4
.L_20:
        /*0024*/ 	.byte	0x04, 0x11
        /*0026*/ 	.short	(.L_22 - .L_21)
	.align		4
.L_21:
        /*0028*/ 	.word	index@(_Z8printVarPf)
        /*002c*/ 	.word	0x00000008


	//----- nvinfo : EIATTR_REGCOUNT
	.align		4
.L_22:
        /*0030*/ 	.byte	0x04, 0x2f
        /*0032*/ 	.short	(.L_24 - .L_23)
	.align		4
.L_23:
        /*0034*/ 	.word	index@(_Z10initCurandP17curandStateXORWOWm)
        /*0038*/ 	.word	0x0000001f


	//----- nvinfo : EIATTR_FRAME_SIZE
	.align		4
.L_24:
        /*003c*/ 	.byte	0x04, 0x11
        /*003e*/ 	.short	(.L_26 - .L_25)
	.align		4
.L_25:
        /*0040*/ 	.word	index@(_Z10initCurandP17curandStateXORWOWm)
        /*0044*/ 	.word	0x00000000


	//----- nvinfo : EIATTR_REGCOUNT
	.align		4
.L_26:
        /*0048*/ 	.byte	0x04, 0x2f
        /*004a*/ 	.short	(.L_28 - .L_27)
	.align		4
.L_27:
        /*004c*/ 	.word	index@(_Z10normalRandP17curandStateXORWOWPff)
        /*0050*/ 	.word	0x00000013


	//----- nvinfo : EIATTR_FRAME_SIZE
	.align		4
.L_28:
        /*0054*/ 	.byte	0x04, 0x11
        /*0056*/ 	.short	(.L_30 - .L_29)
	.align		4
.L_29:
        /*0058*/ 	.word	index@($__internal_7_$__cuda_sm20_sqrt_rn_f32_slowpath)
        /*005c*/ 	.word	0x00000000


	//----- nvinfo : EIATTR_FRAME_SIZE
	.align		4
.L_30:
        /*0060*/ 	.byte	0x04, 0x11
        /*0062*/ 	.short	(.L_32 - .L_31)
	.align		4
.L_31:
        /*0064*/ 	.word	index@(_Z10normalRandP17curandStateXORWOWPff)
        /*0068*/ 	.word	0x00000000


	//----- nvinfo : EIATTR_REGCOUNT
	.align		4
.L_32:
        /*006c*/ 	.byte	0x04, 0x2f
        /*006e*/ 	.short	(.L_34 - .L_33)
	.align		4
.L_33:
        /*0070*/ 	.word	index@(_Z13genControlOldP17curandStateXORWOWP7ControlPff)
        /*0074*/ 	.word	0x00000014


	//----- nvinfo : EIATTR_FRAME_SIZE
	.align		4
.L_34:
        /*0078*/ 	.byte	0x04, 0x11
        /*007a*/ 	.short	(.L_36 - .L_35)
	.align		4
.L_35:
        /*007c*/ 	.word	index@($__internal_6_$__cuda_sm20_sqrt_rn_f32_slowpath)
        /*0080*/ 	.word	0x00000000


	//----- nvinfo : EIATTR_FRAME_SIZE
	.align		4
.L_36:
        /*0084*/ 	.byte	0x04, 0x11
        /*0086*/ 	.short	(.L_38 - .L_37)
	.align		4
.L_37:
        /*0088*/ 	.word	index@(_Z13genControlOldP17curandStateXORWOWP7ControlPff)
        /*008c*/ 	.word	0x00000000


	//----- nvinfo : EIATTR_REGCOUNT
	.align		4
.L_38:
        /*0090*/ 	.byte	0x04, 0x2f
        /*0092*/ 	.short	(.L_40 - .L_39)
	.align		4
.L_39:
        /*0094*/ 	.word	index@(_Z10genControlP17curandStateXORWOWP7ControlS2_f)
        /*0098*/ 	.word	0x00000016


	//----- nvinfo : EIATTR_FRAME_SIZE
	.align		4
.L_40:
        /*009c*/ 	.byte	0x04, 0x11
        /*009e*/ 	.short	(.L_42 - .L_41)
	.align		4
.L_41:
        /*00a0*/ 	.word	index@($__internal_5_$__cuda_sm20_sqrt_rn_f32_slowpath)
        /*00a4*/ 	.word	0x00000000


	//----- nvinfo : EIATTR_FRAME_SIZE
	.align		4
.L_42:
        /*00a8*/ 	.byte	0x04, 0x11
        /*00aa*/ 	.short	(.L_44 - .L_43)
	.align		4
.L_43:
        /*00ac*/ 	.word	index@(_Z10genControlP17curandStateXORWOWP7ControlS2_f)
        /*00b0*/ 	.word	0x00000000


	//----- nvinfo : EIATTR_REGCOUNT
	.align		4
.L_44:
        /*00b4*/ 	.byte	0x04, 0x2f
        /*00b6*/ 	.short	(.L_46 - .L_45)
	.align		4
.L_45:
        /*00b8*/ 	.word	index@(_Z8genStateP5StateS0_P7Control)
        /*00bc*/ 	.word	0x0000001a


	//----- nvinfo : EIATTR_FRAME_SIZE
	.align		4
.L_46:
        /*00c0*/ 	.byte	0x04, 0x11
        /*00c2*/ 	.short	(.L_48 - .L_47)
	.align		4
.L_47:
        /*00c4*/ 	.word	index@($__internal_4_$__cuda_sm3x_div_rn_noftz_f32_slowpath)
        /*00c8*/ 	.word	0x00000020


	//----- nvinfo : EIATTR_FRAME_SIZE
	.align		4
.L_48:
        /*00cc*/ 	.byte	0x04, 0x11
        /*00ce*/ 	.short	(.L_50 - .L_49)
	.align		4
.L_49:
        /*00d0*/ 	.word	index@(_Z8genStateP5StateS0_P7Control)
        /*00d4*/ 	.word	0x00000020


	//----- nvinfo : EIATTR_REGCOUNT
	.align		4
.L_50:
        /*00d8*/ 	.byte	0x04, 0x2f
        /*00da*/ 	.short	(.L_52 - .L_51)
	.align		4
.L_51:
        /*00dc*/ 	.word	index@(_Z7costFcnPfP5StateP5TrackS3_P3Obs)
        /*00e0*/ 	.word	0x00000030


	//----- nvinfo : EIATTR_FRAME_SIZE
	.align		4
.L_52:
        /*00e4*/ 	.byte	0x04, 0x11
        /*00e6*/ 	.short	(.L_54 - .L_53)
	.align		4
.L_53:
        /*00e8*/ 	.word	index@($_Z7costFcnPfP5StateP5TrackS3_P3Obs$__internal_accurate_pow)
        /*00ec*/ 	.word	0x00000000


	//----- nvinfo : EIATTR_FRAME_SIZE
	.align		4
.L_54:
        /*00f0*/ 	.byte	0x04, 0x11
        /*00f2*/ 	.short	(.L_56 - .L_55)
	.align		4
.L_55:
        /*00f4*/ 	.word	index@($__internal_3_$__cuda_sm3x_div_rn_noftz_f32_slowpath)
        /*00f8*/ 	.word	0x00000000


	//----- nvinfo : EIATTR_FRAME_SIZE
	.align		4
.L_56:
        /*00fc*/ 	.byte	0x04, 0x11
        /*00fe*/ 	.short	(.L_58 - .L_57)
	.align		4
.L_57:
        /*0100*/ 	.word	index@($__internal_2_$__cuda_sm20_sqrt_rn_f32_slowpath)
        /*0104*/ 	.word	0x00000000


	//----- nvinfo : EIATTR_FRAME_SIZE
	.align		4
.L_58:
        /*0108*/ 	.byte	0x04, 0x11
        /*010a*/ 	.short	(.L_60 - .L_59)
	.align		4
.L_59:
        /*010c*/ 	.word	index@($__internal_1_$__cuda_sm20_dblrcp_rn_slowpath_v3)
        /*0110*/ 	.word	0x00000000


	//----- nvinfo : EIATTR_FRAME_SIZE
	.align		4
.L_60:
        /*0114*/ 	.byte	0x04, 0x11
        /*0116*/ 	.short	(.L_62 - .L_61)
	.align		4
.L_61:
        /*0118*/ 	.word	index@(_Z7costFcnPfP5StateP5TrackS3_P3Obs)
        /*011c*/ 	.word	0x00000000


	//----- nvinfo : EIATTR_REGCOUNT
	.align		4
.L_62:
        /*0120*/ 	.byte	0x04, 0x2f
        /*0122*/ 	.short	(.L_64 - .L_63)
	.align		4
.L_63:
        /*0124*/ 	.word	index@(_Z15calcRolloutCostPfS_)
        /*0128*/ 	.word	0x0000000b


	//----- nvinfo : EIATTR_FRAME_SIZE
	.align		4
.L_64:
        /*012c*/ 	.byte	0x04, 0x11
        /*012e*/ 	.short	(.L_66 - .L_65)
	.align		4
.L_65:
        /*0130*/ 	.word	index@(_Z15calcRolloutCostPfS_)
        /*0134*/ 	.word	0x00000000


	//----- nvinfo : EIATTR_REGCOUNT
	.align		4
.L_66:
        /*0138*/ 	.byte	0x04, 0x2f
        /*013a*/ 	.short	(.L_68 - .L_67)
	.align		4
.L_67:
        /*013c*/ 	.word	index@(_Z16calcRolloutCost2PfS_)
        /*0140*/ 	.word	0x0000000a


	//----- nvinfo : EIATTR_FRAME_SIZE
	.align		4
.L_68:
        /*0144*/ 	.byte	0x04, 0x11
        /*0146*/ 	.short	(.L_70 - .L_69)
	.align		4
.L_69:
        /*0148*/ 	.word	index@(_Z16calcRolloutCost2PfS_)
        /*014c*/ 	.word	0x00000000


	//----- nvinfo : EIATTR_REGCOUNT
	.align		4
.L_70:
        /*0150*/ 	.byte	0x04, 0x2f
        /*0152*/ 	.short	(.L_72 - .L_71)
	.align		4
.L_71:
        /*0154*/ 	.word	index@(_Z4linev)
        /*0158*/ 	.word	0x00000018


	//----- nvinfo : EIATTR_FRAME_SIZE
	.align		4
.L_72:
        /*015c*/ 	.byte	0x04, 0x11
        /*015e*/ 	.short	(.L_74 - .L_73)
	.align		4
.L_73:
        /*0160*/ 	.word	index@(_Z4linev)
        /*0164*/ 	.word	0x00000000


	//----- nvinfo : EIATTR_REGCOUNT
	.align		4
.L_74:
        /*0168*/ 	.byte	0x04, 0x2f
        /*016a*/ 	.short	(.L_76 - .L_75)
	.align		4
.L_75:
        /*016c*/ 	.word	index@(_Z10printfloatPf)
        /*0170*/ 	.word	0x00000018


	//----- nvinfo : EIATTR_FRAME_SIZE
	.align		4
.L_76:
        /*0174*/ 	.byte	0x04, 0x11
        /*0176*/ 	.short	(.L_78 - .L_77)
	.align		4
.L_77:
        /*0178*/ 	.word	index@(_Z10printfloatPf)
        /*017c*/ 	.word	0x00000008


	//----- nvinfo : EIATTR_REGCOUNT
	.align		4
.L_78:
        /*0180*/ 	.byte	0x04, 0x2f
        /*0182*/ 	.short	(.L_80 - .L_79)
	.align		4
.L_79:
        /*0184*/ 	.word	index@(_Z13min_reductionPfS_)
        /*0188*/ 	.word	0x0000000e


	//----- nvinfo : EIATTR_FRAME_SIZE
	.align		4
.L_80:
        /*018c*/ 	.byte	0x04, 0x11
        /*018e*/ 	.short	(.L_82 - .L_81)
	.align		4
.L_81:
        /*0190*/ 	.word	index@(_Z13min_reductionPfS_)
        /*0194*/ 	.word	0x00000000


	//----- nvinfo : EIATTR_REGCOUNT
	.align		4
.L_82:
        /*0198*/ 	.byte	0x04, 0x2f
        /*019a*/ 	.short	(.L_84 - .L_83)
	.align		4
.L_83:
        /*019c*/ 	.word	index@(_Z14min_reduction2PfS_)
        /*01a0*/ 	.word	0x0000000a


	//----- nvinfo : EIATTR_FRAME_SIZE
	.align		4
.L_84:
        /*01a4*/ 	.byte	0x04, 0x11
        /*01a6*/ 	.short	(.L_86 - .L_85)
	.align		4
.L_85:
        /*01a8*/ 	.word	index@(_Z14min_reduction2PfS_)
        /*01ac*/ 	.word	0x00000000


	//----- nvinfo : EIATTR_REGCOUNT
	.align		4
.L_86:
        /*01b0*/ 	.byte	0x04, 0x2f
        /*01b2*/ 	.short	(.L_88 - .L_87)
	.align		4
.L_87:
        /*01b4*/ 	.word	index@(_Z10calcWTildePfS_S_)
        /*01b8*/ 	.word	0x0000000e


	//----- nvinfo : EIATTR_FRAME_SIZE
	.align		4
.L_88:
        /*01bc*/ 	.byte	0x04, 0x11
        /*01be*/ 	.short	(.L_90 - .L_89)
	.align		4
.L_89:
        /*01c0*/ 	.word	index@(_Z10calcWTildePfS_S_)
        /*01c4*/ 	.word	0x00000000


	//----- nvinfo : EIATTR_REGCOUNT
	.align		4
.L_90:
        /*01c8*/ 	.byte	0x04, 0x2f
        /*01ca*/ 	.short	(.L_92 - .L_91)
	.align		4
.L_91:
        /*01cc*/ 	.word	index@(_Z4genWP7ControlPfS1_S0_)
        /*01d0*/ 	.word	0x00000010


	//----- nvinfo : EIATTR_FRAME_SIZE
	.align		4
.L_92:
        /*01d4*/ 	.byte	0x04, 0x11
        /*01d6*/ 	.short	(.L_94 - .L_93)
	.align		4
.L_93:
        /*01d8*/ 	.word	index@($__internal_0_$__cuda_sm3x_div_rn_noftz_f32_slowpath)
        /*01dc*/ 	.word	0x00000000


	//----- nvinfo : EIATTR_FRAME_SIZE
	.align		4
.L_94:
        /*01e0*/ 	.byte	0x04, 0x11
        /*01e2*/ 	.short	(.L_96 - .L_95)
	.align		4
.L_95:
        /*01e4*/ 	.word	index@(_Z4genWP7ControlPfS1_S0_)
        /*01e8*/ 	.word	0x00000000


	//----- nvinfo : EIATTR_REGCOUNT
	.align		4
.L_96:
        /*01ec*/ 	.byte	0x04, 0x2f
        /*01ee*/ 	.short	(.L_98 - .L_97)
	.align		4
.L_97:
        /*01f0*/ 	.word	index@(_Z14wsum_reductionP7ControlS0_)
        /*01f4*/ 	.word	0x0000000e


	//----- nvinfo : EIATTR_FRAME_SIZE
	.align		4
.L_98:
        /*01f8*/ 	.byte	0x04, 0x11
        /*01fa*/ 	.short	(.L_100 - .L_99)
	.align		4
.L_99:
        /*01fc*/ 	.word	index@(_Z14wsum_reductionP7ControlS0_)
        /*0200*/ 	.word	0x00000000


	//----- nvinfo : EIATTR_REGCOUNT
	.align		4
.L_100:
        /*0204*/ 	.byte	0x04, 0x2f
        /*0206*/ 	.short	(.L_102 - .L_101)
	.align		4
.L_101:
        /*0208*/ 	.word	index@(_Z10sumControlP7ControlS0_)
        /*020c*/ 	.word	0x0000000c


	//----- nvinfo : EIATTR_FRAME_SIZE
	.align		4
.L_102:
        /*0210*/ 	.byte	0x04, 0x11
        /*0212*/ 	.short	(.L_104 - .L_103)
	.align		4
.L_103:
        /*0214*/ 	.word	index@(_Z10sumControlP7ControlS0_)
        /*0218*/ 	.word	0x00000000


	//----- nvinfo : EIATTR_REGCOUNT
	.align		4
.L_104:
        /*021c*/ 	.byte	0x04, 0x2f
        /*021e*/ 	.short	(.L_106 - .L_105)
	.align		4
.L_105:
        /*0220*/ 	.word	index@(_Z22wsum_reduction_partialP7ControlS0_i)
        /*0224*/ 	.word	0x0000000e


	//----- nvinfo : EIATTR_FRAME_SIZE
	.align		4
.L_106:
        /*0228*/ 	.byte	0x04, 0x11
        /*022a*/ 	.short	(.L_108 - .L_107)
	.align		4
.L_107:
        /*022c*/ 	.word	index@(_Z22wsum_reduction_partialP7ControlS0_i)
        /*0230*/ 	.word	0x00000000


	//----- nvinfo : EIATTR_REGCOUNT
	.align		4
.L_108:
        /*0234*/ 	.byte	0x04, 0x2f
        /*0236*/ 	.short	(.L_110 - .L_109)
	.align		4
.L_109:
        /*0238*/ 	.word	index@(_Z12printControlP7Control)
        /*023c*/ 	.word	0x00000018


	//----- nvinfo : EIATTR_FRAME_SIZE
	.align		4
.L_110:
        /*0240*/ 	.byte	0x04, 0x11
        /*0242*/ 	.short	(.L_112 - .L_111)
	.align		4
.L_111:
        /*0244*/ 	.word	index@(_Z12printControlP7Control)
        /*0248*/ 	.word	0x00000010


	//----- nvinfo : EIATTR_REGCOUNT
	.align		4
.L_112:
        /*024c*/ 	.byte	0x04, 0x2f
        /*024e*/ 	.short	(.L_114 - .L_113)
	.align		4
.L_113:
        /*0250*/ 	.word	index@(_Z12printMinCostPf)
        /*0254*/ 	.word	0x00000018


	//----- nvinfo : EIATTR_FRAME_SIZE
	.align		4
.L_114:
        /*0258*/ 	.byte	0x04, 0x11
        /*025a*/ 	.short	(.L_116 - .L_115)
	.align		4
.L_115:
        /*025c*/ 	.word	index@(_Z12printMinCostPf)
        /*0260*/ 	.word	0x00000008


	//----- nvinfo : EIATTR_MIN_STACK_SIZE
	.align		4
.L_116:
        /*0264*/ 	.byte	0x04, 0x12
        /*0266*/ 	.short	(.L_118 - .L_117)
	.align		4
.L_117:
        /*0268*/ 	.word	index@(_Z12printMinCostPf)
        /*026c*/ 	.word	0x00000008


	//----- nvinfo : EIATTR_MIN_STACK_SIZE
	.align		4
.L_118:
        /*0270*/ 	.byte	0x04, 0x12
        /*0272*/ 	.short	(.L_120 - .L_119)
	.align		4
.L_119:
        /*0274*/ 	.word	index@(_Z12printControlP7Control)
        /*0278*/ 	.word	0x00000010


	//----- nvinfo : EIATTR_MIN_STACK_SIZE
	.align		4
.L_120:
        /*027c*/ 	.byte	0x04, 0x12
        /*027e*/ 	.short	(.L_122 - .L_121)
	.align		4
.L_121:
        /*0280*/ 	.word	index@(_Z22wsum_reduction_partialP7ControlS0_i)
        /*0284*/ 	.word	0x00000000


	//----- nvinfo : EIATTR_MIN_STACK_SIZE
	.align		4
.L_122:
        /*0288*/ 	.byte	0x04, 0x12
        /*028a*/ 	.short	(.L_124 - .L_123)
	.align		4
.L_123:
        /*028c*/ 	.word	index@(_Z10sumControlP7ControlS0_)
        /*0290*/ 	.word	0x00000000


	//----- nvinfo : EIATTR_MIN_STACK_SIZE
	.align		4
.L_124:
        /*0294*/ 	.byte	0x04, 0x12
        /*0296*/ 	.short	(.L_126 - .L_125)
	.align		4
.L_125:
        /*0298*/ 	.word	index@(_Z14wsum_reductionP7ControlS0_)
        /*029c*/ 	.word	0x00000000


	//----- nvinfo : EIATTR_MIN_STACK_SIZE
	.align		4
.L_126:
        /*02a0*/ 	.byte	0x04, 0x12
        /*02a2*/ 	.short	(.L_128 - .L_127)
	.align		4
.L_127:
        /*02a4*/ 	.word	index@(_Z4genWP7ControlPfS1_S0_)
        /*02a8*/ 	.word	0x00000000


	//----- nvinfo : EIATTR_MIN_STACK_SIZE
	.align		4
.L_128:
        /*02ac*/ 	.byte	0x04, 0x12
        /*02ae*/ 	.short	(.L_130 - .L_129)
	.align		4
.L_129:
        /*02b0*/ 	.word	index@(_Z10calcWTildePfS_S_)
        /*02b4*/ 	.word	0x00000000


	//----- nvinfo : EIATTR_MIN_STACK_SIZE
	.align		4
.L_130:
        /*02b8*/ 	.byte	0x04, 0x12
        /*02ba*/ 	.short	(.L_132 - .L_131)
	.align		4
.L_131:
        /*02bc*/ 	.word	index@(_Z14min_reduction2PfS_)
        /*02c0*/ 	.word	0x00000000


	//----- nvinfo : EIATTR_MIN_STACK_SIZE
	.align		4
.L_132:
        /*02c4*/ 	.byte	0x04, 0x12
        /*02c6*/ 	.short	(.L_134 - .L_133)
	.align		4
.L_133:
        /*02c8*/ 	.word	index@(_Z13min_reductionPfS_)
        /*02cc*/ 	.word	0x00000000


	//----- nvinfo : EIATTR_MIN_STACK_SIZE
	.align		4
.L_134:
        /*02d0*/ 	.byte	0x04, 0x12
        /*02d2*/ 	.short	(.L_136 - .L_135)
	.align		4
.L_135:
        /*02d4*/ 	.word	index@(_Z10printfloatPf)
        /*02d8*/ 	.word	0x00000008


	//----- nvinfo : EIATTR_MIN_STACK_SIZE
	.align		4
.L_136:
        /*02dc*/ 	.byte	0x04, 0x12
        /*02de*/ 	.short	(.L_138 - .L_137)
	.align		4
.L_137:
        /*02e0*/ 	.word	index@(_Z4linev)
        /*02e4*/ 	.word	0x00000000


	//----- nvinfo : EIATTR_MIN_STACK_SIZE
	.align		4
.L_138:
        /*02e8*/ 	.byte	0x04, 0x12
        /*02ea*/ 	.short	(.L_140 - .L_139)
	.align		4
.L_139:
        /*02ec*/ 	.word	index@(_Z16calcRolloutCost2PfS_)
        /*02f0*/ 	.word	0x00000000


	//----- nvinfo : EIATTR_MIN_STACK_SIZE
	.align		4
.L_140:
        /*02f4*/ 	.byte	0x04, 0x12
        /*02f6*/ 	.short	(.L_142 - .L_141)
	.align		4
.L_141:
        /*02f8*/ 	.word	index@(_Z15calcRolloutCostPfS_)
        /*02fc*/ 	.word	0x00000000


	//----- nvinfo : EIATTR_MIN_STACK_SIZE
	.align		4
.L_142:
        /*0300*/ 	.byte	0x04, 0x12
        /*0302*/ 	.short	(.L_144 - .L_143)
	.align		4
.L_143:
        /*0304*/ 	.word	index@(_Z7costFcnPfP5StateP5TrackS3_P3Obs)
        /*0308*/ 	.word	0x00000000


	//----- nvinfo : EIATTR_MIN_STACK_SIZE
	.align		4
.L_144:
        /*030c*/ 	.byte	0x04, 0x12
        /*030e*/ 	.short	(.L_146 - .L_145)
	.align		4
.L_145:
        /*0310*/ 	.word	index@(_Z8genStateP5StateS0_P7Control)
        /*0314*/ 	.word	0x00000020


	//----- nvinfo : EIATTR_MIN_STACK_SIZE
	.align		4
.L_146:
        /*0318*/ 	.byte	0x04, 0x12
        /*031a*/ 	.short	(.L_148 - .L_147)
	.align		4
.L_147:
        /*031c*/ 	.word	index@(_Z10genControlP17curandStateXORWOWP7ControlS2_f)
        /*0320*/ 	.word	0x00000000


	//----- nvinfo : EIATTR_MIN_STACK_SIZE
	.align		4
.L_148:
        /*0324*/ 	.byte	0x04, 0x12
        /*0326*/ 	.short	(.L_150 - .L_149)
	.align		4
.L_149:
        /*0328*/ 	.word	index@(_Z13genControlOldP17curandStateXORWOWP7ControlPff)
        /*032c*/ 	.word	0x00000000


	//----- nvinfo : EIATTR_MIN_STACK_SIZE
	.align		4
.L_150:
        /*0330*/ 	.byte	0x04, 0x12
        /*0332*/ 	.short	(.L_152 - .L_151)
	.align		4
.L_151:
        /*0334*/ 	.word	index@(_Z10normalRandP17curandStateXORWOWPff)
        /*0338*/ 	.word	0x00000000


	//----- nvinfo : EIATTR_MIN_STACK_SIZE
	.align		4
.L_152:
        /*033c*/ 	.byte	0x04, 0x12
        /*033e*/ 	.short	(.L_154 - .L_153)
	.align		4
.L_153:
        /*0340*/ 	.word	index@(_Z10initCurandP17curandStateXORWOWm)
        /*0344*/ 	.word	0x00000000


	//----- nvinfo : EIATTR_MIN_STACK_SIZE
	.align		4
.L_154:
        /*0348*/ 	.byte	0x04, 0x12
        /*034a*/ 	.short	(.L_156 - .L_155)
	.align		4
.L_155:
        /*034c*/ 	.word	index@(_Z8printVarPf)
        /*0350*/ 	.word	0x00000008


	//----- nvinfo : EIATTR_MIN_STACK_SIZE
	.align		4
.L_156:
        /*0354*/ 	.byte	0x04, 0x12
        /*0356*/ 	.short	(.L_158 - .L_157)
	.align		4
.L_157:
        /*0358*/ 	.word	index@(_Z13sum_reductionPfS_)
        /*035c*/ 	.word	0x00000000
.L_158:


//--------------------- .nv.compat                --------------------------
	.section	.nv.compat,"",@"SHT_CUDA_COMPAT_INFO"
	.align	4
        /*0000*/ 	.byte	0x02, 0x09, 0x00, 0x00, 0x02, 0x02, 0x01, 0x00, 0x02, 0x05, 0x05, 0x00, 0x03, 0x07, 0x01, 0x01
        /*0010*/ 	.byte	0x02, 0x03, 0x00, 0x00, 0x02, 0x06, 0x01, 0x00, 0x04, 0x0b, 0x08, 0x00, 0x01, 0x00, 0x00, 0x00
        /*0020*/ 	.byte	0x00, 0x00, 0x00, 0x00


//--------------------- .nv.info._Z12printMinCostPf --------------------------
	.section	.nv.info._Z12printMinCostPf,"",@"SHT_CUDA_INFO"
	.sectionflags	@""
	.align	4


	//----- nvinfo : EIATTR_CUDA_API_VERSION
	.align		4
        /*0000*/ 	.byte	0x04, 0x37
        /*0002*/ 	.short	(.L_160 - .L_159)
.L_159:
        /*0004*/ 	.word	0x00000082


	//----- nvinfo : EIATTR_KPARAM_INFO
	.align		4
.L_160:
        /*0008*/ 	.byte	0x04, 0x17
        /*000a*/ 	.short	(.L_162 - .L_161)
.L_161:
        /*000c*/ 	.word	0x00000000
        /*0010*/ 	.short	0x0000
        /*0012*/ 	.short	0x0000
        /*0014*/ 	.byte	0x00, 0xf5, 0x21, 0x00


	//----- nvinfo : EIATTR_SPARSE_MMA_MASK
	.align		4
.L_162:
        /*0018*/ 	.byte	0x03, 0x50
        /*001a*/ 	.short	0x0000


	//----- nvinfo : EIATTR_MAXREG_COUNT
	.align		4
        /*001c*/ 	.byte	0x03, 0x1b
        /*001e*/ 	.short	0x00ff


	//----- nvinfo : EIATTR_EXTERNS
	.align		4
        /*0020*/ 	.byte	0x04, 0x0f
        /*0022*/ 	.short	(.L_164 - .L_163)


	//   ....[0]....
	.align		4
.L_163:
        /*0024*/ 	.word	index@(vprintf)


	//----- nvinfo : EIATTR_MERCURY_ISA_VERSION
	.align		4
.L_164:
        /*0028*/ 	.byte	0x03, 0x5f
        /*002a*/ 	.short	0x0101


	//----- nvinfo : EIATTR_VRC_CTA_INIT_COUNT
	.align		4
        /*002c*/ 	.byte	0x02, 0x4a
	.zero		1
	.zero		1


	//----- nvinfo : EIATTR_SYSCALL_OFFSETS
	.align		4
        /*0030*/ 	.byte	0x04, 0x46
        /*0032*/ 	.short	(.L_166 - .L_165)


	//   ....[0]....
.L_165:
        /*0034*/ 	.word	0x00000110


	//----- nvinfo : EIATTR_EXIT_INSTR_OFFSETS
	.align		4
.L_166:
        /*0038*/ 	.byte	0x04, 0x1c
        /*003a*/ 	.short	(.L_168 - .L_167)


	//   ....[0]....
.L_167:
        /*003c*/ 	.word	0x00000120


	//----- nvinfo : EIATTR_CBANK_PARAM_SIZE
	.align		4
.L_168:
        /*0040*/ 	.byte	0x03, 0x19
        /*0042*/ 	.short	0x0008


	//----- nvinfo : EIATTR_PARAM_CBANK
	.align		4
        /*0044*/ 	.byte	0x04, 0x0a
        /*0046*/ 	.short	(.L_170 - .L_169)
	.align		4
.L_169:
        /*0048*/ 	.word	index@(.nv.constant0._Z12printMinCostPf)
        /*004c*/ 	.short	0x0380
        /*004e*/ 	.short	0x0008


	//----- nvinfo : EIATTR_SW_WAR
	.align		4
.L_170:
        /*0050*/ 	.byte	0x04, 0x36
        /*0052*/ 	.short	(.L_172 - .L_171)
.L_171:
        /*0054*/ 	.word	0x00000008
.L_172:


//--------------------- .nv.info._Z12printControlP7Control --------------------------
	.section	.nv.info._Z12printControlP7Control,"",@"SHT_CUDA_INFO"
	.sectionflags	@""
	.align	4


	//----- nvinfo : EIATTR_CUDA_API_VERSION
	.align		4
        /*0000*/ 	.byte	0x04, 0x37
        /*0002*/ 	.short	(.L_174 - .L_173)
.L_173:
        /*0004*/ 	.word	0x00000082


	//----- nvinfo : EIATTR_KPARAM_INFO
	.align		4
.L_174:
        /*0008*/ 	.byte	0x04, 0x17
        /*000a*/ 	.short	(.L_176 - .L_175)
.L_175:
        /*000c*/ 	.word	0x00000000
        /*0010*/ 	.short	0x0000
        /*0012*/ 	.short	0x0000
        /*0014*/ 	.byte	0x00, 0xf5, 0x21, 0x00


	//----- nvinfo : EIATTR_SPARSE_MMA_MASK
	.align		4
.L_176:
        /*0018*/ 	.byte	0x03, 0x50
        /*001a*/ 	.short	0x0000


	//----- nvinfo : EIATTR_MAXREG_COUNT
	.align		4
        /*001c*/ 	.byte	0x03, 0x1b
        /*001e*/ 	.short	0x00ff


	//----- nvinfo : EIATTR_EXTERNS
	.align		4
        /*0020*/ 	.byte	0x04, 0x0f
        /*0022*/ 	.short	(.L_178 - .L_177)


	//   ....[0]....
	.align		4
.L_177:
        /*0024*/ 	.word	index@(vprintf)


	//----- nvinfo : EIATTR_MERCURY_ISA_VERSION
	.align		4
.L_178:
        /*0028*/ 	.byte	0x03, 0x5f
        /*002a*/ 	.short	0x0101


	//----- nvinfo : EIATTR_VRC_CTA_INIT_COUNT
	.align		4
        /*002c*/ 	.byte	0x02, 0x4a
	.zero		1
	.zero		1


	//----- nvinfo : EIATTR_SYSCALL_OFFSETS
	.align		4
        /*0030*/ 	.byte	0x04, 0x46
        /*0032*/ 	.short	(.L_180 - .L_179)


	//   ....[0]....
.L_179:
        /*0034*/ 	.word	0x00000130


	//----- nvinfo : EIATTR_EXIT_INSTR_OFFSETS
	.align		4
.L_180:
        /*0038*/ 	.byte	0x04, 0x1c
        /*003a*/ 	.short	(.L_182 - .L_181)


	//   ....[0]....
.L_181:
        /*003c*/ 	.word	0x00000140


	//----- nvinfo : EIATTR_CBANK_PARAM_SIZE
	.align		4
.L_182:
        /*0040*/ 	.byte	0x03, 0x19
        /*0042*/ 	.short	0x0008


	//----- nvinfo : EIATTR_PARAM_CBANK
	.align		4
        /*0044*/ 	.byte	0x04, 0x0a
        /*0046*/ 	.short	(.L_184 - .L_183)
	.align		4
.L_183:
        /*0048*/ 	.word	index@(.nv.constant0._Z12printControlP7Control)
        /*004c*/ 	.short	0x0380
        /*004e*/ 	.short	0x0008


	//----- nvinfo : EIATTR_SW_WAR
	.align		4
.L_184:
        /*0050*/ 	.byte	0x04, 0x36
        /*0052*/ 	.short	(.L_186 - .L_185)
.L_185:
        /*0054*/ 	.word	0x00000008
.L_186:


//--------------------- .nv.info._Z22wsum_reduction_partialP7ControlS0_i --------------------------
	.section	.nv.info._Z22wsum_reduction_partialP7ControlS0_i,"",@"SHT_CUDA_INFO"
	.sectionflags	@""
	.align	4


	//----- nvinfo : EIATTR_CUDA_API_VERSION
	.align		4
        /*0000*/ 	.byte	0x04, 0x37
        /*0002*/ 	.short	(.L_188 - .L_187)
.L_187:
        /*0004*/ 	.word	0x00000082


	//----- nvinfo : EIATTR_KPARAM_INFO
	.align		4
.L_188:
        /*0008*/ 	.byte	0x04, 0x17
        /*000a*/ 	.short	(.L_190 - .L_189)
.L_189:
        /*000c*/ 	.word	0x00000000
        /*0010*/ 	.short	0x0002
        /*0012*/ 	.short	0x0010
        /*0014*/ 	.byte	0x00, 0xf0, 0x11, 0x00


	//----- nvinfo : EIATTR_KPARAM_INFO
	.align		4
.L_190:
        /*0018*/ 	.byte	0x04, 0x17
        /*001a*/ 	.short	(.L_192 - .L_191)
.L_191:
        /*001c*/ 	.word	0x00000000
        /*0020*/ 	.short	0x0001
        /*0022*/ 	.short	0x0008
        /*0024*/ 	.byte	0x00, 0xf5, 0x21, 0x00


	//----- nvinfo : EIATTR_KPARAM_INFO
	.align		4
.L_192:
        /*0028*/ 	.byte	0x04, 0x17
        /*002a*/ 	.short	(.L_194 - .L_193)
.L_193:
        /*002c*/ 	.word	0x00000000
        /*0030*/ 	.short	0x0000
        /*0032*/ 	.short	0x0000
        /*0034*/ 	.byte	0x00, 0xf5, 0x21, 0x00


	//----- nvinfo : EIATTR_SPARSE_MMA_MASK
	.align		4
.L_194:
        /*0038*/ 	.byte	0x03, 0x50
        /*003a*/ 	.short	0x0000


	//----- nvinfo : EIATTR_MAXREG_COUNT
	.align		4
        /*003c*/ 	.byte	0x03, 0x1b
        /*003e*/ 	.short	0x00ff


	//----- nvinfo : EIATTR_NUM_BARRIERS
	.align		4
        /*0040*/ 	.byte	0x02, 0x4c
        /*0042*/ 	.byte	0x01
	.zero		1


	//----- nvinfo : EIATTR_MERCURY_ISA_VERSION
	.align		4
        /*0044*/ 	.byte	0x03, 0x5f
        /*0046*/ 	.short	0x0101


	//----- nvinfo : EIATTR_VRC_CTA_INIT_COUNT
	.align		4
        /*0048*/ 	.byte	0x02, 0x4a
	.zero		1
	.zero		1


	//----- nvinfo : EIATTR_EXIT_INSTR_OFFSETS
	.align		4
        /*004c*/ 	.byte	0x04, 0x1c
        /*004e*/ 	.short	(.L_196 - .L_195)


	//   ....[0]....
.L_195:
        /*0050*/ 	.word	0x00000290


	//   ....[1]....
        /*0054*/ 	.word	0x00000320


	//----- nvinfo : EIATTR_CRS_STACK_SIZE
	.align		4
.L_196:
        /*0058*/ 	.byte	0x04, 0x1e
        /*005a*/ 	.short	(.L_198 - .L_197)
.L_197:
        /*005c*/ 	.word	0x00000000


	//----- nvinfo : EIATTR_CBANK_PARAM_SIZE
	.align		4
.L_198:
        /*0060*/ 	.byte	0x03, 0x19
        /*0062*/ 	.short	0x0014


	//----- nvinfo : EIATTR_PARAM_CBANK
	.align		4
        /*0064*/ 	.byte	0x04, 0x0a
        /*0066*/ 	.short	(.L_200 - .L_199)
	.align		4
.L_199:
        /*0068*/ 	.word	index@(.nv.constant0._Z22wsum_reduction_partialP7ControlS0_i)
        /*006c*/ 	.short	0x0380
        /*006e*/ 	.short	0x0014


	//----- nvinfo : EIATTR_SW_WAR
	.align		4
.L_200:
        /*0070*/ 	.byte	0x04, 0x36
        /*0072*/ 	.short	(.L_202 - .L_201)
.L_201:
        /*0074*/ 	.word	0x00000008
.L_202:


//--------------------- .nv.info._Z10sumControlP7ControlS0_ --------------------------
	.section	.nv.info._Z10sumControlP7ControlS0_,"",@"SHT_CUDA_INFO"
	.sectionflags	@""
	.align	4


	//----- nvinfo : EIATTR_CUDA_API_VERSION
	.align		4
        /*0000*/ 	.byte	0x04, 0x37
        /*0002*/ 	.short	(.L_204 - .L_203)
.L_203:
        /*0004*/ 	.word	0x00000082


	//----- nvinfo : EIATTR_KPARAM_INFO
	.align		4
.L_204:
        /*0008*/ 	.byte	0x04, 0x17
        /*000a*/ 	.short	(.L_206 - .L_205)
.L_205:
        /*000c*/ 	.word	0x00000000
        /*0010*/ 	.short	0x0001
        /*0012*/ 	.short	0x0008
        /*0014*/ 	.byte	0x00, 0xf5, 0x21, 0x00


	//----- nvinfo : EIATTR_KPARAM_INFO
	.align		4
.L_206:
        /*0018*/ 	.byte	0x04, 0x17
        /*001a*/ 	.short	(.L_208 - .L_207)
.L_207:
        /*001c*/ 	.word	0x00000000
        /*0020*/ 	.short	0x0000
        /*0022*/ 	.short	0x0000
        /*0024*/ 	.byte	0x00, 0xf5, 0x21, 0x00


	//----- nvinfo : EIATTR_SPARSE_MMA_MASK
	.align		4
.L_208:
        /*0028*/ 	.byte	0x03, 0x50
        /*002a*/ 	.short	0x0000


	//----- nvinfo : EIATTR_MAXREG_COUNT
	.align		4
        /*002c*/ 	.byte	0x03, 0x1b
        /*002e*/ 	.short	0x00ff


	//----- nvinfo : EIATTR_MERCURY_ISA_VERSION
	.align		4
        /*0030*/ 	.byte	0x03, 0x5f
        /*0032*/ 	.short	0x0101


	//----- nvinfo : EIATTR_VRC_CTA_INIT_COUNT
	.align		4
        /*0034*/ 	.byte	0x02, 0x4a
	.zero		1
	.zero		1


	//----- nvinfo : EIATTR_EXIT_INSTR_OFFSETS
	.align		4
        /*0038*/ 	.byte	0x04, 0x1c
        /*003a*/ 	.short	(.L_210 - .L_209)


	//   ....[0]....
.L_209:
        /*003c*/ 	.word	0x00000120


	//----- nvinfo : EIATTR_CBANK_PARAM_SIZE
	.align		4
.L_210:
        /*0040*/ 	.byte	0x03, 0x19
        /*0042*/ 	.short	0x0010


	//----- nvinfo : EIATTR_PARAM_CBANK
	.align		4
        /*0044*/ 	.byte	0x04, 0x0a
        /*0046*/ 	.short	(.L_212 - .L_211)
	.align		4
.L_211:
        /*0048*/ 	.word	index@(.nv.constant0._Z10sumControlP7ControlS0_)
        /*004c*/ 	.short	0x0380
        /*004e*/ 	.short	0x0010


	//----- nvinfo : EIATTR_SW_WAR
	.align		4
.L_212:
        /*0050*/ 	.byte	0x04, 0x36
        /*0052*/ 	.short	(.L_214 - .L_213)
.L_213:
        /*0054*/ 	.word	0x00000008
.L_214:


//--------------------- .nv.info._Z14wsum_reductionP7ControlS0_ --------------------------
	.section	.nv.info._Z14wsum_reductionP7ControlS0_,"",@"SHT_CUDA_INFO"
	.sectionflags	@""
	.align	4


	//----- nvinfo : EIATTR_CUDA_API_VERSION
	.align		4
        /*0000*/ 	.byte	0x04, 0x37
        /*0002*/ 	.short	(.L_216 - .L_215)
.L_215:
        /*0004*/ 	.word	0x00000082


	//----- nvinfo : EIATTR_KPARAM_INFO
	.align		4
.L_216:
        /*0008*/ 	.byte	0x04, 0x17
        /*000a*/ 	.short	(.L_218 - .L_217)
.L_217:
        /*000c*/ 	.word	0x00000000
        /*0010*/ 	.short	0x0001
        /*0012*/ 	.short	0x0008
        /*0014*/ 	.byte	0x00, 0xf5, 0x21, 0x00


	//----- nvinfo : EIATTR_KPARAM_INFO
	.align		4
.L_218:
        /*0018*/ 	.byte	0x04, 0x17
        /*001a*/ 	.short	(.L_220 - .L_219)
.L_219:
        /*001c*/ 	.word	0x00000000
        /*0020*/ 	.short	0x0000
        /*0022*/ 	.short	0x0000
        /*0024*/ 	.byte	0x00, 0xf5, 0x21, 0x00


	//----- nvinfo : EIATTR_SPARSE_MMA_MASK
	.align		4
.L_220:
        /*0028*/ 	.byte	0x03, 0x50
        /*002a*/ 	.short	0x0000


	//----- nvinfo : EIATTR_MAXREG_COUNT
	.align		4
        /*002c*/ 	.byte	0x03, 0x1b
        /*002e*/ 	.short	0x00ff


	//----- nvinfo : EIATTR_NUM_BARRIERS
	.align		4
        /*0030*/ 	.byte	0x02, 0x4c
        /*0032*/ 	.byte	0x01
	.zero		1


	//----- nvinfo : EIATTR_MERCURY_ISA_VERSION
	.align		4
        /*0034*/ 	.byte	0x03, 0x5f
        /*0036*/ 	.short	0x0101


	//----- nvinfo : EIATTR_VRC_CTA_INIT_COUNT
	.align		4
        /*0038*/ 	.byte	0x02, 0x4a
	.zero		1
	.zero		1


	//----- nvinfo : EIATTR_EXIT_INSTR_OFFSETS
	.align		4
        /*003c*/ 	.byte	0x04, 0x1c
        /*003e*/ 	.short	(.L_222 - .L_221)


	//   ....[0]....
.L_221:
        /*0040*/ 	.word	0x00000270


	//   ....[1]....
        /*0044*/ 	.word	0x00000300


	//----- nvinfo : EIATTR_CRS_STACK_SIZE
	.align		4
.L_222:
        /*0048*/ 	.byte	0x04, 0x1e
        /*004a*/ 	.short	(.L_224 - .L_223)
.L_223:
        /*004c*/ 	.word	0x00000000


	//----- nvinfo : EIATTR_CBANK_PARAM_SIZE
	.align		4
.L_224:
        /*0050*/ 	.byte	0x03, 0x19
        /*0052*/ 	.short	0x0010


	//----- nvinfo : EIATTR_PARAM_CBANK
	.align		4
        /*0054*/ 	.byte	0x04, 0x0a
        /*0056*/ 	.short	(.L_226 - .L_225)
	.align		4
.L_225:
        /*0058*/ 	.word	index@(.nv.constant0._Z14wsum_reductionP7ControlS0_)
        /*005c*/ 	.short	0x0380
        /*005e*/ 	.short	0x0010


	//----- nvinfo : EIATTR_SW_WAR
	.align		4
.L_226:
        /*0060*/ 	.byte	0x04, 0x36
        /*0062*/ 	.short	(.L_228 - .L_227)
.L_227:
        /*0064*/ 	.word	0x00000008
.L_228:


//--------------------- .nv.info._Z4genWP7ControlPfS1_S0_ --------------------------
	.section	.nv.info._Z4genWP7ControlPfS1_S0_,"",@"SHT_CUDA_INFO"
	.sectionflags	@""
	.align	4


	//----- nvinfo : EIATTR_CUDA_API_VERSION
	.align		4
        /*0000*/ 	.byte	0x04, 0x37
        /*0002*/ 	.short	(.L_230 - .L_229)
.L_229:
        /*0004*/ 	.word	0x00000082


	//----- nvinfo : EIATTR_KPARAM_INFO
	.align		4
.L_230:
        /*0008*/ 	.byte	0x04, 0x17
        /*000a*/ 	.short	(.L_232 - .L_231)
.L_231:
        /*000c*/ 	.word	0x00000000
        /*0010*/ 	.short	0x0003
        /*0012*/ 	.short	0x0018
        /*0014*/ 	.byte	0x00, 0xf5, 0x21, 0x00


	//----- nvinfo : EIATTR_KPARAM_INFO
	.align		4
.L_232:
        /*0018*/ 	.byte	0x04, 0x17
        /*001a*/ 	.short	(.L_234 - .L_233)
.L_233:
        /*001c*/ 	.word	0x00000000
        /*0020*/ 	.short	0x0002
        /*0022*/ 	.short	0x0010
        /*0024*/ 	.byte	0x00, 0xf5, 0x21, 0x00


	//----- nvinfo : EIATTR_KPARAM_INFO
	.align		4
.L_234:
        /*0028*/ 	.byte	0x04, 0x17
        /*002a*/ 	.short	(.L_236 - .L_235)
.L_235:
        /*002c*/ 	.word	0x00000000
        /*0030*/ 	.short	0x0001
        /*0032*/ 	.short	0x0008
        /*0034*/ 	.byte	0x00, 0xf5, 0x21, 0x00


	//----- nvinfo : EIATTR_KPARAM_INFO
	.align		4
.L_236:
        /*0038*/ 	.byte	0x04, 0x17
        /*003a*/ 	.short	(.L_238 - .L_237)
.L_237:
        /*003c*/ 	.word	0x00000000
        /*0040*/ 	.short	0x0000
        /*0042*/ 	.short	0x0000
        /*0044*/ 	.byte	0x00, 0xf5, 0x21, 0x00


	//----- nvinfo : EIATTR_SPARSE_MMA_MASK
	.align		4
.L_238:
        /*0048*/ 	.byte	0x03, 0x50
        /*004a*/ 	.short	0x0000


	//----- nvinfo : EIATTR_MAXREG_COUNT
	.align		4
        /*004c*/ 	.byte	0x03, 0x1b
        /*004e*/ 	.short	0x00ff


	//----- nvinfo : EIATTR_MERCURY_ISA_VERSION
	.align		4
        /*0050*/ 	.byte	0x03, 0x5f
        /*0052*/ 	.short	0x0101


	//----- nvinfo : EIATTR_VRC_CTA_INIT_COUNT
	.align		4
        /*0054*/ 	.byte	0x02, 0x4a
	.zero		1
	.zero		1


	//----- nvinfo : EIATTR_EXIT_INSTR_OFFSETS
	.align		4
        /*0058*/ 	.byte	0x04, 0x1c
        /*005a*/ 	.short	(.L_240 - .L_239)


	//   ....[0]....
.L_239:
        /*005c*/ 	.word	0x00000240


	//----- nvinfo : EIATTR_CRS_STACK_SIZE
	.align		4
.L_240:
        /*0060*/ 	.byte	0x04, 0x1e
        /*0062*/ 	.short	(.L_242 - .L_241)
.L_241:
        /*0064*/ 	.word	0x00000000


	//----- nvinfo : EIATTR_CBANK_PARAM_SIZE
	.align		4
.L_242:
        /*0068*/ 	.byte	0x03, 0x19
        /*006a*/ 	.short	0x0020


	//----- nvinfo : EIATTR_PARAM_CBANK
	.align		4
        /*006c*/ 	.byte	0x04, 0x0a
        /*006e*/ 	.short	(.L_244 - .L_243)
	.align		4
.L_243:
        /*0070*/ 	.word	index@(.nv.constant0._Z4genWP7ControlPfS1_S0_)
        /*0074*/ 	.short	0x0380
        /*0076*/ 	.short	0x0020


	//----- nvinfo : EIATTR_SW_WAR
	.align		4
.L_244:
        /*0078*/ 	.byte	0x04, 0x36
        /*007a*/ 	.short	(.L_246 - .L_245)
.L_245:
        /*007c*/ 	.word	0x00000008
.L_246:


//--------------------- .nv.info._Z10calcWTildePfS_S_ --------------------------
	.section	.nv.info._Z10calcWTildePfS_S_,"",@"SHT_CUDA_INFO"
	.sectionflags	@""
	.align	4


	//----- nvinfo : EIATTR_CUDA_API_VERSION
	.align		4
        /*0000*/ 	.byte	0x04, 0x37
        /*0002*/ 	.short	(.L_248 - .L_247)
.L_247:
        /*0004*/ 	.word	0x00000082


	//----- nvinfo : EIATTR_KPARAM_INFO
	.align		4
.L_248:
        /*0008*/ 	.byte	0x04, 0x17
        /*000a*/ 	.short	(.L_250 - .L_249)
.L_249:
        /*000c*/ 	.word	0x00000000
        /*0010*/ 	.short	0x0002
        /*0012*/ 	.short	0x0010
        /*0014*/ 	.byte	0x00, 0xf5, 0x21, 0x00


	//----- nvinfo : EIATTR_KPARAM_INFO
	.align		4
.L_250:
        /*0018*/ 	.byte	0x04, 0x17
        /*001a*/ 	.short	(.L_252 - .L_251)
.L_251:
        /*001c*/ 	.word	0x00000000
        /*0020*/ 	.short	0x0001
        /*0022*/ 	.short	0x0008
        /*0024*/ 	.byte	0x00, 0xf5, 0x21, 0x00


	//----- nvinfo : EIATTR_KPARAM_INFO
	.align		4
.L_252:
        /*0028*/ 	.byte	0x04, 0x17
        /*002a*/ 	.short	(.L_254 - .L_253)
.L_253:
        /*002c*/ 	.word	0x00000000
        /*0030*/ 	.short	0x0000
        /*0032*/ 	.short	0x0000
        /*0034*/ 	.byte	0x00, 0xf5, 0x21, 0x00


	//----- nvinfo : EIATTR_SPARSE_MMA_MASK
	.align		4
.L_254:
        /*0038*/ 	.byte	0x03, 0x50
        /*003a*/ 	.short	0x0000


	//----- nvinfo : EIATTR_MAXREG_COUNT
	.align		4
        /*003c*/ 	.byte	0x03, 0x1b
        /*003e*/ 	.short	0x00ff


	//----- nvinfo : EIATTR_MERCURY_ISA_VERSION
	.align		4
        /*0040*/ 	.byte	0x03, 0x5f
        /*0042*/ 	.short	0x0101


	//----- nvinfo : EIATTR_VRC_CTA_INIT_COUNT
	.align		4
        /*0044*/ 	.byte	0x02, 0x4a
	.zero		1
	.zero		1


	//----- nvinfo : EIATTR_EXIT_INSTR_OFFSETS
	.align		4
        /*0048*/ 	.byte	0x04, 0x1c
        /*004a*/ 	.short	(.L_256 - .L_255)


	//   ....[0]....
.L_255:
        /*004c*/ 	.word	0x00000150


	//----- nvinfo : EIATTR_CBANK_PARAM_SIZE
	.align		4
.L_256:
        /*0050*/ 	.byte	0x03, 0x19
        /*0052*/ 	.short	0x0018


	//----- nvinfo : EIATTR_PARAM_CBANK
	.align		4
        /*0054*/ 	.byte	0x04, 0x0a
        /*0056*/ 	.short	(.L_258 - .L_257)
	.align		4
.L_257:
        /*0058*/ 	.word	index@(.nv.constant0._Z10calcWTildePfS_S_)
        /*005c*/ 	.short	0x0380
        /*005e*/ 	.short	0x0018


	//----- nvinfo : EIATTR_SW_WAR
	.align		4
.L_258:
        /*0060*/ 	.byte	0x04, 0x36
        /*0062*/ 	.short	(.L_260 - .L_259)
.L_259:
        /*0064*/ 	.word	0x00000008
.L_260:


//--------------------- .nv.info._Z14min_reduction2PfS_ --------------------------
	.section	.nv.info._Z14min_reduction2PfS_,"",@"SHT_CUDA_INFO"
	.sectionflags	@""
	.align	4


	//----- nvinfo : EIATTR_CUDA_API_VERSION
	.align		4
        /*0000*/ 	.byte	0x04, 0x37
        /*0002*/ 	.short	(.L_262 - .L_261)
.L_261:
        /*0004*/ 	.word	0x00000082


	//----- nvinfo : EIATTR_KPARAM_INFO
	.align		4
.L_262:
        /*0008*/ 	.byte	0x04, 0x17
        /*000a*/ 	.short	(.L_264 - .L_263)
.L_263:
        /*000c*/ 	.word	0x00000000
        /*0010*/ 	.short	0x0001
        /*0012*/ 	.short	0x0008
        /*0014*/ 	.byte	0x00, 0xf5, 0x21, 0x00


	//----- nvinfo : EIATTR_KPARAM_INFO
	.align		4
.L_264:
        /*0018*/ 	.byte	0x04, 0x17
        /*001a*/ 	.short	(.L_266 - .L_265)
.L_265:
        /*001c*/ 	.word	0x00000000
        /*0020*/ 	.short	0x0000
        /*0022*/ 	.short	0x0000
        /*0024*/ 	.byte	0x00, 0xf5, 0x21, 0x00


	//----- nvinfo : EIATTR_SPARSE_MMA_MASK
	.align		4
.L_266:
        /*0028*/ 	.byte	0x03, 0x50
        /*002a*/ 	.short	0x0000


	//----- nvinfo : EIATTR_MAXREG_COUNT
	.align		4
        /*002c*/ 	.byte	0x03, 0x1b
        /*002e*/ 	.short	0x00ff


	//----- nvinfo : EIATTR_NUM_BARRIERS
	.align		4
        /*0030*/ 	.byte	0x02, 0x4c
        /*0032*/ 	.byte	0x01
	.zero		1


	//----- nvinfo : EIATTR_MERCURY_ISA_VERSION
	.align		4
        /*0034*/ 	.byte	0x03, 0x5f
        /*0036*/ 	.short	0x0101


	//----- nvinfo : EIATTR_VRC_CTA_INIT_COUNT
	.align		4
        /*0038*/ 	.byte	0x02, 0x4a
	.zero		1
	.zero		1


	//----- nvinfo : EIATTR_EXIT_INSTR_OFFSETS
	.align		4
        /*003c*/ 	.byte	0x04, 0x1c
        /*003e*/ 	.short	(.L_268 - .L_267)


	//   ....[0]....
.L_267:
        /*0040*/ 	.word	0x000001e0


	//   ....[1]....
        /*0044*/ 	.word	0x00000260


	//----- nvinfo : EIATTR_CBANK_PARAM_SIZE
	.align		4
.L_268:
        /*0048*/ 	.byte	0x03, 0x19
        /*004a*/ 	.short	0x0010


	//----- nvinfo : EIATTR_PARAM_CBANK
	.align		4
        /*004c*/ 	.byte	0x04, 0x0a
        /*004e*/ 	.short	(.L_270 - .L_269)
	.align		4
.L_269:
        /*0050*/ 	.word	index@(.nv.constant0._Z14min_reduction2PfS_)
        /*0054*/ 	.short	0x0380
        /*0056*/ 	.short	0x0010


	//----- nvinfo : EIATTR_SW_WAR
	.align		4
.L_270:
        /*0058*/ 	.byte	0x04, 0x36
        /*005a*/ 	.short	(.L_272 - .L_271)
.L_271:
        /*005c*/ 	.word	0x00000008
.L_272:


//--------------------- .nv.info._Z13min_reductionPfS_ --------------------------
	.section	.nv.info._Z13min_reductionPfS_,"",@"SHT_CUDA_INFO"
	.sectionflags	@""
	.align	4


	//----- nvinfo : EIATTR_CUDA_API_VERSION
	.align		4
        /*0000*/ 	.byte	0x04, 0x37
        /*0002*/ 	.short	(.L_274 - .L_273)
.L_273:
        /*0004*/ 	.word	0x00000082


	//----- nvinfo : EIATTR_KPARAM_INFO
	.align		4
.L_274:
        /*0008*/ 	.byte	0x04, 0x17
        /*000a*/ 	.short	(.L_276 - .L_275)
.L_275:
        /*000c*/ 	.word	0x00000000
        /*0010*/ 	.short	0x0001
        /*0012*/ 	.short	0x0008
        /*0014*/ 	.byte	0x00, 0xf5, 0x21, 0x00


	//----- nvinfo : EIATTR_KPARAM_INFO
	.align		4
.L_276:
        /*0018*/ 	.byte	0x04, 0x17
        /*001a*/ 	.short	(.L_278 - .L_277)
.L_277:
        /*001c*/ 	.word	0x00000000
        /*0020*/ 	.short	0x0000
        /*0022*/ 	.short	0x0000
        /*0024*/ 	.byte	0x00, 0xf5, 0x21, 0x00


	//----- nvinfo : EIATTR_SPARSE_MMA_MASK
	.align		4
.L_278:
        /*0028*/ 	.byte	0x03, 0x50
        /*002a*/ 	.short	0x0000


	//----- nvinfo : EIATTR_MAXREG_COUNT
	.align		4
        /*002c*/ 	.byte	0x03, 0x1b
        /*002e*/ 	.short	0x00ff


	//----- nvinfo : EIATTR_NUM_BARRIERS
	.align		4
        /*0030*/ 	.byte	0x02, 0x4c
        /*0032*/ 	.byte	0x01
	.zero		1


	//----- nvinfo : EIATTR_MERCURY_ISA_VERSION
	.align		4
        /*0034*/ 	.byte	0x03, 0x5f
        /*0036*/ 	.short	0x0101


	//----- nvinfo : EIATTR_VRC_CTA_INIT_COUNT
	.align		4
        /*0038*/ 	.byte	0x02, 0x4a
	.zero		1
	.zero		1


	//----- nvinfo : EIATTR_EXIT_INSTR_OFFSETS
	.align		4
        /*003c*/ 	.byte	0x04, 0x1c
        /*003e*/ 	.short	(.L_280 - .L_279)


	//   ....[0]....
.L_279:
        /*0040*/ 	.word	0x00000230


	//   ....[1]....
        /*0044*/ 	.word	0x000002b0


	//----- nvinfo : EIATTR_CBANK_PARAM_SIZE
	.align		4
.L_280:
        /*0048*/ 	.byte	0x03, 0x19
        /*004a*/ 	.short	0x0010


	//----- nvinfo : EIATTR_PARAM_CBANK
	.align		4
        /*004c*/ 	.byte	0x04, 0x0a
        /*004e*/ 	.short	(.L_282 - .L_281)
	.align		4
.L_281:
        /*0050*/ 	.word	index@(.nv.constant0._Z13min_reductionPfS_)
        /*0054*/ 	.short	0x0380
        /*0056*/ 	.short	0x0010


	//----- nvinfo : EIATTR_SW_WAR
	.align		4
.L_282:
        /*0058*/ 	.byte	0x04, 0x36
        /*005a*/ 	.short	(.L_284 - .L_283)
.L_283:
        /*005c*/ 	.word	0x00000008
.L_284:


//--------------------- .nv.info._Z10printfloatPf --------------------------
	.section	.nv.info._Z10printfloatPf,"",@"SHT_CUDA_INFO"
	.sectionflags	@""
	.align	4


	//----- nvinfo : EIATTR_CUDA_API_VERSION
	.align		4
        /*0000*/ 	.byte	0x04, 0x37
        /*0002*/ 	.short	(.L_286 - .L_285)
.L_285:
        /*0004*/ 	.word	0x00000082


	//----- nvinfo : EIATTR_KPARAM_INFO
	.align		4
.L_286:
        /*0008*/ 	.byte	0x04, 0x17
        /*000a*/ 	.short	(.L_288 - .L_287)
.L_287:
        /*000c*/ 	.word	0x00000000
        /*0010*/ 	.short	0x0000
        /*0012*/ 	.short	0x0000
        /*0014*/ 	.byte	0x00, 0xf5, 0x21, 0x00


	//----- nvinfo : EIATTR_SPARSE_MMA_MASK
	.align		4
.L_288:
        /*0018*/ 	.byte	0x03, 0x50
        /*001a*/ 	.short	0x0000


	//----- nvinfo : EIATTR_MAXREG_COUNT
	.align		4
        /*001c*/ 	.byte	0x03, 0x1b
        /*001e*/ 	.short	0x00ff


	//----- nvinfo : EIATTR_EXTERNS
	.align		4
        /*0020*/ 	.byte	0x04, 0x0f
        /*0022*/ 	.short	(.L_290 - .L_289)


	//   ....[0]....
	.align		4
.L_289:
        /*0024*/ 	.word	index@(vprintf)


	//----- nvinfo : EIATTR_MERCURY_ISA_VERSION
	.align		4
.L_290:
        /*0028*/ 	.byte	0x03, 0x5f
        /*002a*/ 	.short	0x0101


	//----- nvinfo : EIATTR_VRC_CTA_INIT_COUNT
	.align		4
        /*002c*/ 	.byte	0x02, 0x4a
	.zero		1
	.zero		1


	//----- nvinfo : EIATTR_SYSCALL_OFFSETS
	.align		4
        /*0030*/ 	.byte	0x04, 0x46
        /*0032*/ 	.short	(.L_292 - .L_291)


	//   ....[0]....
.L_291:
        /*0034*/ 	.word	0x00000170


	//----- nvinfo : EIATTR_EXIT_INSTR_OFFSETS
	.align		4
.L_292:
        /*0038*/ 	.byte	0x04, 0x1c
        /*003a*/ 	.short	(.L_294 - .L_293)


	//   ....[0]....
.L_293:
        /*003c*/ 	.word	0x00000180


	//----- nvinfo : EIATTR_CBANK_PARAM_SIZE
	.align		4
.L_294:
        /*0040*/ 	.byte	0x03, 0x19
        /*0042*/ 	.short	0x0008


	//----- nvinfo : EIATTR_PARAM_CBANK
	.align		4
        /*0044*/ 	.byte	0x04, 0x0a
        /*0046*/ 	.short	(.L_296 - .L_295)
	.align		4
.L_295:
        /*0048*/ 	.word	index@(.nv.constant0._Z10printfloatPf)
        /*004c*/ 	.short	0x0380
        /*004e*/ 	.short	0x0008


	//----- nvinfo : EIATTR_SW_WAR
	.align		4
.L_296:
        /*0050*/ 	.byte	0x04, 0x36
        /*0052*/ 	.short	(.L_298 - .L_297)
.L_297:
        /*0054*/ 	.word	0x00000008
.L_298:


//--------------------- .nv.info._Z4linev         --------------------------
	.section	.nv.info._Z4linev,"",@"SHT_CUDA_INFO"
	.sectionflags	@""
	.align	4


	//----- nvinfo : EIATTR_CUDA_API_VERSION
	.align		4
        /*0000*/ 	.byte	0x04, 0x37
        /*0002*/ 	.short	(.L_300 - .L_299)
.L_299:
        /*0004*/ 	.word	0x00000082


	//----- nvinfo : EIATTR_SPARSE_MMA_MASK
	.align		4
.L_300:
        /*0008*/ 	.byte	0x03, 0x50
        /*000a*/ 	.short	0x0000


	//----- nvinfo : EIATTR_MAXREG_COUNT
	.align		4
        /*000c*/ 	.byte	0x03, 0x1b
        /*000e*/ 	.short	0x00ff


	//----- nvinfo : EIATTR_EXTERNS
	.align		4
        /*0010*/ 	.byte	0x04, 0x0f
        /*0012*/ 	.short	(.L_302 - .L_301)


	//   ....[0]....
	.align		4
.L_301:
        /*0014*/ 	.word	index@(vprintf)


	//----- nvinfo : EIATTR_MERCURY_ISA_VERSION
	.align		4
.L_302:
        /*0018*/ 	.byte	0x03, 0x5f
        /*001a*/ 	.short	0x0101


	//----- nvinfo : EIATTR_VRC_CTA_INIT_COUNT
	.align		4
        /*001c*/ 	.byte	0x02, 0x4a
	.zero		1
	.zero		1


	//----- nvinfo : EIATTR_SYSCALL_OFFSETS
	.align		4
        /*0020*/ 	.byte	0x04, 0x46
        /*0022*/ 	.short	(.L_304 - .L_303)


	//   ....[0]....
.L_303:
        /*0024*/ 	.word	0x00000080


	//----- nvinfo : EIATTR_EXIT_INSTR_OFFSETS
	.align		4
.L_304:
        /*0028*/ 	.byte	0x04, 0x1c
        /*002a*/ 	.short	(.L_306 - .L_305)


	//   ....[0]....
.L_305:
        /*002c*/ 	.word	0x00000090


	//----- nvinfo : EIATTR_SW_WAR
	.align		4
.L_306:
        /*0030*/ 	.byte	0x04, 0x36
        /*0032*/ 	.short	(.L_308 - .L_307)
.L_307:
        /*0034*/ 	.word	0x00000008
.L_308:


//--------------------- .nv.info._Z16calcRolloutCost2PfS_ --------------------------
	.section	.nv.info._Z16calcRolloutCost2PfS_,"",@"SHT_CUDA_INFO"
	.sectionflags	@""
	.align	4


	//----- nvinfo : EIATTR_CUDA_API_VERSION
	.align		4
        /*0000*/ 	.byte	0x04, 0x37
        /*0002*/ 	.short	(.L_310 - .L_309)
.L_309:
        /*0004*/ 	.word	0x00000082


	//----- nvinfo : EIATTR_KPARAM_INFO
	.align		4
.L_310:
        /*0008*/ 	.byte	0x04, 0x17
        /*000a*/ 	.short	(.L_312 - .L_311)
.L_311:
        /*000c*/ 	.word	0x00000000
        /*0010*/ 	.short	0x0001
        /*0012*/ 	.short	0x0008
        /*0014*/ 	.byte	0x00, 0xf5, 0x21, 0x00


	//----- nvinfo : EIATTR_KPARAM_INFO
	.align		4
.L_312:
        /*0018*/ 	.byte	0x04, 0x17
        /*001a*/ 	.short	(.L_314 - .L_313)
.L_313:
        /*001c*/ 	.word	0x00000000
        /*0020*/ 	.short	0x0000
        /*0022*/ 	.short	0x0000
        /*0024*/ 	.byte	0x00, 0xf5, 0x21, 0x00


	//----- nvinfo : EIATTR_SPARSE_MMA_MASK
	.align		4
.L_314:
        /*0028*/ 	.byte	0x03, 0x50
        /*002a*/ 	.short	0x0000


	//----- nvinfo : EIATTR_MAXREG_COUNT
	.align		4
        /*002c*/ 	.byte	0x03, 0x1b
        /*002e*/ 	.short	0x00ff


	//----- nvinfo : EIATTR_NUM_BARRIERS
	.align		4
        /*0030*/ 	.byte	0x02, 0x4c
        /*0032*/ 	.byte	0x01
	.zero		1


	//----- nvinfo : EIATTR_MERCURY_ISA_VERSION
	.align		4
        /*0034*/ 	.byte	0x03, 0x5f
        /*0036*/ 	.short	0x0101


	//----- nvinfo : EIATTR_VRC_CTA_INIT_COUNT
	.align		4
        /*0038*/ 	.byte	0x02, 0x4a
	.zero		1
	.zero		1


	//----- nvinfo : EIATTR_EXIT_INSTR_OFFSETS
	.align		4
        /*003c*/ 	.byte	0x04, 0x1c
        /*003e*/ 	.short	(.L_316 - .L_315)


	//   ....[0]....
.L_315:
        /*0040*/ 	.word	0x00000210


	//   ....[1]....
        /*0044*/ 	.word	0x00000290


	//----- nvinfo : EIATTR_CBANK_PARAM_SIZE
	.align		4
.L_316:
        /*0048*/ 	.byte	0x03, 0x19
        /*004a*/ 	.short	0x0010


	//----- nvinfo : EIATTR_PARAM_CBANK
	.align		4
        /*004c*/ 	.byte	0x04, 0x0a
        /*004e*/ 	.short	(.L_318 - .L_317)
	.align		4
.L_317:
        /*0050*/ 	.word	index@(.nv.constant0._Z16calcRolloutCost2PfS_)
        /*0054*/ 	.short	0x0380
        /*0056*/ 	.short	0x0010


	//----- nvinfo : EIATTR_SW_WAR
	.align		4
.L_318:
        /*0058*/ 	.byte	0x04, 0x36
        /*005a*/ 	.short	(.L_320 - .L_319)
.L_319:
        /*005c*/ 	.word	0x00000008
.L_320:


//--------------------- .nv.info._Z15calcRolloutCostPfS_ --------------------------
	.section	.nv.info._Z15calcRolloutCostPfS_,"",@"SHT_CUDA_INFO"
	.sectionflags	@""
	.align	4


	//----- nvinfo : EIATTR_CUDA_API_VERSION
	.align		4
        /*0000*/ 	.byte	0x04, 0x37
        /*0002*/ 	.short	(.L_322 - .L_321)
.L_321:
        /*0004*/ 	.word	0x00000082


	//----- nvinfo : EIATTR_KPARAM_INFO
	.align		4
.L_322:
        /*0008*/ 	.byte	0x04, 0x17
        /*000a*/ 	.short	(.L_324 - .L_323)
.L_323:
        /*000c*/ 	.word	0x00000000
        /*0010*/ 	.short	0x0001
        /*0012*/ 	.short	0x0008
        /*0014*/ 	.byte	0x00, 0xf5, 0x21, 0x00


	//----- nvinfo : EIATTR_KPARAM_INFO
	.align		4
.L_324:
        /*0018*/ 	.byte	0x04, 0x17
        /*001a*/ 	.short	(.L_326 - .L_325)
.L_325:
        /*001c*/ 	.word	0x00000000
        /*0020*/ 	.short	0x0000
        /*0022*/ 	.short	0x0000
        /*0024*/ 	.byte	0x00, 0xf5, 0x21, 0x00


	//----- nvinfo : EIATTR_SPARSE_MMA_MASK
	.align		4
.L_326:
        /*0028*/ 	.byte	0x03, 0x50
        /*002a*/ 	.short	0x0000


	//----- nvinfo : EIATTR_MAXREG_COUNT
	.align		4
        /*002c*/ 	.byte	0x03, 0x1b
        /*002e*/ 	.short	0x00ff


	//----- nvinfo : EIATTR_NUM_BARRIERS
	.align		4
        /*0030*/ 	.byte	0x02, 0x4c
        /*0032*/ 	.byte	0x01
	.zero		1


	//----- nvinfo : EIATTR_MERCURY_ISA_VERSION
	.align		4
        /*0034*/ 	.byte	0x03, 0x5f
        /*0036*/ 	.short	0x0101


	//----- nvinfo : EIATTR_VRC_CTA_INIT_COUNT
	.align		4
        /*0038*/ 	.byte	0x02, 0x4a
	.zero		1
	.zero		1


	//----- nvinfo : EIATTR_EXIT_INSTR_OFFSETS
	.align		4
        /*003c*/ 	.byte	0x04, 0x1c
        /*003e*/ 	.short	(.L_328 - .L_327)


	//   ....[0]....
.L_327:
        /*0040*/ 	.word	0x000001e0


	//   ....[1]....
        /*0044*/ 	.word	0x00000260


	//----- nvinfo : EIATTR_CBANK_PARAM_SIZE
	.align		4
.L_328:
        /*0048*/ 	.byte	0x03, 0x19
        /*004a*/ 	.short	0x0010


	//----- nvinfo : EIATTR_PARAM_CBANK
	.align		4
        /*004c*/ 	.byte	0x04, 0x0a
        /*004e*/ 	.short	(.L_330 - .L_329)
	.align		4
.L_329:
        /*0050*/ 	.word	index@(.nv.constant0._Z15calcRolloutCostPfS_)
        /*0054*/ 	.short	0x0380
        /*0056*/ 	.short	0x0010


	//----- nvinfo : EIATTR_SW_WAR
	.align		4
.L_330:
        /*0058*/ 	.byte	0x04, 0x36
        /*005a*/ 	.short	(.L_332 - .L_331)
.L_331:
        /*005c*/ 	.word	0x00000008
.L_332:


//--------------------- .nv.info._Z7costFcnPfP5StateP5TrackS3_P3Obs --------------------------
	.section	.nv.info._Z7costFcnPfP5StateP5TrackS3_P3Obs,"",@"SHT_CUDA_INFO"
	.sectionflags	@""
	.align	4


	//----- nvinfo : EIATTR_CUDA_API_VERSION
	.align		4
        /*0000*/ 	.byte	0x04, 0x37
        /*0002*/ 	.short	(.L_334 - .L_333)
.L_333:
        /*0004*/ 	.word	0x00000082


	//----- nvinfo : EIATTR_KPARAM_INFO
	.align		4
.L_334:
        /*0008*/ 	.byte	0x04, 0x17
        /*000a*/ 	.short	(.L_336 - .L_335)
.L_335:
        /*000c*/ 	.word	0x00000000
        /*0010*/ 	.short	0x0004
        /*0012*/ 	.short	0x0020
        /*0014*/ 	.byte	0x00, 0xf5, 0x21, 0x00


	//----- nvinfo : EIATTR_KPARAM_INFO
	.align		4
.L_336:
        /*0018*/ 	.byte	0x04, 0x17
        /*001a*/ 	.short	(.L_338 - .L_337)
.L_337:
        /*001c*/ 	.word	0x00000000
        /*0020*/ 	.short	0x0003
        /*0022*/ 	.short	0x0018
        /*0024*/ 	.byte	0x00, 0xf5, 0x21, 0x00


	//----- nvinfo : EIATTR_KPARAM_INFO
	.align		4
.L_338:
        /*0028*/ 	.byte	0x04, 0x17
        /*002a*/ 	.short	(.L_340 - .L_339)
.L_339:
        /*002c*/ 	.word	0x00000000
        /*0030*/ 	.short	0x0002
        /*0032*/ 	.short	0x0010
        /*0034*/ 	.byte	0x00, 0xf5, 0x21, 0x00


	//----- nvinfo : EIATTR_KPARAM_INFO
	.align		4
.L_340:
        /*0038*/ 	.byte	0x04, 0x17
        /*003a*/ 	.short	(.L_342 - .L_341)
.L_341:
        /*003c*/ 	.word	0x00000000
        /*0040*/ 	.short	0x0001
        /*0042*/ 	.short	0x0008
        /*0044*/ 	.byte	0x00, 0xf5, 0x21, 0x00


	//----- nvinfo : EIATTR_KPARAM_INFO
	.align		4
.L_342:
        /*0048*/ 	.byte	0x04, 0x17
        /*004a*/ 	.short	(.L_344 - .L_343)
.L_343:
        /*004c*/ 	.word	0x00000000
        /*0050*/ 	.short	0x0000
        /*0052*/ 	.short	0x0000
        /*0054*/ 	.byte	0x00, 0xf5, 0x21, 0x00


	//----- nvinfo : EIATTR_SPARSE_MMA_MASK
	.align		4
.L_344:
        /*0058*/ 	.byte	0x03, 0x50
        /*005a*/ 	.short	0x0000


	//----- nvinfo : EIATTR_MAXREG_COUNT
	.align		4
        /*005c*/ 	.byte	0x03, 0x1b
        /*005e*/ 	.short	0x00ff


	//----- nvinfo : EIATTR_MERCURY_ISA_VERSION
	.align		4
        /*0060*/ 	.byte	0x03, 0x5f
        /*0062*/ 	.short	0x0101


	//----- nvinfo : EIATTR_VRC_CTA_INIT_COUNT
	.align		4
        /*0064*/ 	.byte	0x02, 0x4a
	.zero		1
	.zero		1


	//----- nvinfo : EIATTR_EXIT_INSTR_OFFSETS
	.align		4
        /*0068*/ 	.byte	0x04, 0x1c
        /*006a*/ 	.short	(.L_346 - .L_345)


	//   ....[0]....
.L_345:
        /*006c*/ 	.word	0x00004880


	//----- nvinfo : EIATTR_CRS_STACK_SIZE
	.align		4
.L_346:
        /*0070*/ 	.byte	0x04, 0x1e
        /*0072*/ 	.short	(.L_348 - .L_347)
.L_347:
        /*0074*/ 	.word	0x00000000


	//----- nvinfo : EIATTR_CBANK_PARAM_SIZE
	.align		4
.L_348:
        /*0078*/ 	.byte	0x03, 0x19
        /*007a*/ 	.short	0x0028


	//----- nvinfo : EIATTR_PARAM_CBANK
	.align		4
        /*007c*/ 	.byte	0x04, 0x0a
        /*007e*/ 	.short	(.L_350 - .L_349)
	.align		4
.L_349:
        /*0080*/ 	.word	index@(.nv.constant0._Z7costFcnPfP5StateP5TrackS3_P3Obs)
        /*0084*/ 	.short	0x0380
        /*0086*/ 	.short	0x0028


	//----- nvinfo : EIATTR_SW_WAR
	.align		4
.L_350:
        /*0088*/ 	.byte	0x04, 0x36
        /*008a*/ 	.short	(.L_352 - .L_351)
.L_351:
        /*008c*/ 	.word	0x00000008
.L_352:


//--------------------- .nv.info._Z8genStateP5StateS0_P7Control --------------------------
	.section	.nv.info._Z8genStateP5StateS0_P7Control,"",@"SHT_CUDA_INFO"
	.sectionflags	@""
	.align	4


	//----- nvinfo : EIATTR_CUDA_API_VERSION
	.align		4
        /*0000*/ 	.byte	0x04, 0x37
        /*0002*/ 	.short	(.L_354 - .L_353)
.L_353:
        /*0004*/ 	.word	0x00000082


	//----- nvinfo : EIATTR_KPARAM_INFO
	.align		4
.L_354:
        /*0008*/ 	.byte	0x04, 0x17
        /*000a*/ 	.short	(.L_356 - .L_355)
.L_355:
        /*000c*/ 	.word	0x00000000
        /*0010*/ 	.short	0x0002
        /*0012*/ 	.short	0x0010
        /*0014*/ 	.byte	0x00, 0xf5, 0x21, 0x00


	//----- nvinfo : EIATTR_KPARAM_INFO
	.align		4
.L_356:
        /*0018*/ 	.byte	0x04, 0x17
        /*001a*/ 	.short	(.L_358 - .L_357)
.L_357:
        /*001c*/ 	.word	0x00000000
        /*0020*/ 	.short	0x0001
        /*0022*/ 	.short	0x0008
        /*0024*/ 	.byte	0x00, 0xf5, 0x21, 0x00


	//----- nvinfo : EIATTR_KPARAM_INFO
	.align		4
.L_358:
        /*0028*/ 	.byte	0x04, 0x17
        /*002a*/ 	.short	(.L_360 - .L_359)
.L_359:
        /*002c*/ 	.word	0x00000000
        /*0030*/ 	.short	0x0000
        /*0032*/ 	.short	0x0000
        /*0034*/ 	.byte	0x00, 0xf5, 0x21, 0x00


	//----- nvinfo : EIATTR_SPARSE_MMA_MASK
	.align		4
.L_360:
        /*0038*/ 	.byte	0x03, 0x50
        /*003a*/ 	.short	0x0000


	//----- nvinfo : EIATTR_MAXREG_COUNT
	.align		4
        /*003c*/ 	.byte	0x03, 0x1b
        /*003e*/ 	.short	0x00ff


	//----- nvinfo : EIATTR_MERCURY_ISA_VERSION
	.align		4
        /*0040*/ 	.byte	0x03, 0x5f
        /*0042*/ 	.short	0x0101


	//----- nvinfo : EIATTR_VRC_CTA_INIT_COUNT
	.align		4
        /*0044*/ 	.byte	0x02, 0x4a
	.zero		1
	.zero		1


	//----- nvinfo : EIATTR_EXIT_INSTR_OFFSETS
	.align		4
        /*0048*/ 	.byte	0x04, 0x1c
        /*004a*/ 	.short	(.L_362 - .L_361)


	//   ....[0]....
.L_361:
        /*004c*/ 	.word	0x00000f90


	//----- nvinfo : EIATTR_CRS_STACK_SIZE
	.align		4
.L_362:
        /*0050*/ 	.byte	0x04, 0x1e
        /*0052*/ 	.short	(.L_364 - .L_363)
.L_363:
        /*0054*/ 	.word	0x00000000


	//----- nvinfo : EIATTR_CBANK_PARAM_SIZE
	.align		4
.L_364:
        /*0058*/ 	.byte	0x03, 0x19
        /*005a*/ 	.short	0x0018


	//----- nvinfo : EIATTR_PARAM_CBANK
	.align		4
        /*005c*/ 	.byte	0x04, 0x0a
        /*005e*/ 	.short	(.L_366 - .L_365)
	.align		4
.L_365:
        /*0060*/ 	.word	index@(.nv.constant0._Z8genStateP5StateS0_P7Control)
        /*0064*/ 	.short	0x0380
        /*0066*/ 	.short	0x0018


	//----- nvinfo : EIATTR_SW_WAR
	.align		4
.L_366:
        /*0068*/ 	.byte	0x04, 0x36
        /*006a*/ 	.short	(.L_368 - .L_367)
.L_367:
        /*006c*/ 	.word	0x00000008
.L_368:


//--------------------- .nv.info._Z10genControlP17curandStateXORWOWP7ControlS2_f --------------------------
	.section	.nv.info._Z10genControlP17curandStateXORWOWP7ControlS2_f,"",@"SHT_CUDA_INFO"
	.sectionflags	@""
	.align	4


	//----- nvinfo : EIATTR_CUDA_API_VERSION
	.align		4
        /*0000*/ 	.byte	0x04, 0x37
        /*0002*/ 	.short	(.L_370 - .L_369)
.L_369:
        /*0004*/ 	.word	0x00000082


	//----- nvinfo : EIATTR_KPARAM_INFO
	.align		4
.L_370:
        /*0008*/ 	.byte	0x04, 0x17
        /*000a*/ 	.short	(.L_372 - .L_371)
.L_371:
        /*000c*/ 	.word	0x00000000
        /*0010*/ 	.short	0x0003
        /*0012*/ 	.short	0x0018
        /*0014*/ 	.byte	0x00, 0xf0, 0x11, 0x00


	//----- nvinfo : EIATTR_KPARAM_INFO
	.align		4
.L_372:
        /*0018*/ 	.byte	0x04, 0x17
        /*001a*/ 	.short	(.L_374 - .L_373)
.L_373:
        /*001c*/ 	.word	0x00000000
        /*0020*/ 	.short	0x0002
        /*0022*/ 	.short	0x0010
        /*0024*/ 	.byte	0x00, 0xf5, 0x21, 0x00


	//----- nvinfo : EIATTR_KPARAM_INFO
	.align		4
.L_374:
        /*0028*/ 	.byte	0x04, 0x17
        /*002a*/ 	.short	(.L_376 - .L_375)
.L_375:
        /*002c*/ 	.word	0x00000000
        /*0030*/ 	.short	0x0001
        /*0032*/ 	.short	0x0008
        /*0034*/ 	.byte	0x00, 0xf5, 0x21, 0x00


	//----- nvinfo : EIATTR_KPARAM_INFO
	.align		4
.L_376:
        /*0038*/ 	.byte	0x04, 0x17
        /*003a*/ 	.short	(.L_378 - .L_377)
.L_377:
        /*003c*/ 	.word	0x00000000
        /*0040*/ 	.short	0x0000
        /*0042*/ 	.short	0x0000
        /*0044*/ 	.byte	0x00, 0xf5, 0x21, 0x00


	//----- nvinfo : EIATTR_SPARSE_MMA_MASK
	.align		4
.L_378:
        /*0048*/ 	.byte	0x03, 0x50
        /*004a*/ 	.short	0x0000


	//----- nvinfo : EIATTR_MAXREG_COUNT
	.align		4
        /*004c*/ 	.byte	0x03, 0x1b
        /*004e*/ 	.short	0x00ff


	//----- nvinfo : EIATTR_MERCURY_ISA_VERSION
	.align		4
        /*0050*/ 	.byte	0x03, 0x5f
        /*0052*/ 	.short	0x0101


	//----- nvinfo : EIATTR_VRC_CTA_INIT_COUNT
	.align		4
        /*0054*/ 	.byte	0x02, 0x4a
	.zero		1
	.zero		1


	//----- nvinfo : EIATTR_EXIT_INSTR_OFFSETS
	.align		4
        /*0058*/ 	.byte	0x04, 0x1c
        /*005a*/ 	.short	(.L_380 - .L_379)


	//   ....[0]....
.L_379:
        /*005c*/ 	.word	0x00000c90


	//   ....[1]....
        /*0060*/ 	.word	0x00000cb0


	//   ....[2]....
        /*0064*/ 	.word	0x00000ce0


	//----- nvinfo : EIATTR_CRS_STACK_SIZE
	.align		4
.L_380:
        /*0068*/ 	.byte	0x04, 0x1e
        /*006a*/ 	.short	(.L_382 - .L_381)
.L_381:
        /*006c*/ 	.word	0x00000000


	//----- nvinfo : EIATTR_CBANK_PARAM_SIZE
	.align		4
.L_382:
        /*0070*/ 	.byte	0x03, 0x19
        /*0072*/ 	.short	0x001c


	//----- nvinfo : EIATTR_PARAM_CBANK
	.align		4
        /*0074*/ 	.byte	0x04, 0x0a
        /*0076*/ 	.short	(.L_384 - .L_383)
	.align		4
.L_383:
        /*0078*/ 	.word	index@(.nv.constant0._Z10genControlP17curandStateXORWOWP7ControlS2_f)
        /*007c*/ 	.short	0x0380
        /*007e*/ 	.short	0x001c


	//----- nvinfo : EIATTR_SW_WAR
	.align		4
.L_384:
        /*0080*/ 	.byte	0x04, 0x36
        /*0082*/ 	.short	(.L_386 - .L_385)
.L_385:
        /*0084*/ 	.word	0x00000008
.L_386:


//--------------------- .nv.info._Z13genControlOldP17curandStateXORWOWP7ControlPff --------------------------
	.section	.nv.info._Z13genControlOldP17curandStateXORWOWP7ControlPff,"",@"SHT_CUDA_INFO"
	.sectionflags	@""
	.align	4


	//----- nvinfo : EIATTR_CUDA_API_VERSION
	.align		4
        /*0000*/ 	.byte	0x04, 0x37
        /*0002*/ 	.short	(.L_388 - .L_387)
.L_387:
        /*0004*/ 	.word	0x00000082


	//----- nvinfo : EIATTR_KPARAM_INFO
	.align		4
.L_388:
        /*0008*/ 	.byte	0x04, 0x17
        /*000a*/ 	.short	(.L_390 - .L_389)
.L_389:
        /*000c*/ 	.word	0x00000000
        /*0010*/ 	.short	0x0003
        /*0012*/ 	.short	0x0018
        /*0014*/ 	.byte	0x00, 0xf0, 0x11, 0x00


	//----- nvinfo : EIATTR_KPARAM_INFO
	.align		4
.L_390:
        /*0018*/ 	.byte	0x04, 0x17
        /*001a*/ 	.short	(.L_392 - .L_391)
.L_391:
        /*001c*/ 	.word	0x00000000
        /*0020*/ 	.short	0x0002
        /*0022*/ 	.short	0x0010
        /*0024*/ 	.byte	0x00, 0xf5, 0x21, 0x00


	//----- nvinfo : EIATTR_KPARAM_INFO
	.align		4
.L_392:
        /*0028*/ 	.byte	0x04, 0x17
        /*002a*/ 	.short	(.L_394 - .L_393)
.L_393:
        /*002c*/ 	.word	0x00000000
        /*0030*/ 	.short	0x0001
        /*0032*/ 	.short	0x0008
        /*0034*/ 	.byte	0x00, 0xf5, 0x21, 0x00


	//----- nvinfo : EIATTR_KPARAM_INFO
	.align		4
.L_394:
        /*0038*/ 	.byte	0x04, 0x17
        /*003a*/ 	.short	(.L_396 - .L_395)
.L_395:
        /*003c*/ 	.word	0x00000000
        /*0040*/ 	.short	0x0000
        /*0042*/ 	.short	0x0000
        /*0044*/ 	.byte	0x00, 0xf5, 0x21, 0x00


	//----- nvinfo : EIATTR_SPARSE_MMA_MASK
	.align		4
.L_396:
        /*0048*/ 	.byte	0x03, 0x50
        /*004a*/ 	.short	0x0000


	//----- nvinfo : EIATTR_MAXREG_COUNT
	.align		4
        /*004c*/ 	.byte	0x03, 0x1b
        /*004e*/ 	.short	0x00ff


	//----- nvinfo : EIATTR_MERCURY_ISA_VERSION
	.align		4
        /*0050*/ 	.byte	0x03, 0x5f
        /*0052*/ 	.short	0x0101


	//----- nvinfo : EIATTR_VRC_CTA_INIT_COUNT
	.align		4
        /*0054*/ 	.byte	0x02, 0x4a
	.zero		1
	.zero		1


	//----- nvinfo : EIATTR_EXIT_INSTR_OFFSETS
	.align		4
        /*0058*/ 	.byte	0x04, 0x1c
        /*005a*/ 	.short	(.L_398 - .L_397)


	//   ....[0]....
.L_397:
        /*005c*/ 	.word	0x00000c90


	//   ....[1]....
        /*0060*/ 	.word	0x00000cb0


	//   ....[2]....
        /*0064*/ 	.word	0x00000ce0


	//----- nvinfo : EIATTR_CRS_STACK_SIZE
	.align		4
.L_398:
        /*0068*/ 	.byte	0x04, 0x1e
        /*006a*/ 	.short	(.L_400 - .L_399)
.L_399:
        /*006c*/ 	.word	0x00000000


	//----- nvinfo : EIATTR_CBANK_PARAM_SIZE
	.align		4
.L_400:
        /*0070*/ 	.byte	0x03, 0x19
        /*0072*/ 	.short	0x001c


	//----- nvinfo : EIATTR_PARAM_CBANK
	.align		4
        /*0074*/ 	.byte	0x04, 0x0a
        /*0076*/ 	.short	(.L_402 - .L_401)
	.align		4
.L_401:
        /*0078*/ 	.word	index@(.nv.constant0._Z13genControlOldP17curandStateXORWOWP7ControlPff)
        /*007c*/ 	.short	0x0380
        /*007e*/ 	.short	0x001c


	//----- nvinfo : EIATTR_SW_WAR
	.align		4
.L_402:
        /*0080*/ 	.byte	0x04, 0x36
        /*0082*/ 	.short	(.L_404 - .L_403)
.L_403:
        /*0084*/ 	.word	0x00000008
.L_404:


//--------------------- .nv.info._Z10normalRandP17curandStateXORWOWPff --------------------------
	.section	.nv.info._Z10normalRandP17curandStateXORWOWPff,"",@"SHT_CUDA_INFO"
	.sectionflags	@""
	.align	4


	//----- nvinfo : EIATTR_CUDA_API_VERSION
	.align		4
        /*0000*/ 	.byte	0x04, 0x37
        /*0002*/ 	.short	(.L_406 - .L_405)
.L_405:
        /*0004*/ 	.word	0x00000082


	//----- nvinfo : EIATTR_KPARAM_INFO
	.align		4
.L_406:
        /*0008*/ 	.byte	0x04, 0x17
        /*000a*/ 	.short	(.L_408 - .L_407)
.L_407:
        /*000c*/ 	.word	0x00000000
        /*0010*/ 	.short	0x0002
        /*0012*/ 	.short	0x0010
        /*0014*/ 	.byte	0x00, 0xf0, 0x11, 0x00


	//----- nvinfo : EIATTR_KPARAM_INFO
	.align		4
.L_408:
        /*0018*/ 	.byte	0x04, 0x17
        /*001a*/ 	.short	(.L_410 - .L_409)
.L_409:
        /*001c*/ 	.word	0x00000000
        /*0020*/ 	.short	0x0001
        /*0022*/ 	.short	0x0008
        /*0024*/ 	.byte	0x00, 0xf5, 0x21, 0x00


	//----- nvinfo : EIATTR_KPARAM_INFO
	.align		4
.L_410:
        /*0028*/ 	.byte	0x04, 0x17
        /*002a*/ 	.short	(.L_412 - .L_411)
.L_411:
        /*002c*/ 	.word	0x00000000
        /*0030*/ 	.short	0x0000
        /*0032*/ 	.short	0x0000
        /*0034*/ 	.byte	0x00, 0xf5, 0x21, 0x00


	//----- nvinfo : EIATTR_SPARSE_MMA_MASK
	.align		4
.L_412:
        /*0038*/ 	.byte	0x03, 0x50
        /*003a*/ 	.short	0x0000


	//----- nvinfo : EIATTR_MAXREG_COUNT
	.align		4
        /*003c*/ 	.byte	0x03, 0x1b
        /*003e*/ 	.short	0x00ff


	//----- nvinfo : EIATTR_MERCURY_ISA_VERSION
	.align		4
        /*0040*/ 	.byte	0x03, 0x5f
        /*0042*/ 	.short	0x0101


	//----- nvinfo : EIATTR_VRC_CTA_INIT_COUNT
	.align		4
        /*0044*/ 	.byte	0x02, 0x4a
	.zero		1
	.zero		1


	//----- nvinfo : EIATTR_EXIT_INSTR_OFFSETS
	.align		4
        /*0048*/ 	.byte	0x04, 0x1c
        /*004a*/ 	.short	(.L_414 - .L_413)


	//   ....[0]....
.L_413:
        /*004c*/ 	.word	0x00000610


	//----- nvinfo : EIATTR_CRS_STACK_SIZE
	.align		4
.L_414:
        /*0050*/ 	.byte	0x04, 0x1e
        /*0052*/ 	.short	(.L_416 - .L_415)
.L_415:
        /*0054*/ 	.word	0x00000000


	//----- nvinfo : EIATTR_CBANK_PARAM_SIZE
	.align		4
.L_416:
        /*0058*/ 	.byte	0x03, 0x19
        /*005a*/ 	.short	0x0014


	//----- nvinfo : EIATTR_PARAM_CBANK
	.align		4
        /*005c*/ 	.byte	0x04, 0x0a
        /*005e*/ 	.short	(.L_418 - .L_417)
	.align		4
.L_417:
        /*0060*/ 	.word	index@(.nv.constant0._Z10normalRandP17curandStateXORWOWPff)
        /*0064*/ 	.short	0x0380
        /*0066*/ 	.short	0x0014


	//----- nvinfo : EIATTR_SW_WAR
	.align		4
.L_418:
        /*0068*/ 	.byte	0x04, 0x36
        /*006a*/ 	.short	(.L_420 - .L_419)
.L_419:
        /*006c*/ 	.word	0x00000008
.L_420:


//--------------------- .nv.info._Z10initCurandP17curandStateXORWOWm --------------------------
	.section	.nv.info._Z10initCurandP17curandStateXORWOWm,"",@"SHT_CUDA_INFO"
	.sectionflags	@""
	.align	4


	//----- nvinfo : EIATTR_CUDA_API_VERSION
	.align		4
        /*0000*/ 	.byte	0x04, 0x37
        /*0002*/ 	.short	(.L_422 - .L_421)
.L_421:
        /*0004*/ 	.word	0x00000082


	//----- nvinfo : EIATTR_KPARAM_INFO
	.align		4
.L_422:
        /*0008*/ 	.byte	0x04, 0x17
        /*000a*/ 	.short	(.L_424 - .L_423)
.L_423:
        /*000c*/ 	.word	0x00000000
        /*0010*/ 	.short	0x0001
        /*0012*/ 	.short	0x0008
        /*0014*/ 	.byte	0x00, 0xf0, 0x21, 0x00


	//----- nvinfo : EIATTR_KPARAM_INFO
	.align		4
.L_424:
        /*0018*/ 	.byte	0x04, 0x17
        /*001a*/ 	.short	(.L_426 - .L_425)
.L_425:
        /*001c*/ 	.word	0x00000000
        /*0020*/ 	.short	0x0000
        /*0022*/ 	.short	0x0000
        /*0024*/ 	.byte	0x00, 0xf5, 0x21, 0x00


	//----- nvinfo : EIATTR_SPARSE_MMA_MASK
	.align		4
.L_426:
        /*0028*/ 	.byte	0x03, 0x50
        /*002a*/ 	.short	0x0000


	//----- nvinfo : EIATTR_MAXREG_COUNT
	.align		4
        /*002c*/ 	.byte	0x03, 0x1b
        /*002e*/ 	.short	0x00ff


	//----- nvinfo : EIATTR_MERCURY_ISA_VERSION
	.align		4
        /*0030*/ 	.byte	0x03, 0x5f
        /*0032*/ 	.short	0x0101


	//----- nvinfo : EIATTR_VRC_CTA_INIT_COUNT
	.align		4
        /*0034*/ 	.byte	0x02, 0x4a
	.zero		1
	.zero		1


	//----- nvinfo : EIATTR_EXIT_INSTR_OFFSETS
	.align		4
        /*0038*/ 	.byte	0x04, 0x1c
        /*003a*/ 	.short	(.L_428 - .L_427)


	//   ....[0]....
.L_427:
        /*003c*/ 	.word	0x00000ed0


	//----- nvinfo : EIATTR_CRS_STACK_SIZE
	.align		4
.L_428:
        /*0040*/ 	.byte	0x04, 0x1e
        /*0042*/ 	.short	(.L_430 - .L_429)
.L_429:
        /*0044*/ 	.word	0x00000000


	//----- nvinfo : EIATTR_CBANK_PARAM_SIZE
	.align		4
.L_430:
        /*0048*/ 	.byte	0x03, 0x19
        /*004a*/ 	.short	0x0010


	//----- nvinfo : EIATTR_PARAM_CBANK
	.align		4
        /*004c*/ 	.byte	0x04, 0x0a
        /*004e*/ 	.short	(.L_432 - .L_431)
	.align		4
.L_431:
        /*0050*/ 	.word	index@(.nv.constant0._Z10initCurandP17curandStateXORWOWm)
        /*0054*/ 	.short	0x0380
        /*0056*/ 	.short	0x0010


	//----- nvinfo : EIATTR_SW_WAR
	.align		4
.L_432:
        /*0058*/ 	.byte	0x04, 0x36
        /*005a*/ 	.short	(.L_434 - .L_433)
.L_433:
        /*005c*/ 	.word	0x00000008
.L_434:


//--------------------- .nv.info._Z8printVarPf    --------------------------
	.section	.nv.info._Z8printVarPf,"",@"SHT_CUDA_INFO"
	.sectionflags	@""
	.align	4


	//----- nvinfo : EIATTR_CUDA_API_VERSION
	.align		4
        /*0000*/ 	.byte	0x04, 0x37
        /*0002*/ 	.short	(.L_436 - .L_435)
.L_435:
        /*0004*/ 	.word	0x00000082


	//----- nvinfo : EIATTR_KPARAM_INFO
	.align		4
.L_436:
        /*0008*/ 	.byte	0x04, 0x17
        /*000a*/ 	.short	(.L_438 - .L_437)
.L_437:
        /*000c*/ 	.word	0x00000000
        /*0010*/ 	.short	0x0000
        /*0012*/ 	.short	0x0000
        /*0014*/ 	.byte	0x00, 0xf5, 0x21, 0x00


	//----- nvinfo : EIATTR_SPARSE_MMA_MASK
	.align		4
.L_438:
        /*0018*/ 	.byte	0x03, 0x50
        /*001a*/ 	.short	0x0000


	//----- nvinfo : EIATTR_MAXREG_COUNT
	.align		4
        /*001c*/ 	.byte	0x03, 0x1b
        /*001e*/ 	.short	0x00ff


	//----- nvinfo : EIATTR_EXTERNS
	.align		4
        /*0020*/ 	.byte	0x04, 0x0f
        /*0022*/ 	.short	(.L_440 - .L_439)


	//   ....[0]....
	.align		4
.L_439:
        /*0024*/ 	.word	index@(vprintf)


	//----- nvinfo : EIATTR_MERCURY_ISA_VERSION
	.align		4
.L_440:
        /*0028*/ 	.byte	0x03, 0x5f
        /*002a*/ 	.short	0x0101


	//----- nvinfo : EIATTR_VRC_CTA_INIT_COUNT
	.align		4
        /*002c*/ 	.byte	0x02, 0x4a
	.zero		1
	.zero		1


	//----- nvinfo : EIATTR_SYSCALL_OFFSETS
	.align		4
        /*0030*/ 	.byte	0x04, 0x46
        /*0032*/ 	.short	(.L_442 - .L_441)


	//   ....[0]....
.L_441:
        /*0034*/ 	.word	0x00000110


	//----- nvinfo : EIATTR_EXIT_INSTR_OFFSETS
	.align		4
.L_442:
        /*0038*/ 	.byte	0x04, 0x1c
        /*003a*/ 	.short	(.L_444 - .L_443)


	//   ....[0]....
.L_443:
        /*003c*/ 	.word	0x00000120


	//----- nvinfo : EIATTR_CBANK_PARAM_SIZE
	.align		4
.L_444:
        /*0040*/ 	.byte	0x03, 0x19
        /*0042*/ 	.short	0x0008


	//----- nvinfo : EIATTR_PARAM_CBANK
	.align		4
        /*0044*/ 	.byte	0x04, 0x0a
        /*0046*/ 	.short	(.L_446 - .L_445)
	.align		4
.L_445:
        /*0048*/ 	.word	index@(.nv.constant0._Z8printVarPf)
        /*004c*/ 	.short	0x0380
        /*004e*/ 	.short	0x0008


	//----- nvinfo : EIATTR_SW_WAR
	.align		4
.L_446:
        /*0050*/ 	.byte	0x04, 0x36
        /*0052*/ 	.short	(.L_448 - .L_447)
.L_447:
        /*0054*/ 	.word	0x00000008
.L_448:


//--------------------- .nv.info._Z13sum_reductionPfS_ --------------------------
	.section	.nv.info._Z13sum_reductionPfS_,"",@"SHT_CUDA_INFO"
	.sectionflags	@""
	.align	4


	//----- nvinfo : EIATTR_CUDA_API_VERSION
	.align		4
        /*0000*/ 	.byte	0x04, 0x37
        /*0002*/ 	.short	(.L_450 - .L_449)
.L_449:
        /*0004*/ 	.word	0x00000082


	//----- nvinfo : EIATTR_KPARAM_INFO
	.align		4
.L_450:
        /*0008*/ 	.byte	0x04, 0x17
        /*000a*/ 	.short	(.L_452 - .L_451)
.L_451:
        /*000c*/ 	.word	0x00000000
        /*0010*/ 	.short	0x0001
        /*0012*/ 	.short	0x0008
        /*0014*/ 	.byte	0x00, 0xf5, 0x21, 0x00


	//----- nvinfo : EIATTR_KPARAM_INFO
	.align		4
.L_452:
        /*0018*/ 	.byte	0x04, 0x17
        /*001a*/ 	.short	(.L_454 - .L_453)
.L_453:
        /*001c*/ 	.word	0x00000000
        /*0020*/ 	.short	0x0000
        /*0022*/ 	.short	0x0000
        /*0024*/ 	.byte	0x00, 0xf5, 0x21, 0x00


	//----- nvinfo : EIATTR_SPARSE_MMA_MASK
	.align		4
.L_454:
        /*0028*/ 	.byte	0x03, 0x50
        /*002a*/ 	.short	0x0000


	//----- nvinfo : EIATTR_MAXREG_COUNT
	.align		4
        /*002c*/ 	.byte	0x03, 0x1b
        /*002e*/ 	.short	0x00ff


	//----- nvinfo : EIATTR_NUM_BARRIERS
	.align		4
        /*0030*/ 	.byte	0x02, 0x4c
        /*0032*/ 	.byte	0x01
	.zero		1


	//----- nvinfo : EIATTR_MERCURY_ISA_VERSION
	.align		4
        /*0034*/ 	.byte	0x03, 0x5f
        /*0036*/ 	.short	0x0101


	//----- nvinfo : EIATTR_VRC_CTA_INIT_COUNT
	.align		4
        /*0038*/ 	.byte	0x02, 0x4a
	.zero		1
	.zero		1


	//----- nvinfo : EIATTR_EXIT_INSTR_OFFSETS
	.align		4
        /*003c*/ 	.byte	0x04, 0x1c
        /*003e*/ 	.short	(.L_456 - .L_455)


	//   ....[0]....
.L_455:
        /*0040*/ 	.word	0x00000230


	//   ....[1]....
        /*0044*/ 	.word	0x000002b0


	//----- nvinfo : EIATTR_CBANK_PARAM_SIZE
	.align		4
.L_456:
        /*0048*/ 	.byte	0x03, 0x19
        /*004a*/ 	.short	0x0010


	//----- nvinfo : EIATTR_PARAM_CBANK
	.align		4
        /*004c*/ 	.byte	0x04, 0x0a
        /*004e*/ 	.short	(.L_458 - .L_457)
	.align		4
.L_457:
        /*0050*/ 	.word	index@(.nv.constant0._Z13sum_reductionPfS_)
        /*0054*/ 	.short	0x0380
        /*0056*/ 	.short	0x0010


	//----- nvinfo : EIATTR_SW_WAR
	.align		4
.L_458:
        /*0058*/ 	.byte	0x04, 0x36
        /*005a*/ 	.short	(.L_460 - .L_459)
.L_459:
        /*005c*/ 	.word	0x00000008
.L_460:


//--------------------- .nv.callgraph             --------------------------
	.section	.nv.callgraph,"",@"SHT_CUDA_CALLGRAPH"
	.align	4
	.sectionentsize	8
	.align		4
        /*0000*/ 	.word	0x00000000
	.align		4
        /*0004*/ 	.word	0xffffffff
	.align		4
        /*0008*/ 	.word	index@(_Z12printMinCostPf)
	.align		4
        /*000c*/ 	.word	index@(vprintf)
	.align		4
        /*0010*/ 	.word	index@(_Z12printControlP7Control)
	.align		4
        /*0014*/ 	.word	index@(vprintf)
	.align		4
        /*0018*/ 	.word	index@(_Z10printfloatPf)
	.align		4
        /*001c*/ 	.word	index@(vprintf)
	.align		4
        /*0020*/ 	.word	index@(_Z4linev)
	.align		4
        /*0024*/ 	.word	index@(vprintf)
	.align		4
        /*0028*/ 	.word	index@(_Z8printVarPf)
	.align		4
        /*002c*/ 	.word	index@(vprintf)
	.align		4
        /*0030*/ 	.word	0x00000000
	.align		4
        /*0034*/ 	.word	0xfffffffe
	.align		4
        /*0038*/ 	.word	0x00000000
	.align		4
        /*003c*/ 	.word	0xfffffffd
	.align		4
        /*0040*/ 	.word	0x00000000
	.align		4
        /*0044*/ 	.word	0xfffffffc


//--------------------- .nv.constant4             --------------------------
	.section	.nv.constant4,"a",@progbits
	.align	8
	.align		8
.nv.constant4:
        /*0000*/ 	.dword	vprintf
	.align		8
        /*0008*/ 	.dword	precalc_xorwow_matrix
	.align		8
        /*0010*/ 	.dword	precalc_xorwow_offset_matrix
	.align		8
        /*0018*/ 	.dword	mrg32k3aM1
	.align		8
        /*0020*/ 	.dword	mrg32k3aM2
	.align		8
        /*0028*/ 	.dword	mrg32k3aM1SubSeq
	.align		8
        /*0030*/ 	.dword	mrg32k3aM2SubSeq
	.align		8
        /*0038*/ 	.dword	mrg32k3aM1Seq
	.align		8
        /*0040*/ 	.dword	mrg32k3aM2Seq
	.align		8
        /*0048*/ 	.dword	$str
	.align		8
        /*0050*/ 	.dword	$str$1
	.align		8
        /*0058*/ 	.dword	$str$2
	.align		8
        /*0060*/ 	.dword	$str$3
	.align		8
        /*0068*/ 	.dword	$str$4
	.align		8
        /*0070*/ 	.dword	__cudart_i2opi_f


//--------------------- .nv.constant3             --------------------------
	.section	.nv.constant3,"a",@progbits
	.align	8
.nv.constant3:
	.type		__cr_lgamma_table,@object
	.size		__cr_lgamma_table,(.L_8 - __cr_lgamma_table)
__cr_lgamma_table:
        /*0000*/ 	.byte	0x00, 0x00, 0x00, 0x00, 0x00, 0x00, 0x00, 0x00, 0x00, 0x00, 0x00, 0x00, 0x00, 0x00, 0x00, 0x00
        /*0010*/ 	.byte	0xef, 0x39, 0xfa, 0xfe, 0x42, 0x2e, 0xe6, 0x3f, 0x02, 0x20, 0x2a, 0xfa, 0x0b, 0xab, 0xfc, 0x3f
        /*0020*/ 	.byte	0xf9, 0x2c, 0x92, 0x7c, 0xa7, 0x6c, 0x09, 0x40, 0xc9, 0x79, 0x44, 0x3c, 0x64, 0x26, 0x13, 0x40
        /*0030*/ 	.byte	0xca, 0x01, 0xcf, 0x3a, 0x27, 0x51, 0x1a, 0x40, 0x30, 0xcc, 0x2d, 0xf3, 0xe1, 0x0c, 0x21, 0x40
        /*0040*/ 	.byte	0x0d, 0xb7, 0xfc, 0x82, 0x8e, 0x35, 0x25, 0x40
.L_8:


//--------------------- .text._Z12printMinCostPf  --------------------------
	.section	.text._Z12printMinCostPf,"ax",@progbits
	.align	128
        .global         _Z12printMinCostPf
        .type           _Z12printMinCostPf,@function
        .size           _Z12printMinCostPf,(.L_x_203 - _Z12printMinCostPf)
        .other          _Z12printMinCostPf,@"STO_CUDA_ENTRY STV_DEFAULT"
_Z12printMinCostPf:
.text._Z12printMinCostPf:
[----:B------:R-:W0:Y:S08]  /*0000*/  LDC R1, c[0x0][0x37c] ;  /* 0x0000df00ff017b82 */ /* 0x000e300000000800 */
[----:B------:R-:W1:Y:S01]  /*0010*/  LDC.64 R2, c[0x0][0x380] ;  /* 0x0000e000ff027b82 */ /* 0x000e620000000a00 */
[----:B------:R-:W1:Y:S01]  /*0020*/  LDCU.64 UR4, c[0x0][0x358] ;  /* 0x00006b00ff0477ac */ /* 0x000e620008000a00 */
[----:B0-----:R-:W-:Y:S01]  /*0030*/  VIADD R1, R1, 0xfffffff8 ;  /* 0xfffffff801017836 */ /* 0x001fe20000000000 */
[----:B------:R-:W0:Y:S01]  /*0040*/  LDCU.64 UR6, c[0x4][0x68] ;  /* 0x01000d00ff0677ac */ /* 0x000e220008000a00 */
[----:B-1----:R-:W2:Y:S01]  /*0050*/  LDG.E R2, desc[UR4][R2.64] ;  /* 0x0000000402027981 */ /* 0x002ea2000c1e1900 */
[----:B------:R-:W-:Y:S01]  /*0060*/  MOV R0, 0x0 ;  /* 0x0000000000007802 */ /* 0x000fe20000000f00 */
[----:B------:R-:W1:Y:S01]  /*0070*/  LDCU UR4, c[0x0][0x2f8] ;  /* 0x00005f00ff0477ac */ /* 0x000e620008000800 */
[----:B0-----:R-:W-:Y:S01]  /*0080*/  IMAD.U32 R4, RZ, RZ, UR6 ;  /* 0x00000006ff047e24 */ /* 0x001fe2000f8e00ff */
[----:B------:R-:W-:Y:S01]  /*0090*/  MOV R5, UR7 ;  /* 0x0000000700057c02 */ /* 0x000fe20008000f00 */
[----:B------:R0:W3:Y:S01]  /*00a0*/  LDC.64 R10, c[0x4][R0] ;  /* 0x01000000000a7b82 */ /* 0x0000e20000000a00 */
[----:B------:R-:W4:Y:S01]  /*00b0*/  LDCU UR5, c[0x0][0x2fc] ;  /* 0x00005f80ff0577ac */ /* 0x000f220008000800 */
[----:B-1----:R-:W-:-:S05]  /*00c0*/  IADD3 R6, P0, PT, R1, UR4, RZ ;  /* 0x0000000401067c10 */ /* 0x002fca000ff1e0ff */
[----:B----4-:R-:W-:Y:S01]  /*00d0*/  IMAD.X R7, RZ, RZ, UR5, P0 ;  /* 0x00000005ff077e24 */ /* 0x010fe200080e06ff */
[----:B--2---:R-:W1:Y:S02]  /*00e0*/  F2F.F64.F32 R8, R2 ;  /* 0x0000000200087310 */ /* 0x004e640000201800 */
[----:B-1-3--:R0:W-:Y:S05]  /*00f0*/  STL.64 [R1], R8 ;  /* 0x0000000801007387 */ /* 0x00a1ea0000100a00 */
[----:B------:R-:W-:-:S07]  /*0100*/  LEPC R20, `(.L_x_0) ;  /* 0x000000001014794e */ /* 0x000fce0000000000 */
[----:B0-----:R-:W-:Y:S05]  /*0110*/  CALL.ABS.NOINC R10 ;  /* 0x000000000a007343 */ /* 0x001fea0003c00000 */
.L_x_0:
[----:B------:R-:W-:Y:S05]  /*0120*/  EXIT ;  /* 0x000000000000794d */ /* 0x000fea0003800000 */
.L_x_1:
[----:B------:R-:W-:-:S00]  /*0130*/  BRA `(.L_x_1) ;  /* 0xfffffffc00fc7947 */ /* 0x000fc0000383ffff */
[----:B------:R-:W-:-:S00]  /*0140*/  NOP ;  /* 0x0000000000007918 */ /* 0x000fc00000000000 */
        /* <DEDUP_REMOVED lines=11> */
.L_x_203:


//--------------------- .text._Z12printControlP7Control --------------------------
	.section	.text._Z12printControlP7Control,"ax",@progbits
	.align	128
        .global         _Z12printControlP7Control
        .type           _Z12printControlP7Control,@function
        .size           _Z12printControlP7Control,(.L_x_204 - _Z12printControlP7Control)
        .other          _Z12printControlP7Control,@"STO_CUDA_ENTRY STV_DEFAULT"
_Z12printControlP7Control:
.text._Z12printControlP7Control:
[----:B------:R-:W0:Y:S08]  /*0000*/  LDC R1, c[0x0][0x37c] ;  /* 0x0000df00ff017b82 */ /* 0x000e300000000800 */
[----:B------:R-:W1:Y:S01]  /*0010*/  LDC.64 R2, c[0x0][0x380] ;  /* 0x0000e000ff027b82 */ /* 0x000e620000000a00 */
[----:B------:R-:W1:Y:S01]  /*0020*/  LDCU.64 UR4, c[0x0][0x358] ;  /* 0x00006b00ff0477ac */ /* 0x000e620008000a00 */
[----:B0-----:R-:W-:Y:S01]  /*0030*/  VIADD R1, R1, 0xfffffff0 ;  /* 0xfffffff001017836 */ /* 0x001fe20000000000 */
[----:B------:R-:W0:Y:S01]  /*0040*/  LDCU.64 UR6, c[0x4][0x60] ;  /* 0x01000c00ff0677ac */ /* 0x000e220008000a00 */
[----:B-1----:R-:W2:Y:S04]  /*0050*/  LDG.E R0, desc[UR4][R2.64] ;  /* 0x0000000402007981 */ /* 0x002ea8000c1e1900 */
[----:B------:R-:W3:Y:S01]  /*0060*/  LDG.E R10, desc[UR4][R2.64+0x4] ;  /* 0x00000404020a7981 */ /* 0x000ee2000c1e1900 */
[----:B------:R-:W-:Y:S01]  /*0070*/  MOV R12, 0x0 ;  /* 0x00000000000c7802 */ /* 0x000fe20000000f00 */
[----:B------:R-:W1:Y:S01]  /*0080*/  LDCU UR4, c[0x0][0x2f8] ;  /* 0x00005f00ff0477ac */ /* 0x000e620008000800 */
[----:B0-----:R-:W-:Y:S01]  /*0090*/  IMAD.U32 R4, RZ, RZ, UR6 ;  /* 0x00000006ff047e24 */ /* 0x001fe2000f8e00ff */
[----:B------:R-:W-:Y:S01]  /*00a0*/  MOV R5, UR7 ;  /* 0x0000000700057c02 */ /* 0x000fe20008000f00 */
[----:B------:R-:W0:Y:S02]  /*00b0*/  LDCU UR5, c[0x0][0x2fc] ;  /* 0x00005f80ff0577ac */ /* 0x000e240008000800 */
[----:B------:R-:W4:Y:S01]  /*00c0*/  LDC.64 R12, c[0x4][R12] ;  /* 0x010000000c0c7b82 */ /* 0x000f220000000a00 */
[----:B-1----:R-:W-:-:S05]  /*00d0*/  IADD3 R6, P0, PT, R1, UR4, RZ ;  /* 0x0000000401067c10 */ /* 0x002fca000ff1e0ff */
[----:B0-----:R-:W-:Y:S01]  /*00e0*/  IMAD.X R7, RZ, RZ, UR5, P0 ;  /* 0x00000005ff077e24 */ /* 0x001fe200080e06ff */
[----:B--2---:R-:W-:Y:S08]  /*00f0*/  F2F.F64.F32 R8, R0 ;  /* 0x0000000000087310 */ /* 0x004ff00000201800 */
[----:B---3--:R-:W0:Y:S02]  /*0100*/  F2F.F64.F32 R10, R10 ;  /* 0x0000000a000a7310 */ /* 0x008e240000201800 */
[----:B0---4-:R0:W-:Y:S02]  /*0110*/  STL.128 [R1], R8 ;  /* 0x0000000801007387 */ /* 0x0111e40000100c00 */
[----:B------:R-:W-:-:S07]  /*0120*/  LEPC R20, `(.L_x_2) ;  /* 0x000000001014794e */ /* 0x000fce0000000000 */
[----:B0-----:R-:W-:Y:S05]  /*0130*/  CALL.ABS.NOINC R12 ;  /* 0x000000000c007343 */ /* 0x001fea0003c00000 */
.L_x_2:
[----:B------:R-:W-:Y:S05]  /*0140*/  EXIT ;  /* 0x000000000000794d */ /* 0x000fea0003800000 */
.L_x_3:
        /* <DEDUP_REMOVED lines=11> */
.L_x_204:


//--------------------- .text._Z22wsum_reduction_partialP7ControlS0_i --------------------------
	.section	.text._Z22wsum_reduction_partialP7ControlS0_i,"ax",@progbits
	.align	128
        .global         _Z22wsum_reduction_partialP7ControlS0_i
        .type           _Z22wsum_reduction_partialP7ControlS0_i,@function
        .size           _Z22wsum_reduction_partialP7ControlS0_i,(.L_x_205 - _Z22wsum_reduction_partialP7ControlS0_i)
        .other          _Z22wsum_reduction_partialP7ControlS0_i,@"STO_CUDA_ENTRY STV_DEFAULT"
_Z22wsum_reduction_partialP7ControlS0_i:
.text._Z22wsum_reduction_partialP7ControlS0_i:
[----:B------:R-:W-:Y:S01]  /*0000*/  LDC R1, c[0x0][0x37c] ;  /* 0x0000df00ff017b82 */ /* 0x000fe20000000800 */
[----:B------:R-:W0:Y:S01]  /*0010*/  S2R R6, SR_TID.X ;  /* 0x0000000000067919 */ /* 0x000e220000002100 */
[----:B------:R-:W0:Y:S06]  /*0020*/  LDCU UR5, c[0x0][0x390] ;  /* 0x00007200ff0577ac */ /* 0x000e2c0008000800 */
[----:B------:R-:W1:Y:S01]  /*0030*/  LDC.64 R2, c[0x0][0x380] ;  /* 0x0000e000ff027b82 */ /* 0x000e620000000a00 */
[----:B------:R-:W2:Y:S01]  /*0040*/  S2R R9, SR_CTAID.X ;  /* 0x0000000000097919 */ /* 0x000ea20000002500 */
[----:B------:R-:W2:Y:S01]  /*0050*/  LDCU UR4, c[0x0][0x370] ;  /* 0x00006e00ff0477ac */ /* 0x000ea20008000800 */
[----:B------:R-:W3:Y:S01]  /*0060*/  LDCU.64 UR6, c[0x0][0x358] ;  /* 0x00006b00ff0677ac */ /* 0x000ee20008000a00 */
[----:B0-----:R-:W-:-:S04]  /*0070*/  VIADD R0, R6, UR5 ;  /* 0x0000000506007c36 */ /* 0x001fc80008000000 */
[----:B--2---:R-:W-:-:S04]  /*0080*/  IMAD R5, R0, UR4, R9 ;  /* 0x0000000400057c24 */ /* 0x004fc8000f8e0209 */
[----:B-1----:R-:W-:-:S05]  /*0090*/  IMAD.WIDE R2, R5, 0x8, R2 ;  /* 0x0000000805027825 */ /* 0x002fca00078e0202 */
[----:B---3--:R-:W2:Y:S04]  /*00a0*/  LDG.E R4, desc[UR6][R2.64] ;  /* 0x0000000602047981 */ /* 0x008ea8000c1e1900 */
[----:B------:R-:W2:Y:S01]  /*00b0*/  LDG.E R5, desc[UR6][R2.64+0x4] ;  /* 0x0000040602057981 */ /* 0x000ea2000c1e1900 */
[----:B------:R-:W0:Y:S01]  /*00c0*/  S2UR UR5, SR_CgaCtaId ;  /* 0x00000000000579c3 */ /* 0x000e220000008800 */
[----:B------:R-:W-:Y:S02]  /*00d0*/  UMOV UR4, 0x400 ;  /* 0x0000040000047882 */ /* 0x000fe40000000000 */
[----:B0-----:R-:W-:-:S06]  /*00e0*/  ULEA UR4, UR5, UR4, 0x18 ;  /* 0x0000000405047291 */ /* 0x001fcc000f8ec0ff */
[----:B------:R-:W-:-:S05]  /*00f0*/  LEA R0, R6, UR4, 0x3 ;  /* 0x0000000406007c11 */ /* 0x000fca000f8e18ff */
[----:B------:R-:W0:Y:S02]  /*0100*/  LDCU UR4, c[0x0][0x360] ;  /* 0x00006c00ff0477ac */ /* 0x000e240008000800 */
[----:B0-----:R-:W-:Y:S01]  /*0110*/  UISETP.GE.U32.AND UP0, UPT, UR4, 0x2, UPT ;  /* 0x000000020400788c */ /* 0x001fe2000bf06070 */
[----:B--2---:R0:W-:Y:S01]  /*0120*/  STS.64 [R0], R4 ;  /* 0x0000000400007388 */ /* 0x0041e20000000a00 */
[----:B------:R-:W-:Y:S07]  /*0130*/  BAR.SYNC.DEFER_BLOCKING 0x0 ;  /* 0x0000000000007b1d */ /* 0x000fee0000010000 */
[----:B------:R-:W-:Y:S05]  /*0140*/  BRA.U !UP0, `(.L_x_4) ;  /* 0x00000001084c7547 */ /* 0x000fea000b800000 */
[----:B------:R-:W-:-:S07]  /*0150*/  IMAD.U32 R2, RZ, RZ, UR4 ;  /* 0x00000004ff027e24 */ /* 0x000fce000f8e00ff */
.L_x_7:
[----:B------:R-:W-:Y:S01]  /*0160*/  SHF.R.U32.HI R11, RZ, 0x1, R2 ;  /* 0x00000001ff0b7819 */ /* 0x000fe20000011602 */
[----:B------:R-:W-:Y:S03]  /*0170*/  BSSY.RECONVERGENT B0, `(.L_x_5) ;  /* 0x000000c000007945 */ /* 0x000fe60003800200 */
[----:B------:R-:W-:-:S13]  /*0180*/  ISETP.GE.U32.AND P0, PT, R6, R11, PT ;  /* 0x0000000b0600720c */ /* 0x000fda0003f06070 */
[----:B-1----:R-:W-:Y:S05]  /*0190*/  @P0 BRA `(.L_x_6) ;  /* 0x0000000000240947 */ /* 0x002fea0003800000 */
[----:B------:R-:W-:Y:S01]  /*01a0*/  LEA R3, R11, R0, 0x3 ;  /* 0x000000000b037211 */ /* 0x000fe200078e18ff */
[----:B0-----:R-:W-:Y:S04]  /*01b0*/  LDS R5, [R0] ;  /* 0x0000000000057984 */ /* 0x001fe80000000800 */
[----:B------:R-:W0:Y:S04]  /*01c0*/  LDS R4, [R3] ;  /* 0x0000000003047984 */ /* 0x000e280000000800 */
[----:B------:R-:W-:Y:S01]  /*01d0*/  LDS R7, [R0+0x4] ;  /* 0x0000040000077984 */ /* 0x000fe20000000800 */
[----:B0-----:R-:W-:-:S05]  /*01e0*/  FADD R5, R4, R5 ;  /* 0x0000000504057221 */ /* 0x001fca0000000000 */
[----:B------:R-:W-:Y:S04]  /*01f0*/  STS [R0], R5 ;  /* 0x0000000500007388 */ /* 0x000fe80000000800 */
[----:B------:R-:W0:Y:S02]  /*0200*/  LDS R4, [R3+0x4] ;  /* 0x0000040003047984 */ /* 0x000e240000000800 */
[----:B0-----:R-:W-:-:S05]  /*0210*/  FADD R7, R4, R7 ;  /* 0x0000000704077221 */ /* 0x001fca0000000000 */
[----:B------:R1:W-:Y:S02]  /*0220*/  STS [R0+0x4], R7 ;  /* 0x0000040700007388 */ /* 0x0003e40000000800 */
.L_x_6:
[----:B------:R-:W-:Y:S05]  /*0230*/  BSYNC.RECONVERGENT B0 ;  /* 0x0000000000007941 */ /* 0x000fea0003800200 */
.L_x_5:
[----:B------:R-:W-:Y:S01]  /*0240*/  BAR.SYNC.DEFER_BLOCKING 0x0 ;  /* 0x0000000000007b1d */ /* 0x000fe20000010000 */
[----:B------:R-:W-:Y:S02]  /*0250*/  ISETP.GT.U32.AND P0, PT, R2, 0x3, PT ;  /* 0x000000030200780c */ /* 0x000fe40003f04070 */
[----:B------:R-:W-:-:S11]  /*0260*/  MOV R2, R11 ;  /* 0x0000000b00027202 */ /* 0x000fd60000000f00 */
[----:B------:R-:W-:Y:S05]  /*0270*/  @P0 BRA `(.L_x_7) ;  /* 0xfffffffc00b80947 */ /* 0x000fea000383ffff */
.L_x_4:
[----:B------:R-:W-:-:S13]  /*0280*/  ISETP.NE.AND P0, PT, R6, RZ, PT ;  /* 0x000000ff0600720c */ /* 0x000fda0003f05270 */
[----:B------:R-:W-:Y:S05]  /*0290*/  @P0 EXIT ;  /* 0x000000000000094d */ /* 0x000fea0003800000 */
[----:B------:R-:W2:Y:S01]  /*02a0*/  S2UR UR5, SR_CgaCtaId ;  /* 0x00000000000579c3 */ /* 0x000ea20000008800 */
[----:B------:R-:W-:-:S07]  /*02b0*/  UMOV UR4, 0x400 ;  /* 0x0000040000047882 */ /* 0x000fce0000000000 */
[----:B------:R-:W3:Y:S01]  /*02c0*/  LDC.64 R2, c[0x0][0x388] ;  /* 0x0000e200ff027b82 */ /* 0x000ee20000000a00 */
[----:B--2---:R-:W-:Y:S01]  /*02d0*/  ULEA UR4, UR5, UR4, 0x18 ;  /* 0x0000000405047291 */ /* 0x004fe2000f8ec0ff */
[----:B---3--:R-:W-:-:S08]  /*02e0*/  IMAD.WIDE.U32 R2, R9, 0x8, R2 ;  /* 0x0000000809027825 */ /* 0x008fd000078e0002 */
[----:B0-----:R-:W0:Y:S04]  /*02f0*/  LDS.64 R4, [UR4] ;  /* 0x00000004ff047984 */ /* 0x001e280008000a00 */
[----:B0-----:R-:W-:Y:S04]  /*0300*/  STG.E desc[UR6][R2.64], R4 ;  /* 0x0000000402007986 */ /* 0x001fe8000c101906 */
[----:B------:R-:W-:Y:S01]  /*0310*/  STG.E desc[UR6][R2.64+0x4], R5 ;  /* 0x0000040502007986 */ /* 0x000fe2000c101906 */
[----:B------:R-:W-:Y:S05]  /*0320*/  EXIT ;  /* 0x000000000000794d */ /* 0x000fea0003800000 */
.L_x_8:
        /* <DEDUP_REMOVED lines=13> */
.L_x_205:


//--------------------- .text._Z10sumControlP7ControlS0_ --------------------------
	.section	.text._Z10sumControlP7ControlS0_,"ax",@progbits
	.align	128
        .global         _Z10sumControlP7ControlS0_
        .type           _Z10sumControlP7ControlS0_,@function
        .size           _Z10sumControlP7ControlS0_,(.L_x_206 - _Z10sumControlP7ControlS0_)
        .other          _Z10sumControlP7ControlS0_,@"STO_CUDA_ENTRY STV_DEFAULT"
_Z10sumControlP7ControlS0_:
.text._Z10sumControlP7ControlS0_:
[----:B------:R-:W-:Y:S01]  /*0000*/  LDC R1, c[0x0][0x37c] ;  /* 0x0000df00ff017b82 */ /* 0x000fe20000000800 */
[----:B------:R-:W0:Y:S07]  /*0010*/  S2R R0, SR_TID.X ;  /* 0x0000000000007919 */ /* 0x000e2e0000002100 */
[----:B------:R-:W0:Y:S01]  /*0020*/  S2UR UR6, SR_CTAID.X ;  /* 0x00000000000679c3 */ /* 0x000e220000002500 */
[----:B------:R-:W1:Y:S07]  /*0030*/  LDCU.64 UR4, c[0x0][0x358] ;  /* 0x00006b00ff0477ac */ /* 0x000e6e0008000a00 */
[----:B------:R-:W0:Y:S08]  /*0040*/  LDC R7, c[0x0][0x360] ;  /* 0x0000d800ff077b82 */ /* 0x000e300000000800 */
[----:B------:R-:W2:Y:S08]  /*0050*/  LDC.64 R2, c[0x0][0x380] ;  /* 0x0000e000ff027b82 */ /* 0x000eb00000000a00 */
[----:B------:R-:W3:Y:S01]  /*0060*/  LDC.64 R4, c[0x0][0x388] ;  /* 0x0000e200ff047b82 */ /* 0x000ee20000000a00 */
[----:B0-----:R-:W-:-:S04]  /*0070*/  IMAD R7, R7, UR6, R0 ;  /* 0x0000000607077c24 */ /* 0x001fc8000f8e0200 */
[----:B--2---:R-:W-:-:S05]  /*0080*/  IMAD.WIDE R2, R7, 0x8, R2 ;  /* 0x0000000807027825 */ /* 0x004fca00078e0202 */
[----:B-1----:R-:W2:Y:S01]  /*0090*/  LDG.E R0, desc[UR4][R2.64] ;  /* 0x0000000402007981 */ /* 0x002ea2000c1e1900 */
[----:B---3--:R-:W-:-:S05]  /*00a0*/  IMAD.WIDE R4, R7, 0x8, R4 ;  /* 0x0000000807047825 */ /* 0x008fca00078e0204 */
[----:B------:R-:W2:Y:S04]  /*00b0*/  LDG.E R7, desc[UR4][R4.64] ;  /* 0x0000000404077981 */ /* 0x000ea8000c1e1900 */
[----:B------:R-:W3:Y:S01]  /*00c0*/  LDG.E R9, desc[UR4][R4.64+0x4] ;  /* 0x0000040404097981 */ /* 0x000ee2000c1e1900 */
[----:B--2---:R-:W-:-:S05]  /*00d0*/  FADD R7, R0, R7 ;  /* 0x0000000700077221 */ /* 0x004fca0000000000 */
[----:B------:R-:W-:Y:S04]  /*00e0*/  STG.E desc[UR4][R4.64], R7 ;  /* 0x0000000704007986 */ /* 0x000fe8000c101904 */
[----:B------:R-:W3:Y:S02]  /*00f0*/  LDG.E R0, desc[UR4][R2.64+0x4] ;  /* 0x0000040402007981 */ /* 0x000ee4000c1e1900 */
[----:B---3--:R-:W-:-:S05]  /*0100*/  FADD R9, R0, R9 ;  /* 0x0000000900097221 */ /* 0x008fca0000000000 */
[----:B------:R-:W-:Y:S01]  /*0110*/  STG.E desc[UR4][R4.64+0x4], R9 ;  /* 0x0000040904007986 */ /* 0x000fe2000c101904 */
[----:B------:R-:W-:Y:S05]  /*0120*/  EXIT ;  /* 0x000000000000794d */ /* 0x000fea0003800000 */
.L_x_9:
        /* <DEDUP_REMOVED lines=13> */
.L_x_206:


//--------------------- .text._Z14wsum_reductionP7ControlS0_ --------------------------
	.section	.text._Z14wsum_reductionP7ControlS0_,"ax",@progbits
	.align	128
        .global         _Z14wsum_reductionP7ControlS0_
        .type           _Z14wsum_reductionP7ControlS0_,@function
        .size           _Z14wsum_reductionP7ControlS0_,(.L_x_207 - _Z14wsum_reductionP7ControlS0_)
        .other          _Z14wsum_reductionP7ControlS0_,@"STO_CUDA_ENTRY STV_DEFAULT"
_Z14wsum_reductionP7ControlS0_:
.text._Z14wsum_reductionP7ControlS0_:
[----:B------:R-:W-:Y:S01]  /*0000*/  LDC R1, c[0x0][0x37c] ;  /* 0x0000df00ff017b82 */ /* 0x000fe20000000800 */
[----:B------:R-:W0:Y:S07]  /*0010*/  S2R R6, SR_TID.X ;  /* 0x0000000000067919 */ /* 0x000e2e0000002100 */
[----:B------:R-:W1:Y:S01]  /*0020*/  LDC.64 R2, c[0x0][0x380] ;  /* 0x0000e000ff027b82 */ /* 0x000e620000000a00 */
[----:B------:R-:W0:Y:S01]  /*0030*/  LDCU UR4, c[0x0][0x370] ;  /* 0x00006e00ff0477ac */ /* 0x000e220008000800 */
[----:B------:R-:W0:Y:S01]  /*0040*/  S2R R9, SR_CTAID.X ;  /* 0x0000000000097919 */ /* 0x000e220000002500 */
[----:B------:R-:W2:Y:S01]  /*0050*/  LDCU.64 UR6, c[0x0][0x358] ;  /* 0x00006b00ff0677ac */ /* 0x000ea20008000a00 */
[----:B0-----:R-:W-:-:S04]  /*0060*/  IMAD R5, R6, UR4, R9 ;  /* 0x0000000406057c24 */ /* 0x001fc8000f8e0209 */
[----:B-1----:R-:W-:-:S05]  /*0070*/  IMAD.WIDE R2, R5, 0x8, R2 ;  /* 0x0000000805027825 */ /* 0x002fca00078e0202 */
[----:B--2---:R-:W2:Y:S04]  /*0080*/  LDG.E R4, desc[UR6][R2.64] ;  /* 0x0000000602047981 */ /* 0x004ea8000c1e1900 */
        /* <DEDUP_REMOVED lines=10> */
[----:B------:R-:W-:-:S07]  /*0130*/  MOV R2, UR4 ;  /* 0x0000000400027c02 */ /* 0x000fce0008000f00 */
.L_x_13:
        /* <DEDUP_REMOVED lines=13> */
.L_x_12:
[----:B------:R-:W-:Y:S05]  /*0210*/  BSYNC.RECONVERGENT B0 ;  /* 0x0000000000007941 */ /* 0x000fea0003800200 */
.L_x_11:
[----:B------:R-:W-:Y:S01]  /*0220*/  BAR.SYNC.DEFER_BLOCKING 0x0 ;  /* 0x0000000000007b1d */ /* 0x000fe20000010000 */
[----:B------:R-:W-:Y:S02]  /*0230*/  ISETP.GT.U32.AND P0, PT, R2, 0x3, PT ;  /* 0x000000030200780c */ /* 0x000fe40003f04070 */
[----:B------:R-:W-:-:S11]  /*0240*/  MOV R2, R11 ;  /* 0x0000000b00027202 */ /* 0x000fd60000000f00 */
[----:B------:R-:W-:Y:S05]  /*0250*/  @P0 BRA `(.L_x_13) ;  /* 0xfffffffc00b80947 */ /* 0x000fea000383ffff */
.L_x_10:
        /* <DEDUP_REMOVED lines=11> */
.L_x_14:
        /* <DEDUP_REMOVED lines=15> */
.L_x_207:


//--------------------- .text._Z4genWP7ControlPfS1_S0_ --------------------------
	.section	.text._Z4genWP7ControlPfS1_S0_,"ax",@progbits
	.align	128
        .global         _Z4genWP7ControlPfS1_S0_
        .type           _Z4genWP7ControlPfS1_S0_,@function
        .size           _Z4genWP7ControlPfS1_S0_,(.L_x_194 - _Z4genWP7ControlPfS1_S0_)
        .other          _Z4genWP7ControlPfS1_S0_,@"STO_CUDA_ENTRY STV_DEFAULT"
_Z4genWP7ControlPfS1_S0_:
.text._Z4genWP7ControlPfS1_S0_:
[----:B------:R-:W-:Y:S08]  /*0000*/  LDC R1, c[0x0][0x37c] ;  /* 0x0000df00ff017b82 */ /* 0x000ff00000000800 */
[----:B------:R-:W0:Y:S01]  /*0010*/  LDC.64 R2, c[0x0][0x388] ;  /* 0x0000e200ff027b82 */ /* 0x000e220000000a00 */
[----:B------:R-:W1:Y:S01]  /*0020*/  S2R R9, SR_CTAID.X ;  /* 0x0000000000097919 */ /* 0x000e620000002500 */
[----:B------:R-:W0:Y:S06]  /*0030*/  LDCU.64 UR6, c[0x0][0x358] ;  /* 0x00006b00ff0677ac */ /* 0x000e2c0008000a00 */
[----:B------:R-:W1:Y:S01]  /*0040*/  LDC.64 R4, c[0x0][0x390] ;  /* 0x0000e400ff047b82 */ /* 0x000e620000000a00 */
[----:B0-----:R0:W2:Y:S01]  /*0050*/  LDG.E R3, desc[UR6][R2.64] ;  /* 0x0000000602037981 */ /* 0x0010a2000c1e1900 */
[----:B-1----:R-:W-:-:S05]  /*0060*/  IMAD.WIDE.U32 R4, R9, 0x4, R4 ;  /* 0x0000000409047825 */ /* 0x002fca00078e0004 */
[----:B------:R-:W3:Y:S01]  /*0070*/  LDG.E R0, desc[UR6][R4.64] ;  /* 0x0000000604007981 */ /* 0x000ee2000c1e1900 */
[----:B------:R-:W0:Y:S01]  /*0080*/  LDCU UR4, c[0x0][0x360] ;  /* 0x00006c00ff0477ac */ /* 0x000e220008000800 */
[----:B------:R-:W0:Y:S02]  /*0090*/  S2R R10, SR_TID.X ;  /* 0x00000000000a7919 */ /* 0x000e240000002100 */
[----:B0-----:R-:W-:Y:S01]  /*00a0*/  IMAD R2, R9, UR4, R10 ;  /* 0x0000000409027c24 */ /* 0x001fe2000f8e020a */
[----:B--2---:R-:W0:Y:S08]  /*00b0*/  MUFU.RCP R6, R3 ;  /* 0x0000000300067308 */ /* 0x004e300000001000 */
[----:B---3--:R-:W1:Y:S01]  /*00c0*/  FCHK P0, R0, R3 ;  /* 0x0000000300007302 */ /* 0x008e620000000000 */
[----:B0-----:R-:W-:-:S04]  /*00d0*/  FFMA R7, -R3, R6, 1 ;  /* 0x3f80000003077423 */ /* 0x001fc80000000106 */
[----:B------:R-:W-:-:S04]  /*00e0*/  FFMA R7, R6, R7, R6 ;  /* 0x0000000706077223 */ /* 0x000fc80000000006 */
[----:B------:R-:W-:-:S04]  /*00f0*/  FFMA R6, R0, R7, RZ ;  /* 0x0000000700067223 */ /* 0x000fc800000000ff */
[----:B------:R-:W-:-:S04]  /*0100*/  FFMA R8, -R3, R6, R0 ;  /* 0x0000000603087223 */ /* 0x000fc80000000100 */
[----:B------:R-:W-:Y:S01]  /*0110*/  FFMA R8, R7, R8, R6 ;  /* 0x0000000807087223 */ /* 0x000fe20000000006 */
[----:B-1----:R-:W-:Y:S06]  /*0120*/  @!P0 BRA `(.L_x_15) ;  /* 0x00000000000c8947 */ /* 0x002fec0003800000 */
[----:B------:R-:W-:-:S07]  /*0130*/  MOV R4, 0x150 ;  /* 0x0000015000047802 */ /* 0x000fce0000000f00 */
[----:B------:R-:W-:Y:S05]  /*0140*/  CALL.REL.NOINC `($__internal_0_$__cuda_sm3x_div_rn_noftz_f32_slowpath) ;  /* 0x0000000000407944 */ /* 0x000fea0003c00000 */
[----:B------:R-:W-:-:S07]  /*0150*/  IMAD.MOV.U32 R8, RZ, RZ, R0 ;  /* 0x000000ffff087224 */ /* 0x000fce00078e0000 */
.L_x_15:
[----:B------:R-:W0:Y:S08]  /*0160*/  LDC.64 R4, c[0x0][0x398] ;  /* 0x0000e600ff047b82 */ /* 0x000e300000000a00 */
[----:B------:R-:W1:Y:S01]  /*0170*/  LDC.64 R6, c[0x0][0x380] ;  /* 0x0000e000ff067b82 */ /* 0x000e620000000a00 */
[----:B0-----:R-:W-:-:S05]  /*0180*/  IMAD.WIDE R4, R2, 0x8, R4 ;  /* 0x0000000802047825 */ /* 0x001fca00078e0204 */
[----:B------:R-:W2:Y:S01]  /*0190*/  LDG.E R9, desc[UR6][R4.64] ;  /* 0x0000000604097981 */ /* 0x000ea2000c1e1900 */
[----:B-1----:R-:W-:Y:S01]  /*01a0*/  IMAD.WIDE R2, R2, 0x8, R6 ;  /* 0x0000000802027825 */ /* 0x002fe200078e0206 */
[----:B------:R-:W0:Y:S03]  /*01b0*/  S2UR UR5, SR_CgaCtaId ;  /* 0x00000000000579c3 */ /* 0x000e260000008800 */
[----:B--2---:R-:W-:-:S05]  /*01c0*/  FMUL R9, R9, R8 ;  /* 0x0000000809097220 */ /* 0x004fca0000400000 */
[----:B------:R-:W-:Y:S04]  /*01d0*/  STG.E desc[UR6][R2.64], R9 ;  /* 0x0000000902007986 */ /* 0x000fe8000c101906 */
[----:B------:R-:W2:Y:S01]  /*01e0*/  LDG.E R7, desc[UR6][R4.64+0x4] ;  /* 0x0000040604077981 */ /* 0x000ea2000c1e1900 */
[----:B------:R-:W-:Y:S02]  /*01f0*/  UMOV UR4, 0x400 ;  /* 0x0000040000047882 */ /* 0x000fe40000000000 */
[----:B0-----:R-:W-:-:S09]  /*0200*/  ULEA UR4, UR5, UR4, 0x18 ;  /* 0x0000000405047291 */ /* 0x001fd2000f8ec0ff */
[----:B------:R-:W-:Y:S01]  /*0210*/  STS [UR4], R8 ;  /* 0x00000008ff007988 */ /* 0x000fe20008000804 */
[----:B--2---:R-:W-:-:S05]  /*0220*/  FMUL R7, R7, R8 ;  /* 0x0000000807077220 */ /* 0x004fca0000400000 */
[----:B------:R-:W-:Y:S01]  /*0230*/  STG.E desc[UR6][R2.64+0x4], R7 ;  /* 0x0000040702007986 */ /* 0x000fe2000c101906 */
[----:B------:R-:W-:Y:S05]  /*0240*/  EXIT ;  /* 0x000000000000794d */ /* 0x000fea0003800000 */
        .weak           $__internal_0_$__cuda_sm3x_div_rn_noftz_f32_slowpath
        .type           $__internal_0_$__cuda_sm3x_div_rn_noftz_f32_slowpath,@function
        .size           $__internal_0_$__cuda_sm3x_div_rn_noftz_f32_slowpath,(.L_x_194 - $__internal_0_$__cuda_sm3x_div_rn_noftz_f32_slowpath)
$__internal_0_$__cuda_sm3x_div_rn_noftz_f32_slowpath:
[--C-:B------:R-:W-:Y:S01]  /*0250*/  SHF.R.U32.HI R6, RZ, 0x17, R3.reuse ;  /* 0x00000017ff067819 */ /* 0x100fe20000011603 */
[--C-:B------:R-:W-:Y:S01]  /*0260*/  IMAD.MOV.U32 R7, RZ, RZ, R0.reuse ;  /* 0x000000ffff077224 */ /* 0x100fe200078e0000 */
[----:B------:R-:W-:Y:S01]  /*0270*/  SHF.R.U32.HI R5, RZ, 0x17, R0 ;  /* 0x00000017ff057819 */ /* 0x000fe20000011600 */
[----:B------:R-:W-:Y:S01]  /*0280*/  IMAD.MOV.U32 R8, RZ, RZ, R3 ;  /* 0x000000ffff087224 */ /* 0x000fe200078e0003 */
[----:B------:R-:W-:Y:S02]  /*0290*/  LOP3.LUT R6, R6, 0xff, RZ, 0xc0, !PT ;  /* 0x000000ff06067812 */ /* 0x000fe400078ec0ff */
[----:B------:R-:W-:-:S03]  /*02a0*/  LOP3.LUT R5, R5, 0xff, RZ, 0xc0, !PT ;  /* 0x000000ff05057812 */ /* 0x000fc600078ec0ff */
[----:B------:R-:W-:Y:S02]  /*02b0*/  VIADD R11, R6, 0xffffffff ;  /* 0xffffffff060b7836 */ /* 0x000fe40000000000 */
[----:B------:R-:W-:-:S03]  /*02c0*/  VIADD R10, R5, 0xffffffff ;  /* 0xffffffff050a7836 */ /* 0x000fc60000000000 */
[----:B------:R-:W-:-:S04]  /*02d0*/  ISETP.GT.U32.AND P0, PT, R11, 0xfd, PT ;  /* 0x000000fd0b00780c */ /* 0x000fc80003f04070 */
[----:B------:R-:W-:-:S13]  /*02e0*/  ISETP.GT.U32.OR P0, PT, R10, 0xfd, P0 ;  /* 0x000000fd0a00780c */ /* 0x000fda0000704470 */
[----:B------:R-:W-:Y:S01]  /*02f0*/  @!P0 IMAD.MOV.U32 R9, RZ, RZ, RZ ;  /* 0x000000ffff098224 */ /* 0x000fe200078e00ff */
[----:B------:R-:W-:Y:S06]  /*0300*/  @!P0 BRA `(.L_x_16) ;  /* 0x00000000005c8947 */ /* 0x000fec0003800000 */
[----:B------:R-:W-:Y:S02]  /*0310*/  FSETP.GTU.FTZ.AND P0, PT, |R0|, +INF , PT ;  /* 0x7f8000000000780b */ /* 0x000fe40003f1c200 */
[----:B------:R-:W-:-:S04]  /*0320*/  FSETP.GTU.FTZ.AND P1, PT, |R3|, +INF , PT ;  /* 0x7f8000000300780b */ /* 0x000fc80003f3c200 */
[----:B------:R-:W-:-:S13]  /*0330*/  PLOP3.LUT P0, PT, P0, P1, PT, 0xf8, 0x8f ;  /* 0x00000000008f781c */ /* 0x000fda0000703f70 */
[----:B------:R-:W-:Y:S05]  /*0340*/  @P0 BRA `(.L_x_17) ;  /* 0x0000000400440947 */ /* 0x000fea0003800000 */
[----:B------:R-:W-:-:S13]  /*0350*/  LOP3.LUT P0, RZ, R8, 0x7fffffff, R7, 0xc8, !PT ;  /* 0x7fffffff08ff7812 */ /* 0x000fda000780c807 */
[----:B------:R-:W-:Y:S05]  /*0360*/  @!P0 BRA `(.L_x_18) ;  /* 0x0000000400348947 */ /* 0x000fea0003800000 */
[C---:B------:R-:W-:Y:S02]  /*0370*/  FSETP.NEU.FTZ.AND P2, PT, |R0|.reuse, +INF , PT ;  /* 0x7f8000000000780b */ /* 0x040fe40003f5d200 */
[----:B------:R-:W-:Y:S02]  /*0380*/  FSETP.NEU.FTZ.AND P1, PT, |R3|, +INF , PT ;  /* 0x7f8000000300780b */ /* 0x000fe40003f3d200 */
[----:B------:R-:W-:-:S11]  /*0390*/  FSETP.NEU.FTZ.AND P0, PT, |R0|, +INF , PT ;  /* 0x7f8000000000780b */ /* 0x000fd60003f1d200 */
[----:B------:R-:W-:Y:S05]  /*03a0*/  @!P1 BRA !P2, `(.L_x_18) ;  /* 0x0000000400249947 */ /* 0x000fea0005000000 */
[----:B------:R-:W-:-:S04]  /*03b0*/  LOP3.LUT P2, RZ, R7, 0x7fffffff, RZ, 0xc0, !PT ;  /* 0x7fffffff07ff7812 */ /* 0x000fc8000784c0ff */
[----:B------:R-:W-:-:S13]  /*03c0*/  PLOP3.LUT P1, PT, P1, P2, PT, 0x2f, 0xf2 ;  /* 0x0000000000f2781c */ /* 0x000fda0000f24577 */
[----:B------:R-:W-:Y:S05]  /*03d0*/  @P1 BRA `(.L_x_19) ;  /* 0x0000000400101947 */ /* 0x000fea0003800000 */
[----:B------:R-:W-:-:S04]  /*03e0*/  LOP3.LUT P1, RZ, R8, 0x7fffffff, RZ, 0xc0, !PT ;  /* 0x7fffffff08ff7812 */ /* 0x000fc8000782c0ff */
[----:B------:R-:W-:-:S13]  /*03f0*/  PLOP3.LUT P0, PT, P0, P1, PT, 0x2f, 0xf2 ;  /* 0x0000000000f2781c */ /* 0x000fda0000702577 */
[----:B------:R-:W-:Y:S05]  /*0400*/  @P0 BRA `(.L_x_20) ;  /* 0x0000000000f80947 */ /* 0x000fea0003800000 */
[----:B------:R-:W-:Y:S02]  /*0410*/  ISETP.GE.AND P0, PT, R10, RZ, PT ;  /* 0x000000ff0a00720c */ /* 0x000fe40003f06270 */
[----:B------:R-:W-:-:S11]  /*0420*/  ISETP.GE.AND P1, PT, R11, RZ, PT ;  /* 0x000000ff0b00720c */ /* 0x000fd60003f26270 */
[----:B------:R-:W-:Y:S02]  /*0430*/  @P0 IMAD.MOV.U32 R9, RZ, RZ, RZ ;  /* 0x000000ffff090224 */ /* 0x000fe400078e00ff */
[----:B------:R-:W-:Y:S01]  /*0440*/  @!P0 FFMA R7, R0, 1.84467440737095516160e+19, RZ ;  /* 0x5f80000000078823 */ /* 0x000fe200000000ff */
[----:B------:R-:W-:Y:S02]  /*0450*/  @!P0 IMAD.MOV.U32 R9, RZ, RZ, -0x40 ;  /* 0xffffffc0ff098424 */ /* 0x000fe400078e00ff */
[----:B------:R-:W-:Y:S02]  /*0460*/  @!P1 FFMA R8, R3, 1.84467440737095516160e+19, RZ ;  /* 0x5f80000003089823 */ /* 0x000fe400000000ff */
[----:B------:R-:W-:-:S07]  /*0470*/  @!P1 VIADD R9, R9, 0x40 ;  /* 0x0000004009099836 */ /* 0x000fce0000000000 */
.L_x_16:
[----:B------:R-:W-:Y:S01]  /*0480*/  LEA R3, R6, 0xc0800000, 0x17 ;  /* 0xc080000006037811 */ /* 0x000fe200078eb8ff */
[----:B------:R-:W-:-:S04]  /*0490*/  VIADD R5, R5, 0xffffff81 ;  /* 0xffffff8105057836 */ /* 0x000fc80000000000 */
[----:B------:R-:W-:Y:S01]  /*04a0*/  IMAD.IADD R3, R8, 0x1, -R3 ;  /* 0x0000000108037824 */ /* 0x000fe200078e0a03 */
[C---:B------:R-:W-:Y:S01]  /*04b0*/  IADD3 R6, PT, PT, R5.reuse, 0x7f, -R6 ;  /* 0x0000007f05067810 */ /* 0x040fe20007ffe806 */
[----:B------:R-:W-:Y:S02]  /*04c0*/  IMAD R0, R5, -0x800000, R7 ;  /* 0xff80000005007824 */ /* 0x000fe400078e0207 */
[----:B------:R-:W0:Y:S01]  /*04d0*/  MUFU.RCP R8, R3 ;  /* 0x0000000300087308 */ /* 0x000e220000001000 */
[----:B------:R-:W-:Y:S01]  /*04e0*/  FADD.FTZ R11, -R3, -RZ ;  /* 0x800000ff030b7221 */ /* 0x000fe20000010100 */
[----:B------:R-:W-:-:S03]  /*04f0*/  IMAD.IADD R6, R6, 0x1, R9 ;  /* 0x0000000106067824 */ /* 0x000fc600078e0209 */
[----:B0-----:R-:W-:-:S04]  /*0500*/  FFMA R13, R8, R11, 1 ;  /* 0x3f800000080d7423 */ /* 0x001fc8000000000b */
[----:B------:R-:W-:-:S04]  /*0510*/  FFMA R10, R8, R13, R8 ;  /* 0x0000000d080a7223 */ /* 0x000fc80000000008 */
[----:B------:R-:W-:-:S04]  /*0520*/  FFMA R7, R0, R10, RZ ;  /* 0x0000000a00077223 */ /* 0x000fc800000000ff */
[----:B------:R-:W-:-:S04]  /*0530*/  FFMA R8, R11, R7, R0 ;  /* 0x000000070b087223 */ /* 0x000fc80000000000 */
[----:B------:R-:W-:-:S04]  /*0540*/  FFMA R7, R10, R8, R7 ;  /* 0x000000080a077223 */ /* 0x000fc80000000007 */
[----:B------:R-:W-:-:S04]  /*0550*/  FFMA R8, R11, R7, R0 ;  /* 0x000000070b087223 */ /* 0x000fc80000000000 */
[----:B------:R-:W-:-:S05]  /*0560*/  FFMA R0, R10, R8, R7 ;  /* 0x000000080a007223 */ /* 0x000fca0000000007 */
[----:B------:R-:W-:-:S04]  /*0570*/  SHF.R.U32.HI R3, RZ, 0x17, R0 ;  /* 0x00000017ff037819 */ /* 0x000fc80000011600 */
[----:B------:R-:W-:-:S05]  /*0580*/  LOP3.LUT R3, R3, 0xff, RZ, 0xc0, !PT ;  /* 0x000000ff03037812 */ /* 0x000fca00078ec0ff */
[----:B------:R-:W-:-:S04]  /*0590*/  IMAD.IADD R9, R3, 0x1, R6 ;  /* 0x0000000103097824 */ /* 0x000fc800078e0206 */
[----:B------:R-:W-:-:S05]  /*05a0*/  VIADD R3, R9, 0xffffffff ;  /* 0xffffffff09037836 */ /* 0x000fca0000000000 */
[----:B------:R-:W-:-:S13]  /*05b0*/  ISETP.GE.U32.AND P0, PT, R3, 0xfe, PT ;  /* 0x000000fe0300780c */ /* 0x000fda0003f06070 */
[----:B------:R-:W-:Y:S05]  /*05c0*/  @!P0 BRA `(.L_x_21) ;  /* 0x0000000000808947 */ /* 0x000fea0003800000 */
[----:B------:R-:W-:-:S13]  /*05d0*/  ISETP.GT.AND P0, PT, R9, 0xfe, PT ;  /* 0x000000fe0900780c */ /* 0x000fda0003f04270 */
[----:B------:R-:W-:Y:S05]  /*05e0*/  @P0 BRA `(.L_x_22) ;  /* 0x00000000006c0947 */ /* 0x000fea0003800000 */
[----:B------:R-:W-:-:S13]  /*05f0*/  ISETP.GE.AND P0, PT, R9, 0x1, PT ;  /* 0x000000010900780c */ /* 0x000fda0003f06270 */
[----:B------:R-:W-:Y:S05]  /*0600*/  @P0 BRA `(.L_x_23) ;  /* 0x0000000000980947 */ /* 0x000fea0003800000 */
[----:B------:R-:W-:Y:S02]  /*0610*/  ISETP.GE.AND P0, PT, R9, -0x18, PT ;  /* 0xffffffe80900780c */ /* 0x000fe40003f06270 */
[----:B------:R-:W-:-:S11]  /*0620*/  LOP3.LUT R0, R0, 0x80000000, RZ, 0xc0, !PT ;  /* 0x8000000000007812 */ /* 0x000fd600078ec0ff */
[----:B------:R-:W-:Y:S05]  /*0630*/  @!P0 BRA `(.L_x_23) ;  /* 0x00000000008c8947 */ /* 0x000fea0003800000 */
[CCC-:B------:R-:W-:Y:S01]  /*0640*/  FFMA.RZ R3, R10.reuse, R8.reuse, R7.reuse ;  /* 0x000000080a037223 */ /* 0x1c0fe2000000c007 */
[CCC-:B------:R-:W-:Y:S01]  /*0650*/  FFMA.RM R6, R10.reuse, R8.reuse, R7.reuse ;  /* 0x000000080a067223 */ /* 0x1c0fe20000004007 */
[C---:B------:R-:W-:Y:S02]  /*0660*/  ISETP.NE.AND P2, PT, R9.reuse, RZ, PT ;  /* 0x000000ff0900720c */ /* 0x040fe40003f45270 */
[----:B------:R-:W-:Y:S02]  /*0670*/  ISETP.NE.AND P1, PT, R9, RZ, PT ;  /* 0x000000ff0900720c */ /* 0x000fe40003f25270 */
[----:B------:R-:W-:Y:S01]  /*0680*/  LOP3.LUT R5, R3, 0x7fffff, RZ, 0xc0, !PT ;  /* 0x007fffff03057812 */ /* 0x000fe200078ec0ff */
[----:B------:R-:W-:Y:S01]  /*0690*/  FFMA.RP R3, R10, R8, R7 ;  /* 0x000000080a037223 */ /* 0x000fe20000008007 */
[----:B------:R-:W-:Y:S02]  /*06a0*/  VIADD R8, R9, 0x20 ;  /* 0x0000002009087836 */ /* 0x000fe40000000000 */
[----:B------:R-:W-:Y:S01]  /*06b0*/  LOP3.LUT R5, R5, 0x800000, RZ, 0xfc, !PT ;  /* 0x0080000005057812 */ /* 0x000fe200078efcff */
[----:B------:R-:W-:Y:S01]  /*06c0*/  IMAD.MOV R7, RZ, RZ, -R9 ;  /* 0x000000ffff077224 */ /* 0x000fe200078e0a09 */
[----:B------:R-:W-:-:S02]  /*06d0*/  FSETP.NEU.FTZ.AND P0, PT, R3, R6, PT ;  /* 0x000000060300720b */ /* 0x000fc40003f1d000 */
[----:B------:R-:W-:Y:S02]  /*06e0*/  SHF.L.U32 R8, R5, R8, RZ ;  /* 0x0000000805087219 */ /* 0x000fe400000006ff */
[----:B------:R-:W-:Y:S02]  /*06f0*/  SEL R6, R7, RZ, P2 ;  /* 0x000000ff07067207 */ /* 0x000fe40001000000 */
[----:B------:R-:W-:Y:S02]  /*0700*/  ISETP.NE.AND P1, PT, R8, RZ, P1 ;  /* 0x000000ff0800720c */ /* 0x000fe40000f25270 */
[----:B------:R-:W-:Y:S02]  /*0710*/  SHF.R.U32.HI R6, RZ, R6, R5 ;  /* 0x00000006ff067219 */ /* 0x000fe40000011605 */
[----:B------:R-:W-:Y:S02]  /*0720*/  PLOP3.LUT P0, PT, P0, P1, PT, 0xf8, 0x8f ;  /* 0x00000000008f781c */ /* 0x000fe40000703f70 */
[----:B------:R-:W-:-:S02]  /*0730*/  SHF.R.U32.HI R8, RZ, 0x1, R6 ;  /* 0x00000001ff087819 */ /* 0x000fc40000011606 */
[----:B------:R-:W-:-:S04]  /*0740*/  SEL R3, RZ, 0x1, !P0 ;  /* 0x00000001ff037807 */ /* 0x000fc80004000000 */
[----:B------:R-:W-:-:S04]  /*0750*/  LOP3.LUT R3, R3, 0x1, R8, 0xf8, !PT ;  /* 0x0000000103037812 */ /* 0x000fc800078ef808 */
[----:B------:R-:W-:-:S05]  /*0760*/  LOP3.LUT R3, R3, R6, RZ, 0xc0, !PT ;  /* 0x0000000603037212 */ /* 0x000fca00078ec0ff */
[----:B------:R-:W-:-:S05]  /*0770*/  IMAD.IADD R3, R8, 0x1, R3 ;  /* 0x0000000108037824 */ /* 0x000fca00078e0203 */
[----:B------:R-:W-:Y:S01]  /*0780*/  LOP3.LUT R0, R3, R0, RZ, 0xfc, !PT ;  /* 0x0000000003007212 */ /* 0x000fe200078efcff */
[----:B------:R-:W-:Y:S06]  /*0790*/  BRA `(.L_x_23) ;  /* 0x0000000000347947 */ /* 0x000fec0003800000 */
.L_x_22:
[----:B------:R-:W-:-:S04]  /*07a0*/  LOP3.LUT R0, R0, 0x80000000, RZ, 0xc0, !PT ;  /* 0x8000000000007812 */ /* 0x000fc800078ec0ff */
[----:B------:R-:W-:Y:S01]  /*07b0*/  LOP3.LUT R0, R0, 0x7f800000, RZ, 0xfc, !PT ;  /* 0x7f80000000007812 */ /* 0x000fe200078efcff */
[----:B------:R-:W-:Y:S06]  /*07c0*/  BRA `(.L_x_23) ;  /* 0x0000000000287947 */ /* 0x000fec0003800000 */
.L_x_21:
[----:B------:R-:W-:Y:S01]  /*07d0*/  IMAD R0, R6, 0x800000, R0 ;  /* 0x0080000006007824 */ /* 0x000fe200078e0200 */
[----:B------:R-:W-:Y:S06]  /*07e0*/  BRA `(.L_x_23) ;  /* 0x0000000000207947 */ /* 0x000fec0003800000 */
.L_x_20:
[----:B------:R-:W-:-:S04]  /*07f0*/  LOP3.LUT R0, R8, 0x80000000, R7, 0x48, !PT ;  /* 0x8000000008007812 */ /* 0x000fc800078e4807 */
[----:B------:R-:W-:Y:S01]  /*0800*/  LOP3.LUT R0, R0, 0x7f800000, RZ, 0xfc, !PT ;  /* 0x7f80000000007812 */ /* 0x000fe200078efcff */
[----:B------:R-:W-:Y:S06]  /*0810*/  BRA `(.L_x_23) ;  /* 0x0000000000147947 */ /* 0x000fec0003800000 */
.L_x_19:
[----:B------:R-:W-:Y:S01]  /*0820*/  LOP3.LUT R0, R8, 0x80000000, R7, 0x48, !PT ;  /* 0x8000000008007812 */ /* 0x000fe200078e4807 */
[----:B------:R-:W-:Y:S06]  /*0830*/  BRA `(.L_x_23) ;  /* 0x00000000000c7947 */ /* 0x000fec0003800000 */
.L_x_18:
[----:B------:R-:W0:Y:S01]  /*0840*/  MUFU.RSQ R0, -QNAN ;  /* 0xffc0000000007908 */ /* 0x000e220000001400 */
[----:B------:R-:W-:Y:S05]  /*0850*/  BRA `(.L_x_23) ;  /* 0x0000000000047947 */ /* 0x000fea0003800000 */
.L_x_17:
[----:B------:R-:W-:-:S07]  /*0860*/  FADD.FTZ R0, R0, R3 ;  /* 0x0000000300007221 */ /* 0x000fce0000010000 */
.L_x_23:
[----:B------:R-:W-:-:S04]  /*0870*/  IMAD.MOV.U32 R5, RZ, RZ, 0x0 ;  /* 0x00000000ff057424 */ /* 0x000fc800078e00ff */
[----:B0-----:R-:W-:Y:S05]  /*0880*/  RET.REL.NODEC R4 `(_Z4genWP7ControlPfS1_S0_) ;  /* 0xfffffff404dc7950 */ /* 0x001fea0003c3ffff */
.L_x_24:
        /* <DEDUP_REMOVED lines=15> */
.L_x_194:


//--------------------- .text._Z10calcWTildePfS_S_ --------------------------
	.section	.text._Z10calcWTildePfS_S_,"ax",@progbits
	.align	128
        .global         _Z10calcWTildePfS_S_
        .type           _Z10calcWTildePfS_S_,@function
        .size           _Z10calcWTildePfS_S_,(.L_x_209 - _Z10calcWTildePfS_S_)
        .other          _Z10calcWTildePfS_S_,@"STO_CUDA_ENTRY STV_DEFAULT"
_Z10calcWTildePfS_S_:
.text._Z10calcWTildePfS_S_:
[----:B------:R-:W-:Y:S01]  /*0000*/  LDC R1, c[0x0][0x37c] ;  /* 0x0000df00ff017b82 */ /* 0x000fe20000000800 */
[----:B------:R-:W0:Y:S07]  /*0010*/  S2R R0, SR_TID.X ;  /* 0x0000000000007919 */ /* 0x000e2e0000002100 */
[----:B------:R-:W0:Y:S01]  /*0020*/  S2UR UR6, SR_CTAID.X ;  /* 0x00000000000679c3 */ /* 0x000e220000002500 */
[----:B------:R-:W1:Y:S07]  /*0030*/  LDCU.64 UR4, c[0x0][0x358] ;  /* 0x00006b00ff0477ac */ /* 0x000e6e0008000a00 */
[----:B------:R-:W0:Y:S08]  /*0040*/  LDC R9, c[0x0][0x360] ;  /* 0x0000d800ff097b82 */ /* 0x000e300000000800 */
[----:B------:R-:W2:Y:S08]  /*0050*/  LDC.64 R2, c[0x0][0x390] ;  /* 0x0000e400ff027b82 */ /* 0x000eb00000000a00 */
[----:B------:R-:W3:Y:S01]  /*0060*/  LDC.64 R4, c[0x0][0x388] ;  /* 0x0000e200ff047b82 */ /* 0x000ee20000000a00 */
[----:B0-----:R-:W-:-:S07]  /*0070*/  IMAD R9, R9, UR6, R0 ;  /* 0x0000000609097c24 */ /* 0x001fce000f8e0200 */
[----:B------:R-:W0:Y:S01]  /*0080*/  LDC.64 R6, c[0x0][0x380] ;  /* 0x0000e000ff067b82 */ /* 0x000e220000000a00 */
[----:B--2---:R-:W-:-:S06]  /*0090*/  IMAD.WIDE R2, R9, 0x4, R2 ;  /* 0x0000000409027825 */ /* 0x004fcc00078e0202 */
[----:B-1----:R-:W2:Y:S04]  /*00a0*/  LDG.E R2, desc[UR4][R2.64] ;  /* 0x0000000402027981 */ /* 0x002ea8000c1e1900 */
[----:B---3--:R-:W2:Y:S01]  /*00b0*/  LDG.E R5, desc[UR4][R4.64] ;  /* 0x0000000404057981 */ /* 0x008ea2000c1e1900 */
[----:B0-----:R-:W-:-:S04]  /*00c0*/  IMAD.WIDE R6, R9, 0x4, R6 ;  /* 0x0000000409067825 */ /* 0x001fc800078e0206 */
[----:B--2---:R-:W-:-:S04]  /*00d0*/  FADD R0, R2, -R5 ;  /* 0x8000000502007221 */ /* 0x004fc80000000000 */
[----:B------:R-:W-:-:S04]  /*00e0*/  FMUL R0, R0, -0.0099999997764825820923 ;  /* 0xbc23d70a00007820 */ /* 0x000fc80000400000 */
[----:B------:R-:W-:-:S05]  /*00f0*/  FMUL R0, R0, 1.4426950216293334961 ;  /* 0x3fb8aa3b00007820 */ /* 0x000fca0000400000 */
[----:B------:R-:W-:-:S13]  /*0100*/  FSETP.GEU.AND P0, PT, R0, -126, PT ;  /* 0xc2fc00000000780b */ /* 0x000fda0003f0e000 */
[----:B------:R-:W-:-:S04]  /*0110*/  @!P0 FMUL R0, R0, 0.5 ;  /* 0x3f00000000008820 */ /* 0x000fc80000400000 */
[----:B------:R-:W0:Y:S02]  /*0120*/  MUFU.EX2 R11, R0 ;  /* 0x00000000000b7308 */ /* 0x000e240000000800 */
[----:B0-----:R-:W-:-:S05]  /*0130*/  @!P0 FMUL R11, R11, R11 ;  /* 0x0000000b0b0b8220 */ /* 0x001fca0000400000 */
[----:B------:R-:W-:Y:S01]  /*0140*/  STG.E desc[UR4][R6.64], R11 ;  /* 0x0000000b06007986 */ /* 0x000fe2000c101904 */
[----:B------:R-:W-:Y:S05]  /*0150*/  EXIT ;  /* 0x000000000000794d */ /* 0x000fea0003800000 */
.L_x_25:
        /* <DEDUP_REMOVED lines=10> */
.L_x_209:


//--------------------- .text._Z14min_reduction2PfS_ --------------------------
	.section	.text._Z14min_reduction2PfS_,"ax",@progbits
	.align	128
        .global         _Z14min_reduction2PfS_
        .type           _Z14min_reduction2PfS_,@function
        .size           _Z14min_reduction2PfS_,(.L_x_210 - _Z14min_reduction2PfS_)
        .other          _Z14min_reduction2PfS_,@"STO_CUDA_ENTRY STV_DEFAULT"
_Z14min_reduction2PfS_:
.text._Z14min_reduction2PfS_:
[----:B------:R-:W-:Y:S01]  /*0000*/  LDC R1, c[0x0][0x37c] ;  /* 0x0000df00ff017b82 */ /* 0x000fe20000000800 */
[----:B------:R-:W0:Y:S07]  /*0010*/  S2R R7, SR_CTAID.X ;  /* 0x0000000000077919 */ /* 0x000e2e0000002500 */
[----:B------:R-:W1:Y:S01]  /*0020*/  LDC.64 R2, c[0x0][0x380] ;  /* 0x0000e000ff027b82 */ /* 0x000e620000000a00 */
[----:B------:R-:W0:Y:S01]  /*0030*/  LDCU UR6, c[0x0][0x360] ;  /* 0x00006c00ff0677ac */ /* 0x000e220008000800 */
[----:B------:R-:W0:Y:S01]  /*0040*/  S2R R4, SR_TID.X ;  /* 0x0000000000047919 */ /* 0x000e220000002100 */
[----:B------:R-:W2:Y:S01]  /*0050*/  LDCU.64 UR8, c[0x0][0x358] ;  /* 0x00006b00ff0877ac */ /* 0x000ea20008000a00 */
[----:B0-----:R-:W-:-:S04]  /*0060*/  IMAD R5, R7, UR6, R4 ;  /* 0x0000000607057c24 */ /* 0x001fc8000f8e0204 */
[----:B-1----:R-:W-:-:S06]  /*0070*/  IMAD.WIDE R2, R5, 0x4, R2 ;  /* 0x0000000405027825 */ /* 0x002fcc00078e0202 */
[----:B--2---:R-:W2:Y:S01]  /*0080*/  LDG.E R2, desc[UR8][R2.64] ;  /* 0x0000000802027981 */ /* 0x004ea2000c1e1900 */
[----:B------:R-:W0:Y:S01]  /*0090*/  S2UR UR5, SR_CgaCtaId ;  /* 0x00000000000579c3 */ /* 0x000e220000008800 */
[----:B------:R-:W-:Y:S01]  /*00a0*/  UMOV UR4, 0x400 ;  /* 0x0000040000047882 */ /* 0x000fe20000000000 */
[----:B------:R-:W-:Y:S01]  /*00b0*/  UISETP.GE.U32.AND UP0, UPT, UR6, 0x4, UPT ;  /* 0x000000040600788c */ /* 0x000fe2000bf06070 */
[----:B------:R-:W-:Y:S01]  /*00c0*/  ISETP.NE.AND P0, PT, R4, RZ, PT ;  /* 0x000000ff0400720c */ /* 0x000fe20003f05270 */
[----:B0-----:R-:W-:-:S06]  /*00d0*/  ULEA UR4, UR5, UR4, 0x18 ;  /* 0x0000000405047291 */ /* 0x001fcc000f8ec0ff */
[----:B------:R-:W-:-:S05]  /*00e0*/  LEA R5, R4, UR4, 0x2 ;  /* 0x0000000404057c11 */ /* 0x000fca000f8e10ff */
[----:B--2---:R0:W-:Y:S01]  /*00f0*/  STS [R5], R2 ;  /* 0x0000000205007388 */ /* 0x0041e20000000800 */
[----:B------:R-:W-:Y:S06]  /*0100*/  BAR.SYNC.DEFER_BLOCKING 0x0 ;  /* 0x0000000000007b1d */ /* 0x000fec0000010000 */
[----:B------:R-:W-:Y:S05]  /*0110*/  BRA.U !UP0, `(.L_x_26) ;  /* 0x0000000108307547 */ /* 0x000fea000b800000 */
[----:B------:R-:W-:-:S06]  /*0120*/  USHF.R.U32.HI UR4, URZ, 0x2, UR6 ;  /* 0x00000002ff047899 */ /* 0x000fcc0008011606 */
[----:B------:R-:W-:-:S07]  /*0130*/  IMAD.U32 R0, RZ, RZ, UR4 ;  /* 0x00000004ff007e24 */ /* 0x000fce000f8e00ff */
.L_x_27:
[----:B------:R-:W-:-:S13]  /*0140*/  ISETP.GE.U32.AND P1, PT, R4, R0, PT ;  /* 0x000000000400720c */ /* 0x000fda0003f26070 */
[----:B------:R-:W-:Y:S01]  /*0150*/  @!P1 IMAD R3, R0, 0x4, R5 ;  /* 0x0000000400039824 */ /* 0x000fe200078e0205 */
[----:B0-----:R-:W-:Y:S05]  /*0160*/  @!P1 LDS R2, [R5] ;  /* 0x0000000005029984 */ /* 0x001fea0000000800 */
[----:B------:R-:W0:Y:S02]  /*0170*/  @!P1 LDS R3, [R3] ;  /* 0x0000000003039984 */ /* 0x000e240000000800 */
[----:B0-----:R-:W-:-:S05]  /*0180*/  @!P1 FMNMX R2, R2, R3, PT ;  /* 0x0000000302029209 */ /* 0x001fca0003800000 */
[----:B------:R1:W-:Y:S01]  /*0190*/  @!P1 STS [R5], R2 ;  /* 0x0000000205009388 */ /* 0x0003e20000000800 */
[----:B------:R-:W-:Y:S01]  /*01a0*/  BAR.SYNC.DEFER_BLOCKING 0x0 ;  /* 0x0000000000007b1d */ /* 0x000fe20000010000 */
[----:B------:R-:W-:Y:S02]  /*01b0*/  ISETP.GT.U32.AND P1, PT, R0, 0x1, PT ;  /* 0x000000010000780c */ /* 0x000fe40003f24070 */
[----:B------:R-:W-:-:S11]  /*01c0*/  SHF.R.U32.HI R0, RZ, 0x1, R0 ;  /* 0x00000001ff007819 */ /* 0x000fd60000011600 */
[----:B-1----:R-:W-:Y:S05]  /*01d0*/  @P1 BRA `(.L_x_27) ;  /* 0xfffffffc00d81947 */ /* 0x002fea000383ffff */
.L_x_26:
[----:B------:R-:W-:Y:S05]  /*01e0*/  @P0 EXIT ;  /* 0x000000000000094d */ /* 0x000fea0003800000 */
[----:B------:R-:W1:Y:S01]  /*01f0*/  S2UR UR5, SR_CgaCtaId ;  /* 0x00000000000579c3 */ /* 0x000e620000008800 */
[----:B------:R-:W-:-:S07]  /*0200*/  UMOV UR4, 0x400 ;  /* 0x0000040000047882 */ /* 0x000fce0000000000 */
[----:B0-----:R-:W0:Y:S01]  /*0210*/  LDC.64 R2, c[0x0][0x388] ;  /* 0x0000e200ff027b82 */ /* 0x001e220000000a00 */
[----:B-1----:R-:W-:Y:S01]  /*0220*/  ULEA UR4, UR5, UR4, 0x18 ;  /* 0x0000000405047291 */ /* 0x002fe2000f8ec0ff */
[----:B0-----:R-:W-:-:S08]  /*0230*/  IMAD.WIDE.U32 R2, R7, 0x4, R2 ;  /* 0x0000000407027825 */ /* 0x001fd000078e0002 */
[----:B------:R-:W0:Y:S04]  /*0240*/  LDS R5, [UR4] ;  /* 0x00000004ff057984 */ /* 0x000e280008000800 */
[----:B0-----:R-:W-:Y:S01]  /*0250*/  STG.E desc[UR8][R2.64], R5 ;  /* 0x0000000502007986 */ /* 0x001fe2000c101908 */
[----:B------:R-:W-:Y:S05]  /*0260*/  EXIT ;  /* 0x000000000000794d */ /* 0x000fea0003800000 */
.L_x_28:
        /* <DEDUP_REMOVED lines=9> */
.L_x_210:


//--------------------- .text._Z13min_reductionPfS_ --------------------------
	.section	.text._Z13min_reductionPfS_,"ax",@progbits
	.align	128
        .global         _Z13min_reductionPfS_
        .type           _Z13min_reductionPfS_,@function
        .size           _Z13min_reductionPfS_,(.L_x_211 - _Z13min_reductionPfS_)
        .other          _Z13min_reductionPfS_,@"STO_CUDA_ENTRY STV_DEFAULT"
_Z13min_reductionPfS_:
.text._Z13min_reductionPfS_:
[----:B------:R-:W-:Y:S01]  /*0000*/  LDC R1, c[0x0][0x37c] ;  /* 0x0000df00ff017b82 */ /* 0x000fe20000000800 */
[----:B------:R-:W0:Y:S01]  /*0010*/  S2R R9, SR_CTAID.X ;  /* 0x0000000000097919 */ /* 0x000e220000002500 */
[----:B------:R-:W0:Y:S06]  /*0020*/  LDCU UR8, c[0x0][0x360] ;  /* 0x00006c00ff0877ac */ /* 0x000e2c0008000800 */
[----:B------:R-:W1:Y:S01]  /*0030*/  LDC.64 R4, c[0x0][0x380] ;  /* 0x0000e000ff047b82 */ /* 0x000e620000000a00 */
[----:B------:R-:W2:Y:S01]  /*0040*/  S2R R11, SR_TID.X ;  /* 0x00000000000b7919 */ /* 0x000ea20000002100 */
[----:B------:R-:W3:Y:S01]  /*0050*/  LDCU.64 UR6, c[0x0][0x358] ;  /* 0x00006b00ff0677ac */ /* 0x000ee20008000a00 */
[----:B0-----:R-:W-:-:S04]  /*0060*/  IMAD R0, R9, UR8, RZ ;  /* 0x0000000809007c24 */ /* 0x001fc8000f8e02ff */
[----:B--2---:R-:W-:-:S04]  /*0070*/  IMAD R3, R0, 0x2, R11 ;  /* 0x0000000200037824 */ /* 0x004fc800078e020b */
[C---:B------:R-:W-:Y:S02]  /*0080*/  VIADD R7, R3.reuse, UR8 ;  /* 0x0000000803077c36 */ /* 0x040fe40008000000 */
[----:B-1----:R-:W-:-:S04]  /*0090*/  IMAD.WIDE R2, R3, 0x4, R4 ;  /* 0x0000000403027825 */ /* 0x002fc800078e0204 */
[----:B------:R-:W-:Y:S02]  /*00a0*/  IMAD.WIDE.U32 R4, R7, 0x4, R4 ;  /* 0x0000000407047825 */ /* 0x000fe400078e0004 */
[----:B---3--:R-:W2:Y:S04]  /*00b0*/  LDG.E R2, desc[UR6][R2.64] ;  /* 0x0000000602027981 */ /* 0x008ea8000c1e1900 */
[----:B------:R-:W2:Y:S01]  /*00c0*/  LDG.E R5, desc[UR6][R4.64] ;  /* 0x0000000604057981 */ /* 0x000ea2000c1e1900 */
[----:B------:R-:W0:Y:S01]  /*00d0*/  S2UR UR5, SR_CgaCtaId ;  /* 0x00000000000579c3 */ /* 0x000e220000008800 */
[----:B------:R-:W-:Y:S01]  /*00e0*/  UMOV UR4, 0x400 ;  /* 0x0000040000047882 */ /* 0x000fe20000000000 */
[----:B------:R-:W-:Y:S01]  /*00f0*/  UISETP.GE.U32.AND UP0, UPT, UR8, 0x2, UPT ;  /* 0x000000020800788c */ /* 0x000fe2000bf06070 */
[----:B------:R-:W-:Y:S01]  /*0100*/  ISETP.NE.AND P0, PT, R11, RZ, PT ;  /* 0x000000ff0b00720c */ /* 0x000fe20003f05270 */
[----:B0-----:R-:W-:-:S06]  /*0110*/  ULEA UR4, UR5, UR4, 0x18 ;  /* 0x0000000405047291 */ /* 0x001fcc000f8ec0ff */
[----:B------:R-:W-:Y:S02]  /*0120*/  LEA R7, R11, UR4, 0x2 ;  /* 0x000000040b077c11 */ /* 0x000fe4000f8e10ff */
[----:B--2---:R-:W-:-:S05]  /*0130*/  FMNMX R0, R2, R5, PT ;  /* 0x0000000502007209 */ /* 0x004fca0003800000 */
[----:B------:R0:W-:Y:S01]  /*0140*/  STS [R7], R0 ;  /* 0x0000000007007388 */ /* 0x0001e20000000800 */
[----:B------:R-:W-:Y:S06]  /*0150*/  BAR.SYNC.DEFER_BLOCKING 0x0 ;  /* 0x0000000000007b1d */ /* 0x000fec0000010000 */
[----:B------:R-:W-:Y:S05]  /*0160*/  BRA.U !UP0, `(.L_x_29) ;  /* 0x0000000108307547 */ /* 0x000fea000b800000 */
[----:B0-----:R-:W-:-:S07]  /*0170*/  MOV R0, UR8 ;  /* 0x0000000800007c02 */ /* 0x001fce0008000f00 */
.L_x_30:
[----:B------:R-:W-:-:S04]  /*0180*/  SHF.R.U32.HI R4, RZ, 0x1, R0 ;  /* 0x00000001ff047819 */ /* 0x000fc80000011600 */
[----:B------:R-:W-:-:S13]  /*0190*/  ISETP.GE.U32.AND P1, PT, R11, R4, PT ;  /* 0x000000040b00720c */ /* 0x000fda0003f26070 */
[----:B------:R-:W-:Y:S01]  /*01a0*/  @!P1 IMAD R3, R4, 0x4, R7 ;  /* 0x0000000404039824 */ /* 0x000fe200078e0207 */
[----:B------:R-:W-:Y:S05]  /*01b0*/  @!P1 LDS R2, [R7] ;  /* 0x0000000007029984 */ /* 0x000fea0000000800 */
[----:B------:R-:W0:Y:S02]  /*01c0*/  @!P1 LDS R3, [R3] ;  /* 0x0000000003039984 */ /* 0x000e240000000800 */
[----:B0-----:R-:W-:-:S05]  /*01d0*/  @!P1 FMNMX R2, R2, R3, PT ;  /* 0x0000000302029209 */ /* 0x001fca0003800000 */
[----:B------:R1:W-:Y:S01]  /*01e0*/  @!P1 STS [R7], R2 ;  /* 0x0000000207009388 */ /* 0x0003e20000000800 */
[----:B------:R-:W-:Y:S01]  /*01f0*/  BAR.SYNC.DEFER_BLOCKING 0x0 ;  /* 0x0000000000007b1d */ /* 0x000fe20000010000 */
[----:B------:R-:W-:Y:S02]  /*0200*/  ISETP.GT.U32.AND P1, PT, R0, 0x3, PT ;  /* 0x000000030000780c */ /* 0x000fe40003f24070 */
[----:B------:R-:W-:-:S11]  /*0210*/  MOV R0, R4 ;  /* 0x0000000400007202 */ /* 0x000fd60000000f00 */
[----:B-1----:R-:W-:Y:S05]  /*0220*/  @P1 BRA `(.L_x_30) ;  /* 0xfffffffc00d41947 */ /* 0x002fea000383ffff */
.L_x_29:
[----:B------:R-:W-:Y:S05]  /*0230*/  @P0 EXIT ;  /* 0x000000000000094d */ /* 0x000fea0003800000 */
[----:B------:R-:W1:Y:S01]  /*0240*/  S2UR UR5, SR_CgaCtaId ;  /* 0x00000000000579c3 */ /* 0x000e620000008800 */
[----:B------:R-:W-:-:S07]  /*0250*/  UMOV UR4, 0x400 ;  /* 0x0000040000047882 */ /* 0x000fce0000000000 */
[----:B------:R-:W2:Y:S01]  /*0260*/  LDC.64 R2, c[0x0][0x388] ;  /* 0x0000e200ff027b82 */ /* 0x000ea20000000a00 */
[----:B-1----:R-:W-:Y:S01]  /*0270*/  ULEA UR4, UR5, UR4, 0x18 ;  /* 0x0000000405047291 */ /* 0x002fe2000f8ec0ff */
[----:B--2---:R-:W-:-:S08]  /*0280*/  IMAD.WIDE.U32 R2, R9, 0x4, R2 ;  /* 0x0000000409027825 */ /* 0x004fd000078e0002 */
[----:B------:R-:W1:Y:S04]  /*0290*/  LDS R5, [UR4] ;  /* 0x00000004ff057984 */ /* 0x000e680008000800 */
[----:B-1----:R-:W-:Y:S01]  /*02a0*/  STG.E desc[UR6][R2.64], R5 ;  /* 0x0000000502007986 */ /* 0x002fe2000c101906 */
[----:B------:R-:W-:Y:S05]  /*02b0*/  EXIT ;  /* 0x000000000000794d */ /* 0x000fea0003800000 */
.L_x_31:
        /* <DEDUP_REMOVED lines=12> */
.L_x_211:


//--------------------- .text._Z10printfloatPf    --------------------------
	.section	.text._Z10printfloatPf,"ax",@progbits
	.align	128
        .global         _Z10printfloatPf
        .type           _Z10printfloatPf,@function
        .size           _Z10printfloatPf,(.L_x_212 - _Z10printfloatPf)
        .other          _Z10printfloatPf,@"STO_CUDA_ENTRY STV_DEFAULT"
_Z10printfloatPf:
.text._Z10printfloatPf:
[----:B------:R-:W0:Y:S01]  /*0000*/  LDC R1, c[0x0][0x37c] ;  /* 0x0000df00ff017b82 */ /* 0x000e220000000800 */
[----:B------:R-:W1:Y:S01]  /*0010*/  S2R R5, SR_TID.X ;  /* 0x0000000000057919 */ /* 0x000e620000002100 */
[----:B------:R-:W2:Y:S06]  /*0020*/  LDCU UR6, c[0x0][0x2fc] ;  /* 0x00005f80ff0677ac */ /* 0x000eac0008000800 */
[----:B------:R-:W3:Y:S01]  /*0030*/  S2UR UR7, SR_CTAID.X ;  /* 0x00000000000779c3 */ /* 0x000ee20000002500 */
[----:B0-----:R-:W-:Y:S01]  /*0040*/  VIADD R1, R1, 0xfffffff8 ;  /* 0xfffffff801017836 */ /* 0x001fe20000000000 */
[----:B------:R-:W0:Y:S01]  /*0050*/  LDCU.64 UR4, c[0x0][0x358] ;  /* 0x00006b00ff0477ac */ /* 0x000e220008000a00 */
[----:B------:R-:W4:Y:S05]  /*0060*/  LDCU.64 UR8, c[0x4][0x58] ;  /* 0x01000b00ff0877ac */ /* 0x000f2a0008000a00 */
[----:B------:R-:W3:Y:S08]  /*0070*/  LDC R0, c[0x0][0x360] ;  /* 0x0000d800ff007b82 */ /* 0x000ef00000000800 */
[----:B------:R-:W5:Y:S01]  /*0080*/  LDC.64 R2, c[0x0][0x380] ;  /* 0x0000e000ff027b82 */ /* 0x000f620000000a00 */
[----:B---3--:R-:W-:-:S05]  /*0090*/  IMAD R0, R0, UR7, RZ ;  /* 0x0000000700007c24 */ /* 0x008fca000f8e02ff */
[----:B-1----:R-:W-:-:S05]  /*00a0*/  LEA R5, R0, R5, 0x1 ;  /* 0x0000000500057211 */ /* 0x002fca00078e08ff */
[----:B-----5:R-:W-:-:S06]  /*00b0*/  IMAD.WIDE R2, R5, 0x4, R2 ;  /* 0x0000000405027825 */ /* 0x020fcc00078e0202 */
[----:B0-----:R-:W3:Y:S01]  /*00c0*/  LDG.E R2, desc[UR4][R2.64] ;  /* 0x0000000402027981 */ /* 0x001ee2000c1e1900 */
[----:B------:R-:W-:Y:S01]  /*00d0*/  MOV R0, 0x0 ;  /* 0x0000000000007802 */ /* 0x000fe20000000f00 */
[----:B------:R-:W0:Y:S01]  /*00e0*/  LDCU UR4, c[0x0][0x2f8] ;  /* 0x00005f00ff0477ac */ /* 0x000e220008000800 */
[----:B----4-:R-:W-:Y:S01]  /*00f0*/  IMAD.U32 R4, RZ, RZ, UR8 ;  /* 0x00000008ff047e24 */ /* 0x010fe2000f8e00ff */
[----:B------:R-:W-:Y:S01]  /*0100*/  MOV R5, UR9 ;  /* 0x0000000900057c02 */ /* 0x000fe20008000f00 */
[----:B------:R1:W4:Y:S01]  /*0110*/  LDC.64 R10, c[0x4][R0] ;  /* 0x01000000000a7b82 */ /* 0x0003220000000a00 */
[----:B0-----:R-:W-:-:S05]  /*0120*/  IADD3 R6, P0, PT, R1, UR4, RZ ;  /* 0x0000000401067c10 */ /* 0x001fca000ff1e0ff */
[----:B--2---:R-:W-:Y:S01]  /*0130*/  IMAD.X R7, RZ, RZ, UR6, P0 ;  /* 0x00000006ff077e24 */ /* 0x004fe200080e06ff */
[----:B---3--:R-:W0:Y:S02]  /*0140*/  F2F.F64.F32 R8, R2 ;  /* 0x0000000200087310 */ /* 0x008e240000201800 */
[----:B0---4-:R1:W-:Y:S05]  /*0150*/  STL.64 [R1], R8 ;  /* 0x0000000801007387 */ /* 0x0113ea0000100a00 */
[----:B------:R-:W-:-:S07]  /*0160*/  LEPC R20, `(.L_x_32) ;  /* 0x000000001014794e */ /* 0x000fce0000000000 */
[----:B-1----:R-:W-:Y:S05]  /*0170*/  CALL.ABS.NOINC R10 ;  /* 0x000000000a007343 */ /* 0x002fea0003c00000 */
.L_x_32:
[----:B------:R-:W-:Y:S05]  /*0180*/  EXIT ;  /* 0x000000000000794d */ /* 0x000fea0003800000 */
.L_x_33:
        /* <DEDUP_REMOVED lines=15> */
.L_x_212:


//--------------------- .text._Z4linev            --------------------------
	.section	.text._Z4linev,"ax",@progbits
	.align	128
        .global         _Z4linev
        .type           _Z4linev,@function
        .size           _Z4linev,(.L_x_213 - _Z4linev)
        .other          _Z4linev,@"STO_CUDA_ENTRY STV_DEFAULT"
_Z4linev:
.text._Z4linev:
[----:B------:R-:W0:Y:S01]  /*0000*/  LDC R1, c[0x0][0x37c] ;  /* 0x0000df00ff017b82 */ /* 0x000e220000000800 */
[----:B------:R-:W-:Y:S01]  /*0010*/  MOV R0, 0x0 ;  /* 0x0000000000007802 */ /* 0x000fe20000000f00 */
[----:B------:R-:W1:Y:S01]  /*0020*/  LDCU.64 UR4, c[0x4][0x50] ;  /* 0x01000a00ff0477ac */ /* 0x000e620008000a00 */
[----:B------:R-:W-:-:S05]  /*0030*/  CS2R R6, SRZ ;  /* 0x0000000000067805 */ /* 0x000fca000001ff00 */
[----:B------:R2:W3:Y:S01]  /*0040*/  LDC.64 R2, c[0x4][R0] ;  /* 0x0100000000027b82 */ /* 0x0004e20000000a00 */
[----:B-1----:R-:W-:Y:S02]  /*0050*/  IMAD.U32 R4, RZ, RZ, UR4 ;  /* 0x00000004ff047e24 */ /* 0x002fe4000f8e00ff */
[----:B--2---:R-:W-:-:S07]  /*0060*/  IMAD.U32 R5, RZ, RZ, UR5 ;  /* 0x00000005ff057e24 */ /* 0x004fce000f8e00ff */
[----:B------:R-:W-:-:S07]  /*0070*/  LEPC R20, `(.L_x_34) ;  /* 0x000000001014794e */ /* 0x000fce0000000000 */
[----:B0--3--:R-:W-:Y:S05]  /*0080*/  CALL.ABS.NOINC R2 ;  /* 0x0000000002007343 */ /* 0x009fea0003c00000 */
.L_x_34:
[----:B------:R-:W-:Y:S05]  /*0090*/  EXIT ;  /* 0x000000000000794d */ /* 0x000fea0003800000 */
.L_x_35:
        /* <DEDUP_REMOVED lines=14> */
.L_x_213:


//--------------------- .text._Z16calcRolloutCost2PfS_ --------------------------
	.section	.text._Z16calcRolloutCost2PfS_,"ax",@progbits
	.align	128
        .global         _Z16calcRolloutCost2PfS_
        .type           _Z16calcRolloutCost2PfS_,@function
        .size           _Z16calcRolloutCost2PfS_,(.L_x_214 - _Z16calcRolloutCost2PfS_)
        .other          _Z16calcRolloutCost2PfS_,@"STO_CUDA_ENTRY STV_DEFAULT"
_Z16calcRolloutCost2PfS_:
.text._Z16calcRolloutCost2PfS_:
        /* <DEDUP_REMOVED lines=18> */
[----:B------:R-:W-:-:S05]  /*0120*/  UMOV UR5, 0x1 ;  /* 0x0000000100057882 */ /* 0x000fca0000000000 */
.L_x_37:
[----:B------:R-:W-:-:S04]  /*0130*/  USHF.L.U32 UR6, UR5, 0x1, URZ ;  /* 0x0000000105067899 */ /* 0x000fc800080006ff */
[----:B------:R-:W-:Y:S02]  /*0140*/  UISETP.GE.U32.AND UP0, UPT, UR6, UR7, UPT ;  /* 0x000000070600728c */ /* 0x000fe4000bf06070 */
[----:B01----:R-:W-:-:S05]  /*0150*/  IMAD R2, R4, UR6, RZ ;  /* 0x0000000604027c24 */ /* 0x003fca000f8e02ff */
[----:B------:R-:W-:-:S13]  /*0160*/  ISETP.GE.U32.AND P0, PT, R2, UR7, PT ;  /* 0x0000000702007c0c */ /* 0x000fda000bf06070 */
[C---:B------:R-:W-:Y:S01]  /*0170*/  @!P0 IADD3 R0, PT, PT, R2.reuse, UR5, RZ ;  /* 0x0000000502008c10 */ /* 0x040fe2000fffe0ff */
[----:B------:R-:W-:Y:S01]  /*0180*/  UMOV UR5, UR6 ;  /* 0x0000000600057c82 */ /* 0x000fe20008000000 */
[----:B------:R-:W-:Y:S02]  /*0190*/  @!P0 LEA R2, R2, UR4, 0x2 ;  /* 0x0000000402028c11 */ /* 0x000fe4000f8e10ff */
[----:B------:R-:W-:-:S03]  /*01a0*/  @!P0 LEA R0, R0, UR4, 0x2 ;  /* 0x0000000400008c11 */ /* 0x000fc6000f8e10ff */
[----:B------:R-:W-:Y:S04]  /*01b0*/  @!P0 LDS R3, [R2] ;  /* 0x0000000002038984 */ /* 0x000fe80000000800 */
[----:B------:R-:W0:Y:S02]  /*01c0*/  @!P0 LDS R0, [R0] ;  /* 0x0000000000008984 */ /* 0x000e240000000800 */
[----:B0-----:R-:W-:-:S05]  /*01d0*/  @!P0 FADD R3, R0, R3 ;  /* 0x0000000300038221 */ /* 0x001fca0000000000 */
[----:B------:R1:W-:Y:S01]  /*01e0*/  @!P0 STS [R2], R3 ;  /* 0x0000000302008388 */ /* 0x0003e20000000800 */
[----:B------:R-:W-:Y:S06]  /*01f0*/  BAR.SYNC.DEFER_BLOCKING 0x0 ;  /* 0x0000000000007b1d */ /* 0x000fec0000010000 */
[----:B------:R-:W-:Y:S05]  /*0200*/  BRA.U !UP0, `(.L_x_37) ;  /* 0xfffffffd08c87547 */ /* 0x000fea000b83ffff */
.L_x_36:
[----:B------:R-:W-:Y:S05]  /*0210*/  @P1 EXIT ;  /* 0x000000000000194d */ /* 0x000fea0003800000 */
[----:B------:R-:W2:Y:S01]  /*0220*/  S2UR UR5, SR_CgaCtaId ;  /* 0x00000000000579c3 */ /* 0x000ea20000008800 */
[----:B------:R-:W-:-:S07]  /*0230*/  UMOV UR4, 0x400 ;  /* 0x0000040000047882 */ /* 0x000fce0000000000 */
[----:B01----:R-:W0:Y:S01]  /*0240*/  LDC.64 R2, c[0x0][0x388] ;  /* 0x0000e200ff027b82 */ /* 0x003e220000000a00 */
[----:B--2---:R-:W-:Y:S01]  /*0250*/  ULEA UR4, UR5, UR4, 0x18 ;  /* 0x0000000405047291 */ /* 0x004fe2000f8ec0ff */
[----:B0-----:R-:W-:-:S08]  /*0260*/  IMAD.WIDE.U32 R2, R7, 0x4, R2 ;  /* 0x0000000407027825 */ /* 0x001fd000078e0002 */
[----:B------:R-:W0:Y:S04]  /*0270*/  LDS R5, [UR4] ;  /* 0x00000004ff057984 */ /* 0x000e280008000800 */
[----:B0-----:R-:W-:Y:S01]  /*0280*/  STG.E desc[UR8][R2.64], R5 ;  /* 0x0000000502007986 */ /* 0x001fe2000c101908 */
[----:B------:R-:W-:Y:S05]  /*0290*/  EXIT ;  /* 0x000000000000794d */ /* 0x000fea0003800000 */
.L_x_38:
        /* <DEDUP_REMOVED lines=14> */
.L_x_214:


//--------------------- .text._Z15calcRolloutCostPfS_ --------------------------
	.section	.text._Z15calcRolloutCostPfS_,"ax",@progbits
	.align	128
        .global         _Z15calcRolloutCostPfS_
        .type           _Z15calcRolloutCostPfS_,@function
        .size           _Z15calcRolloutCostPfS_,(.L_x_215 - _Z15calcRolloutCostPfS_)
        .other          _Z15calcRolloutCostPfS_,@"STO_CUDA_ENTRY STV_DEFAULT"
_Z15calcRolloutCostPfS_:
.text._Z15calcRolloutCostPfS_:
        /* <DEDUP_REMOVED lines=18> */
[----:B------:R-:W-:-:S07]  /*0120*/  IMAD.U32 R0, RZ, RZ, UR8 ;  /* 0x00000008ff007e24 */ /* 0x000fce000f8e00ff */
.L_x_40:
[----:B------:R-:W-:-:S04]  /*0130*/  SHF.R.U32.HI R8, RZ, 0x1, R0 ;  /* 0x00000001ff087819 */ /* 0x000fc80000011600 */
[----:B------:R-:W-:-:S13]  /*0140*/  ISETP.GE.U32.AND P1, PT, R6, R8, PT ;  /* 0x000000080600720c */ /* 0x000fda0003f26070 */
[----:B0-----:R-:W-:Y:S01]  /*0150*/  @!P1 LEA R2, R8, R5, 0x2 ;  /* 0x0000000508029211 */ /* 0x001fe200078e10ff */
[----:B------:R-:W-:Y:S05]  /*0160*/  @!P1 LDS R3, [R5] ;  /* 0x0000000005039984 */ /* 0x000fea0000000800 */
[----:B------:R-:W0:Y:S02]  /*0170*/  @!P1 LDS R2, [R2] ;  /* 0x0000000002029984 */ /* 0x000e240000000800 */
[----:B0-----:R-:W-:-:S05]  /*0180*/  @!P1 FADD R4, R2, R3 ;  /* 0x0000000302049221 */ /* 0x001fca0000000000 */
[----:B------:R1:W-:Y:S01]  /*0190*/  @!P1 STS [R5], R4 ;  /* 0x0000000405009388 */ /* 0x0003e20000000800 */
[----:B------:R-:W-:Y:S01]  /*01a0*/  BAR.SYNC.DEFER_BLOCKING 0x0 ;  /* 0x0000000000007b1d */ /* 0x000fe20000010000 */
[----:B------:R-:W-:Y:S01]  /*01b0*/  ISETP.GT.U32.AND P1, PT, R0, 0x3, PT ;  /* 0x000000030000780c */ /* 0x000fe20003f24070 */
[----:B------:R-:W-:-:S12]  /*01c0*/  IMAD.MOV.U32 R0, RZ, RZ, R8 ;  /* 0x000000ffff007224 */ /* 0x000fd800078e0008 */
[----:B-1----:R-:W-:Y:S05]  /*01d0*/  @P1 BRA `(.L_x_40) ;  /* 0xfffffffc00d41947 */ /* 0x002fea000383ffff */
.L_x_39:
        /* <DEDUP_REMOVED lines=9> */
.L_x_41:
        /* <DEDUP_REMOVED lines=9> */
.L_x_215:


//--------------------- .text._Z7costFcnPfP5StateP5TrackS3_P3Obs --------------------------
	.section	.text._Z7costFcnPfP5StateP5TrackS3_P3Obs,"ax",@progbits
	.align	128
        .global         _Z7costFcnPfP5StateP5TrackS3_P3Obs
        .type           _Z7costFcnPfP5StateP5TrackS3_P3Obs,@function
        .size           _Z7costFcnPfP5StateP5TrackS3_P3Obs,(.L_x_198 - _Z7costFcnPfP5StateP5TrackS3_P3Obs)
        .other          _Z7costFcnPfP5StateP5TrackS3_P3Obs,@"STO_CUDA_ENTRY STV_DEFAULT"
_Z7costFcnPfP5StateP5TrackS3_P3Obs:
.text._Z7costFcnPfP5StateP5TrackS3_P3Obs:
        /* <DEDUP_REMOVED lines=9> */
[----:B--2---:R-:W-:-:S05]  /*0090*/  IMAD.WIDE R6, R39, 0x10, R6 ;  /* 0x0000001027067825 */ /* 0x004fca00078e0206 */
[----:B-1----:R-:W2:Y:S04]  /*00a0*/  LDG.E R38, desc[UR6][R6.64] ;  /* 0x0000000606267981 */ /* 0x002ea8000c1e1900 */
[----:B---3--:R-:W2:Y:S04]  /*00b0*/  LDG.E R15, desc[UR6][R4.64+0x10] ;  /* 0x00001006040f7981 */ /* 0x008ea8000c1e1900 */
[----:B------:R-:W3:Y:S04]  /*00c0*/  LDG.E R21, desc[UR6][R4.64+0x4] ;  /* 0x0000040604157981 */ /* 0x000ee8000c1e1900 */
[----:B------:R2:W4:Y:S04]  /*00d0*/  LDG.E R37, desc[UR6][R6.64+0x4] ;  /* 0x0000040606257981 */ /* 0x000528000c1e1900 */
[----:B------:R-:W4:Y:S04]  /*00e0*/  LDG.E R10, desc[UR6][R4.64+0xc] ;  /* 0x00000c06040a7981 */ /* 0x000f28000c1e1900 */
        /* <DEDUP_REMOVED lines=8> */
[----:B------:R1:W4:Y:S04]  /*0170*/  LDG.E R33, desc[UR6][R4.64+0x2c] ;  /* 0x00002c0604217981 */ /* 0x000328000c1e1900 */
[----:B0-----:R-:W4:Y:S04]  /*0180*/  LDG.E R23, desc[UR6][R2.64+0x4] ;  /* 0x0000040602177981 */ /* 0x001f28000c1e1900 */
[----:B------:R-:W4:Y:S04]  /*0190*/  LDG.E R0, desc[UR6][R2.64] ;  /* 0x0000000602007981 */ /* 0x000f28000c1e1900 */
[----:B------:R-:W4:Y:S04]  /*01a0*/  LDG.E R25, desc[UR6][R2.64+0x10] ;  /* 0x0000100602197981 */ /* 0x000f28000c1e1900 */
[----:B------:R-:W4:Y:S04]  /*01b0*/  LDG.E R27, desc[UR6][R2.64+0x1c] ;  /* 0x00001c06021b7981 */ /* 0x000f28000c1e1900 */
[----:B------:R-:W4:Y:S04]  /*01c0*/  LDG.E R29, desc[UR6][R2.64+0x28] ;  /* 0x00002806021d7981 */ /* 0x000f28000c1e1900 */
[----:B------:R-:W4:Y:S04]  /*01d0*/  LDG.E R14, desc[UR6][R2.64+0xc] ;  /* 0x00000c06020e7981 */ /* 0x000f28000c1e1900 */
[----:B------:R-:W4:Y:S04]  /*01e0*/  LDG.E R16, desc[UR6][R2.64+0x18] ;  /* 0x0000180602107981 */ /* 0x000f28000c1e1900 */
[----:B------:R-:W4:Y:S01]  /*01f0*/  LDG.E R18, desc[UR6][R2.64+0x24] ;  /* 0x0000240602127981 */ /* 0x000f22000c1e1900 */
[----:B------:R-:W-:Y:S03]  /*0200*/  BSSY.RECONVERGENT B0, `(.L_x_42) ;  /* 0x0000358000007945 */ /* 0x000fe60003800200 */
[----:B------:R-:W5:Y:S04]  /*0210*/  LDG.E R32, desc[UR6][R2.64+0x8] ;  /* 0x0000080602207981 */ /* 0x000f68000c1e1900 */
[----:B------:R-:W5:Y:S04]  /*0220*/  LDG.E R13, desc[UR6][R2.64+0x14] ;  /* 0x00001406020d7981 */ /* 0x000f68000c1e1900 */
[----:B------:R-:W5:Y:S04]  /*0230*/  LDG.E R12, desc[UR6][R2.64+0x20] ;  /* 0x00002006020c7981 */ /* 0x000f68000c1e1900 */
[----:B------:R0:W5:Y:S01]  /*0240*/  LDG.E R11, desc[UR6][R2.64+0x2c] ;  /* 0x00002c06020b7981 */ /* 0x000162000c1e1900 */
[C---:B--2---:R-:W-:Y:S01]  /*0250*/  FMUL R6, R38.reuse, R15 ;  /* 0x0000000f26067220 */ /* 0x044fe20000400000 */
[----:B---3--:R-:W-:-:S03]  /*0260*/  FMUL R9, R38, R21 ;  /* 0x0000001526097220 */ /* 0x008fc60000400000 */
[C---:B----4-:R-:W-:Y:S01]  /*0270*/  FFMA R10, R37.reuse, R10, R6 ;  /* 0x0000000a250a7223 */ /* 0x050fe20000000006 */
[----:B------:R-:W-:Y:S01]  /*0280*/  FFMA R9, R37, R8, R9 ;  /* 0x0000000825097223 */ /* 0x000fe20000000009 */
[----:B------:R-:W-:-:S03]  /*0290*/  FMUL R8, R38, R19 ;  /* 0x0000001326087220 */ /* 0x000fc60000400000 */
[----:B------:R-:W-:Y:S01]  /*02a0*/  FSETP.GEU.AND P0, PT, R36, -R10, PT ;  /* 0x8000000a2400720b */ /* 0x000fe20003f0e000 */
[----:B-1----:R-:W-:Y:S01]  /*02b0*/  FMUL R5, R38, R17 ;  /* 0x0000001126057220 */ /* 0x002fe20000400000 */
[----:B------:R-:W-:Y:S02]  /*02c0*/  FFMA R8, R37, R20, R8 ;  /* 0x0000001425087223 */ /* 0x000fe40000000008 */
[----:B------:R-:W-:Y:S01]  /*02d0*/  FSETP.GEU.OR P1, PT, R35, -R9, P0 ;  /* 0x800000092300720b */ /* 0x000fe2000072e400 */
[----:B------:R-:W-:-:S03]  /*02e0*/  FFMA R6, R37, R22, R5 ;  /* 0x0000001625067223 */ /* 0x000fc60000000005 */
[----:B------:R-:W-:-:S04]  /*02f0*/  FSETP.GEU.OR P1, PT, R34, -R8, P1 ;  /* 0x800000082200720b */ /* 0x000fc80000f2e400 */
[----:B------:R-:W-:Y:S01]  /*0300*/  FSETP.LEU.OR P1, PT, R33, -R6, P1 ;  /* 0x800000062100720b */ /* 0x000fe20000f2b400 */
[----:B------:R-:W-:-:S04]  /*0310*/  FMUL R7, R38, R23 ;  /* 0x0000001726077220 */ /* 0x000fc80000400000 */
[----:B------:R-:W-:Y:S01]  /*0320*/  FFMA R7, R37, R0, R7 ;  /* 0x0000000025077223 */ /* 0x000fe20000000007 */
[C---:B------:R-:W-:Y:S01]  /*0330*/  FMUL R0, R38.reuse, R25 ;  /* 0x0000001926007220 */ /* 0x040fe20000400000 */
[C---:B------:R-:W-:Y:S01]  /*0340*/  FMUL R27, R38.reuse, R27 ;  /* 0x0000001b261b7220 */ /* 0x040fe20000400000 */
[----:B0-----:R-:W-:Y:S01]  /*0350*/  FMUL R3, R38, R29 ;  /* 0x0000001d26037220 */ /* 0x001fe20000400000 */
[----:B------:R-:W-:Y:S01]  /*0360*/  FADD R41, R10, R36 ;  /* 0x000000240a297221 */ /* 0x000fe20000000000 */
[----:B------:R-:W-:Y:S01]  /*0370*/  FADD R43, R9, R35 ;  /* 0x00000023092b7221 */ /* 0x000fe20000000000 */
[----:B------:R-:W-:Y:S01]  /*0380*/  FADD R2, R8, R34 ;  /* 0x0000002208027221 */ /* 0x000fe20000000000 */
[C---:B------:R-:W-:Y:S01]  /*0390*/  FFMA R5, R37.reuse, R14, R0 ;  /* 0x0000000e25057223 */ /* 0x040fe20000000000 */
[----:B------:R-:W-:Y:S01]  /*03a0*/  FADD R42, R6, R33 ;  /* 0x00000021062a7221 */ /* 0x000fe20000000000 */
[C---:B------:R-:W-:Y:S01]  /*03b0*/  FFMA R4, R37.reuse, R16, R27 ;  /* 0x0000001025047223 */ /* 0x040fe2000000001b */
[----:B------:R-:W-:Y:S01]  /*03c0*/  FFMA R3, R37, R18, R3 ;  /* 0x0000001225037223 */ /* 0x000fe20000000003 */
[----:B------:R-:W-:Y:S06]  /*03d0*/  @P1 BRA `(.L_x_43) ;  /* 0x0000000800781947 */ /* 0x000fec0003800000 */
[----:B------:R-:W0:Y:S01]  /*03e0*/  MUFU.RCP R0, |R21| ;  /* 0x4000001500007308 */ /* 0x000e220000001000 */
[----:B------:R-:W-:Y:S01]  /*03f0*/  FSETP.GT.AND P0, PT, |R21|, 1, PT ;  /* 0x3f8000001500780b */ /* 0x000fe20003f04200 */
[----:B------:R-:W-:Y:S02]  /*0400*/  IMAD.MOV.U32 R15, RZ, RZ, 0x3b2090aa ;  /* 0x3b2090aaff0f7424 */ /* 0x000fe400078e00ff */
[----:B------:R-:W-:Y:S01]  /*0410*/  IMAD.MOV.U32 R17, RZ, RZ, 0x3f6ee581 ;  /* 0x3f6ee581ff117424 */ /* 0x000fe200078e00ff */
[----:B0-----:R-:W-:-:S05]  /*0420*/  FSEL R0, R0, |R21|, P0 ;  /* 0x4000001500007208 */ /* 0x001fca0000000000 */
[----:B------:R-:W-:-:S04]  /*0430*/  FMUL R2, R0, R0 ;  /* 0x0000000000027220 */ /* 0x000fc80000400000 */
[----:B------:R-:W-:-:S04]  /*0440*/  FFMA R15, R2, R15, -0.014396979473531246185 ;  /* 0xbc6be14f020f7423 */ /* 0x000fc8000000000f */
[----:B------:R-:W-:-:S04]  /*0450*/  FFMA R15, R2, R15, 0.039849750697612762451 ;  /* 0x3d23397e020f7423 */ /* 0x000fc8000000000f */
[----:B------:R-:W-:-:S04]  /*0460*/  FFMA R15, R2, R15, -0.072529748082160949707 ;  /* 0xbd948a7a020f7423 */ /* 0x000fc8000000000f */
[----:B------:R-:W-:-:S04]  /*0470*/  FFMA R15, R2, R15, 0.10518480092287063599 ;  /* 0x3dd76b21020f7423 */ /* 0x000fc8000000000f */
[----:B------:R-:W-:-:S04]  /*0480*/  FFMA R15, R2, R15, -0.14171802997589111328 ;  /* 0xbe111e88020f7423 */ /* 0x000fc8000000000f */
[----:B------:R-:W-:-:S04]  /*0490*/  FFMA R15, R2, R15, 0.19988775253295898438 ;  /* 0x3e4caf60020f7423 */ /* 0x000fc8000000000f */
[----:B------:R-:W-:-:S04]  /*04a0*/  FFMA R15, R2, R15, -0.33332940936088562012 ;  /* 0xbeaaaa27020f7423 */ /* 0x000fc8000000000f */
[----:B------:R-:W-:-:S04]  /*04b0*/  FMUL R15, R2, R15 ;  /* 0x0000000f020f7220 */ /* 0x000fc80000400000 */
[----:B------:R-:W-:Y:S01]  /*04c0*/  FFMA R0, R0, R15, R0 ;  /* 0x0000000f00007223 */ /* 0x000fe20000000000 */
[----:B------:R-:W-:-:S03]  /*04d0*/  FADD R15, -R21, -RZ ;  /* 0x800000ff150f7221 */ /* 0x000fc60000000100 */
[----:B------:R-:W-:Y:S01]  /*04e0*/  @P0 FFMA R0, R17, 1.6832555532455444336, -R0 ;  /* 0x3fd774eb11000823 */ /* 0x000fe20000000800 */
[----:B------:R-:W-:-:S04]  /*04f0*/  FSETP.NAN.AND P0, PT, |R21|, |R21|, PT ;  /* 0x400000151500720b */ /* 0x000fc80003f08200 */
[----:B------:R-:W-:-:S04]  /*0500*/  LOP3.LUT R15, R0, 0x80000000, R15, 0xb8, !PT ;  /* 0x80000000000f7812 */ /* 0x000fc800078eb80f */
[----:B------:R-:W-:-:S04]  /*0510*/  FSEL R0, R15, R0, !P0 ;  /* 0x000000000f007208 */ /* 0x000fc80004000000 */
[C---:B------:R-:W-:Y:S01]  /*0520*/  FSETP.GE.AND P0, PT, |R0|.reuse, 105615, PT ;  /* 0x47ce47800000780b */ /* 0x040fe20003f06200 */
[----:B------:R-:W-:-:S06]  /*0530*/  FMUL R2, R0, 0.63661974668502807617 ;  /* 0x3f22f98300027820 */ /* 0x000fcc0000400000 */
[----:B------:R-:W0:Y:S02]  /*0540*/  F2I.NTZ R2, R2 ;  /* 0x0000000200027305 */ /* 0x000e240000203100 */
[----:B0-----:R-:W-:-:S05]  /*0550*/  I2FP.F32.S32 R15, R2 ;  /* 0x00000002000f7245 */ /* 0x001fca0000201400 */
[----:B------:R-:W-:-:S04]  /*0560*/  FFMA R14, R15, -1.5707962512969970703, R0 ;  /* 0xbfc90fda0f0e7823 */ /* 0x000fc80000000000 */
[----:B------:R-:W-:-:S04]  /*0570*/  FFMA R14, R15, -7.5497894158615963534e-08, R14 ;  /* 0xb3a221680f0e7823 */ /* 0x000fc8000000000e */
[----:B------:R-:W-:Y:S01]  /*0580*/  FFMA R14, R15, -5.3903029534742383927e-15, R14 ;  /* 0xa7c234c50f0e7823 */ /* 0x000fe2000000000e */
[----:B------:R-:W-:Y:S06]  /*0590*/  @!P0 BRA `(.L_x_44) ;  /* 0x0000000400748947 */ /* 0x000fec0003800000 */
[----:B------:R-:W-:-:S13]  /*05a0*/  FSETP.NEU.AND P0, PT, |R0|, +INF , PT ;  /* 0x7f8000000000780b */ /* 0x000fda0003f0d200 */
[----:B------:R-:W-:Y:S01]  /*05b0*/  @!P0 FMUL R14, RZ, R0 ;  /* 0x00000000ff0e8220 */ /* 0x000fe20000400000 */
[----:B------:R-:W-:Y:S01]  /*05c0*/  @!P0 IMAD.MOV.U32 R2, RZ, RZ, RZ ;  /* 0x000000ffff028224 */ /* 0x000fe200078e00ff */
[----:B------:R-:W-:Y:S06]  /*05d0*/  @!P0 BRA `(.L_x_44) ;  /* 0x0000000400648947 */ /* 0x000fec0003800000 */
[----:B------:R-:W-:Y:S01]  /*05e0*/  SHF.L.U32 R2, R0, 0x8, RZ ;  /* 0x0000000800027819 */ /* 0x000fe200000006ff */
[----:B------:R-:W-:Y:S02]  /*05f0*/  HFMA2 R26, -RZ, RZ, 0, 0 ;  /* 0x00000000ff1a7431 */ /* 0x000fe400000001ff */
[----:B------:R-:W-:Y:S01]  /*0600*/  IMAD.MOV.U32 R19, RZ, RZ, RZ ;  /* 0x000000ffff137224 */ /* 0x000fe200078e00ff */
[----:B------:R-:W0:Y:S01]  /*0610*/  LDCU.64 UR8, c[0x4][0x70] ;  /* 0x01000e00ff0877ac */ /* 0x000e220008000a00 */
[----:B------:R-:W-:Y:S01]  /*0620*/  IMAD.MOV.U32 R21, RZ, RZ, RZ ;  /* 0x000000ffff157224 */ /* 0x000fe200078e00ff */
[----:B------:R-:W-:Y:S01]  /*0630*/  LOP3.LUT R18, R2, 0x80000000, RZ, 0xfc, !PT ;  /* 0x8000000002127812 */ /* 0x000fe200078efcff */
[----:B------:R-:W-:-:S06]  /*0640*/  UMOV UR4, URZ ;  /* 0x000000ff00047c82 */ /* 0x000fcc0008000000 */
.L_x_45:
[----:B0-----:R-:W-:Y:S02]  /*0650*/  IMAD.U32 R15, RZ, RZ, UR9 ;  /* 0x00000009ff0f7e24 */ /* 0x001fe4000f8e00ff */
[----:B------:R-:W-:-:S05]  /*0660*/  IMAD.U32 R14, RZ, RZ, UR8 ;  /* 0x00000008ff0e7e24 */ /* 0x000fca000f8e00ff */
[----:B------:R-:W2:Y:S01]  /*0670*/  LDG.E.CONSTANT R15, desc[UR6][R14.64] ;  /* 0x000000060e0f7981 */ /* 0x000ea2000c1e9900 */
[----:B------:R-:W-:Y:S01]  /*0680*/  UIADD3 UR4, UPT, UPT, UR4, 0x1, URZ ;  /* 0x0000000104047890 */ /* 0x000fe2000fffe0ff */
[C---:B------:R-:W-:Y:S01]  /*0690*/  ISETP.EQ.AND P0, PT, R26.reuse, RZ, PT ;  /* 0x000000ff1a00720c */ /* 0x040fe20003f02270 */
[----:B------:R-:W-:Y:S01]  /*06a0*/  UIADD3 UR8, UP1, UPT, UR8, 0x4, URZ ;  /* 0x0000000408087890 */ /* 0x000fe2000ff3e0ff */
[C---:B------:R-:W-:Y:S01]  /*06b0*/  ISETP.EQ.AND P1, PT, R26.reuse, 0x4, PT ;  /* 0x000000041a00780c */ /* 0x040fe20003f22270 */
[----:B------:R-:W-:Y:S01]  /*06c0*/  UISETP.NE.AND UP0, UPT, UR4, 0x6, UPT ;  /* 0x000000060400788c */ /* 0x000fe2000bf05270 */
[C---:B------:R-:W-:Y:S01]  /*06d0*/  ISETP.EQ.AND P2, PT, R26.reuse, 0x8, PT ;  /* 0x000000081a00780c */ /* 0x040fe20003f42270 */
[----:B------:R-:W-:Y:S01]  /*06e0*/  UIADD3.X UR9, UPT, UPT, URZ, UR9, URZ, UP1, !UPT ;  /* 0x00000009ff097290 */ /* 0x000fe20008ffe4ff */
[C---:B------:R-:W-:Y:S02]  /*06f0*/  ISETP.EQ.AND P3, PT, R26.reuse, 0xc, PT ;  /* 0x0000000c1a00780c */ /* 0x040fe40003f62270 */
[----:B------:R-:W-:-:S02]  /*0700*/  ISETP.EQ.AND P4, PT, R26, 0x10, PT ;  /* 0x000000101a00780c */ /* 0x000fc40003f82270 */
[C---:B------:R-:W-:Y:S01]  /*0710*/  ISETP.EQ.AND P5, PT, R26.reuse, 0x14, PT ;  /* 0x000000141a00780c */ /* 0x040fe20003fa2270 */
[----:B------:R-:W-:Y:S02]  /*0720*/  VIADD R26, R26, 0x4 ;  /* 0x000000041a1a7836 */ /* 0x000fe40000000000 */
[----:B--2---:R-:W-:-:S03]  /*0730*/  IMAD.WIDE.U32 R16, R15, R18, RZ ;  /* 0x000000120f107225 */ /* 0x004fc600078e00ff */
[----:B------:R-:W-:-:S04]  /*0740*/  IADD3 R16, P6, PT, R16, R19, RZ ;  /* 0x0000001310107210 */ /* 0x000fc80007fde0ff */
[----:B------:R-:W-:Y:S01]  /*0750*/  IADD3.X R19, PT, PT, R17, R21, RZ, P6, !PT ;  /* 0x0000001511137210 */ /* 0x000fe200037fe4ff */
[--C-:B------:R-:W-:Y:S01]  /*0760*/  @P0 IMAD.MOV.U32 R2, RZ, RZ, R16.reuse ;  /* 0x000000ffff020224 */ /* 0x100fe200078e0010 */
[-C--:B------:R-:W-:Y:S01]  /*0770*/  @P2 MOV R24, R16.reuse ;  /* 0x0000001000182202 */ /* 0x080fe20000000f00 */
[--C-:B------:R-:W-:Y:S01]  /*0780*/  @P1 IMAD.MOV.U32 R25, RZ, RZ, R16.reuse ;  /* 0x000000ffff191224 */ /* 0x100fe200078e0010 */
[----:B------:R-:W-:Y:S01]  /*0790*/  @P5 MOV R20, R16 ;  /* 0x0000001000145202 */ /* 0x000fe20000000f00 */
[--C-:B------:R-:W-:Y:S02]  /*07a0*/  @P3 IMAD.MOV.U32 R23, RZ, RZ, R16.reuse ;  /* 0x000000ffff173224 */ /* 0x100fe400078e0010 */
[----:B------:R-:W-:Y:S01]  /*07b0*/  @P4 IMAD.MOV.U32 R22, RZ, RZ, R16 ;  /* 0x000000ffff164224 */ /* 0x000fe200078e0010 */
[----:B------:R-:W-:Y:S06]  /*07c0*/  BRA.U UP0, `(.L_x_45) ;  /* 0xfffffffd00a07547 */ /* 0x000fec000b83ffff */
[----:B------:R-:W-:-:S04]  /*07d0*/  SHF.R.U32.HI R14, RZ, 0x17, R0 ;  /* 0x00000017ff0e7819 */ /* 0x000fc80000011600 */
[C---:B------:R-:W-:Y:S02]  /*07e0*/  LOP3.LUT R15, R14.reuse, 0xe0, RZ, 0xc0, !PT ;  /* 0x000000e00e0f7812 */ /* 0x040fe400078ec0ff */
[----:B------:R-:W-:-:S03]  /*07f0*/  LOP3.LUT P6, RZ, R14, 0x1f, RZ, 0xc0, !PT ;  /* 0x0000001f0eff7812 */ /* 0x000fc600078cc0ff */
[----:B------:R-:W-:-:S05]  /*0800*/  VIADD R15, R15, 0xffffff80 ;  /* 0xffffff800f0f7836 */ /* 0x000fca0000000000 */
[----:B------:R-:W-:-:S04]  /*0810*/  SHF.R.U32.HI R15, RZ, 0x5, R15 ;  /* 0x00000005ff0f7819 */ /* 0x000fc8000001160f */
[----:B------:R-:W-:-:S04]  /*0820*/  LEA R17, -R15, RZ, 0x2 ;  /* 0x000000ff0f117211 */ /* 0x000fc800078e11ff */
[C---:B------:R-:W-:Y:S02]  /*0830*/  ISETP.EQ.AND P3, PT, R17.reuse, -0x18, PT ;  /* 0xffffffe81100780c */ /* 0x040fe40003f62270 */
[C---:B------:R-:W-:Y:S02]  /*0840*/  ISETP.EQ.AND P4, PT, R17.reuse, -0x14, PT ;  /* 0xffffffec1100780c */ /* 0x040fe40003f82270 */
[C---:B------:R-:W-:Y:S02]  /*0850*/  ISETP.EQ.AND P2, PT, R17.reuse, -0x10, PT ;  /* 0xfffffff01100780c */ /* 0x040fe40003f42270 */
[C---:B------:R-:W-:Y:S02]  /*0860*/  ISETP.EQ.AND P1, PT, R17.reuse, -0xc, PT ;  /* 0xfffffff41100780c */ /* 0x040fe40003f22270 */
[C---:B------:R-:W-:Y:S02]  /*0870*/  ISETP.EQ.AND P0, PT, R17.reuse, -0x8, PT ;  /* 0xfffffff81100780c */ /* 0x040fe40003f02270 */
[----:B------:R-:W-:-:S03]  /*0880*/  ISETP.EQ.AND P5, PT, R17, RZ, PT ;  /* 0x000000ff1100720c */ /* 0x000fc60003fa2270 */
[--C-:B------:R-:W-:Y:S01]  /*0890*/  @P3 IMAD.MOV.U32 R15, RZ, RZ, R2.reuse ;  /* 0x000000ffff0f3224 */ /* 0x100fe200078e0002 */
[C---:B------:R-:W-:Y:S01]  /*08a0*/  ISETP.EQ.AND P3, PT, R17.reuse, -0x4, PT ;  /* 0xfffffffc1100780c */ /* 0x040fe20003f62270 */
[----:B------:R-:W-:Y:S01]  /*08b0*/  @P4 IMAD.MOV.U32 R16, RZ, RZ, R2 ;  /* 0x000000ffff104224 */ /* 0x000fe200078e0002 */
[----:B------:R-:W-:Y:S01]  /*08c0*/  @P4 MOV R15, R25 ;  /* 0x00000019000f4202 */ /* 0x000fe20000000f00 */
[----:B------:R-:W-:Y:S01]  /*08d0*/  @P2 IMAD.MOV.U32 R15, RZ, RZ, R24 ;  /* 0x000000ffff0f2224 */ /* 0x000fe200078e0018 */
[----:B------:R-:W-:Y:S01]  /*08e0*/  ISETP.EQ.AND P4, PT, R17, 0x4, PT ;  /* 0x000000041100780c */ /* 0x000fe20003f82270 */
[----:B------:R-:W-:Y:S02]  /*08f0*/  @P1 IMAD.MOV.U32 R15, RZ, RZ, R23 ;  /* 0x000000ffff0f1224 */ /* 0x000fe400078e0017 */
[----:B------:R-:W-:Y:S01]  /*0900*/  @P0 MOV R15, R22 ;  /* 0x00000016000f0202 */ /* 0x000fe20000000f00 */
[----:B------:R-:W-:Y:S01]  /*0910*/  @P2 IMAD.MOV.U32 R16, RZ, RZ, R25 ;  /* 0x000000ffff102224 */ /* 0x000fe200078e0019 */
[----:B------:R-:W-:Y:S01]  /*0920*/  @P1 MOV R16, R24 ;  /* 0x0000001800101202 */ /* 0x000fe20000000f00 */
[----:B------:R-:W-:-:S03]  /*0930*/  @P0 IMAD.MOV.U32 R16, RZ, RZ, R23 ;  /* 0x000000ffff100224 */ /* 0x000fc600078e0017 */
[----:B------:R-:W-:Y:S02]  /*0940*/  @P3 IMAD.MOV.U32 R15, RZ, RZ, R20 ;  /* 0x000000ffff0f3224 */ /* 0x000fe400078e0014 */
[--C-:B------:R-:W-:Y:S02]  /*0950*/  @P5 IMAD.MOV.U32 R15, RZ, RZ, R19.reuse ;  /* 0x000000ffff0f5224 */ /* 0x100fe400078e0013 */
[----:B------:R-:W-:Y:S01]  /*0960*/  @P3 IMAD.MOV.U32 R16, RZ, RZ, R22 ;  /* 0x000000ffff103224 */ /* 0x000fe200078e0016 */
[----:B------:R-:W-:Y:S01]  /*0970*/  @P5 MOV R16, R20 ;  /* 0x0000001400105202 */ /* 0x000fe20000000f00 */
[----:B------:R-:W-:Y:S01]  /*0980*/  @P4 IMAD.MOV.U32 R16, RZ, RZ, R19 ;  /* 0x000000ffff104224 */ /* 0x000fe200078e0013 */
[----:B------:R-:W-:Y:S01]  /*0990*/  MOV R21, R15 ;  /* 0x0000000f00157202 */ /* 0x000fe20000000f00 */
[----:B------:R-:W-:Y:S06]  /*09a0*/  @!P6 BRA `(.L_x_46) ;  /* 0x000000000028e947 */ /* 0x000fec0003800000 */
[----:B------:R-:W-:Y:S01]  /*09b0*/  @P1 IMAD.MOV.U32 R2, RZ, RZ, R25 ;  /* 0x000000ffff021224 */ /* 0x000fe200078e0019 */
[----:B------:R-:W-:Y:S01]  /*09c0*/  LOP3.LUT R14, R14, 0x1f, RZ, 0xc0, !PT ;  /* 0x0000001f0e0e7812 */ /* 0x000fe200078ec0ff */
[----:B------:R-:W-:Y:S01]  /*09d0*/  @P0 IMAD.MOV.U32 R2, RZ, RZ, R24 ;  /* 0x000000ffff020224 */ /* 0x000fe200078e0018 */
[----:B------:R-:W-:Y:S02]  /*09e0*/  ISETP.EQ.AND P0, PT, R17, 0x8, PT ;  /* 0x000000081100780c */ /* 0x000fe40003f02270 */
[----:B------:R-:W-:Y:S01]  /*09f0*/  @P3 MOV R2, R23 ;  /* 0x0000001700023202 */ /* 0x000fe20000000f00 */
[----:B------:R-:W-:Y:S01]  /*0a00*/  @P5 IMAD.MOV.U32 R2, RZ, RZ, R22 ;  /* 0x000000ffff025224 */ /* 0x000fe200078e0016 */
[----:B------:R-:W-:Y:S01]  /*0a10*/  SHF.L.W.U32.HI R21, R16, R14, R21 ;  /* 0x0000000e10157219 */ /* 0x000fe20000010e15 */
[----:B------:R-:W-:-:S08]  /*0a20*/  @P4 IMAD.MOV.U32 R2, RZ, RZ, R20 ;  /* 0x000000ffff024224 */ /* 0x000fd000078e0014 */
[----:B------:R-:W-:-:S04]  /*0a30*/  @P0 MOV R2, R19 ;  /* 0x0000001300020202 */ /* 0x000fc80000000f00 */
[----:B------:R-:W-:-:S07]  /*0a40*/  SHF.L.W.U32.HI R16, R2, R14, R16 ;  /* 0x0000000e02107219 */ /* 0x000fce0000010e10 */
.L_x_46:
[C---:B------:R-:W-:Y:S01]  /*0a50*/  SHF.L.W.U32.HI R19, R16.reuse, 0x2, R21 ;  /* 0x0000000210137819 */ /* 0x040fe20000010e15 */
[----:B------:R-:W-:Y:S01]  /*0a60*/  IMAD.SHL.U32 R14, R16, 0x4, RZ ;  /* 0x00000004100e7824 */ /* 0x000fe200078e00ff */
[----:B------:R-:W-:Y:S01]  /*0a70*/  UMOV UR4, 0x54442d19 ;  /* 0x54442d1900047882 */ /* 0x000fe20000000000 */
[----:B------:R-:W-:Y:S01]  /*0a80*/  UMOV UR5, 0x3bf921fb ;  /* 0x3bf921fb00057882 */ /* 0x000fe20000000000 */
[----:B------:R-:W-:Y:S02]  /*0a90*/  SHF.R.S32.HI R2, RZ, 0x1f, R19 ;  /* 0x0000001fff027819 */ /* 0x000fe40000011413 */
[----:B------:R-:W-:Y:S02]  /*0aa0*/  ISETP.GE.AND P0, PT, R0, RZ, PT ;  /* 0x000000ff0000720c */ /* 0x000fe40003f06270 */
[C---:B------:R-:W-:Y:S02]  /*0ab0*/  LOP3.LUT R14, R2.reuse, R14, RZ, 0x3c, !PT ;  /* 0x0000000e020e7212 */ /* 0x040fe400078e3cff */
[----:B------:R-:W-:-:S02]  /*0ac0*/  LOP3.LUT R15, R2, R19, RZ, 0x3c, !PT ;  /* 0x00000013020f7212 */ /* 0x000fc400078e3cff */
[----:B------:R-:W-:Y:S02]  /*0ad0*/  SHF.R.U32.HI R2, RZ, 0x1e, R21 ;  /* 0x0000001eff027819 */ /* 0x000fe40000011615 */
[C---:B------:R-:W-:Y:S02]  /*0ae0*/  LOP3.LUT R0, R19.reuse, R0, RZ, 0x3c, !PT ;  /* 0x0000000013007212 */ /* 0x040fe400078e3cff */
[----:B------:R-:W0:Y:S01]  /*0af0*/  I2F.F64.S64 R14, R14 ;  /* 0x0000000e000e7312 */ /* 0x000e220000301c00 */
[----:B------:R-:W-:Y:S02]  /*0b00*/  LEA.HI R2, R19, R2, RZ, 0x1 ;  /* 0x0000000213027211 */ /* 0x000fe400078f08ff */
[----:B------:R-:W-:-:S03]  /*0b10*/  ISETP.GE.AND P1, PT, R0, RZ, PT ;  /* 0x000000ff0000720c */ /* 0x000fc60003f26270 */
[----:B------:R-:W-:-:S05]  /*0b20*/  IMAD.MOV R0, RZ, RZ, -R2 ;  /* 0x000000ffff007224 */ /* 0x000fca00078e0a02 */
[----:B------:R-:W-:Y:S01]  /*0b30*/  @!P0 MOV R2, R0 ;  /* 0x0000000000028202 */ /* 0x000fe20000000f00 */
[----:B0-----:R-:W-:-:S10]  /*0b40*/  DMUL R16, R14, UR4 ;  /* 0x000000040e107c28 */ /* 0x001fd40008000000 */
[----:B------:R-:W0:Y:S02]  /*0b50*/  F2F.F32.F64 R16, R16 ;  /* 0x0000001000107310 */ /* 0x000e240000301000 */
[----:B0-----:R-:W-:-:S07]  /*0b60*/  FSEL R14, -R16, R16, !P1 ;  /* 0x00000010100e7208 */ /* 0x001fce0004800100 */
.L_x_44:
[----:B------:R-:W-:Y:S02]  /*0b70*/  IMAD.MOV.U32 R0, RZ, RZ, 0x37cbac00 ;  /* 0x37cbac00ff007424 */ /* 0x000fe400078e00ff */
[----:B------:R-:W-:Y:S01]  /*0b80*/  FMUL R15, R14, R14 ;  /* 0x0000000e0e0f7220 */ /* 0x000fe20000400000 */
[C---:B------:R-:W-:Y:S01]  /*0b90*/  LOP3.LUT R16, R2.reuse, 0x1, RZ, 0xc0, !PT ;  /* 0x0000000102107812 */ /* 0x040fe200078ec0ff */
[----:B------:R-:W-:Y:S01]  /*0ba0*/  IMAD.MOV.U32 R18, RZ, RZ, 0x3c0885e4 ;  /* 0x3c0885e4ff127424 */ /* 0x000fe200078e00ff */
[----:B------:R-:W-:Y:S01]  /*0bb0*/  IADD3 R2, PT, PT, R2, 0x1, RZ ;  /* 0x0000000102027810 */ /* 0x000fe20007ffe0ff */
[----:B------:R-:W-:Y:S01]  /*0bc0*/  FFMA R0, R15, R0, -0.0013887860113754868507 ;  /* 0xbab607ed0f007423 */ /* 0x000fe20000000000 */
[----:B------:R-:W-:Y:S01]  /*0bd0*/  ISETP.NE.U32.AND P0, PT, R16, 0x1, PT ;  /* 0x000000011000780c */ /* 0x000fe20003f05070 */
[----:B------:R-:W-:Y:S01]  /*0be0*/  IMAD.MOV.U32 R19, RZ, RZ, 0x3e2aaaa8 ;  /* 0x3e2aaaa8ff137424 */ /* 0x000fe200078e00ff */
[----:B------:R-:W-:Y:S02]  /*0bf0*/  LOP3.LUT P1, RZ, R2, 0x2, RZ, 0xc0, !PT ;  /* 0x0000000202ff7812 */ /* 0x000fe4000782c0ff */
[----:B------:R-:W-:-:S02]  /*0c00*/  FSEL R16, R0, -0.00019574658654164522886, P0 ;  /* 0xb94d415300107808 */ /* 0x000fc40000000000 */
[----:B------:R-:W-:Y:S02]  /*0c10*/  FSEL R18, R18, 0.041666727513074874878, !P0 ;  /* 0x3d2aaabb12127808 */ /* 0x000fe40004000000 */
[----:B------:R-:W-:Y:S02]  /*0c20*/  FSEL R0, R14, 1, !P0 ;  /* 0x3f8000000e007808 */ /* 0x000fe40004000000 */
[----:B------:R-:W-:Y:S01]  /*0c30*/  FSEL R19, -R19, -0.4999999701976776123, !P0 ;  /* 0xbeffffff13137808 */ /* 0x000fe20004000100 */
[C---:B------:R-:W-:Y:S02]  /*0c40*/  FFMA R16, R15.reuse, R16, R18 ;  /* 0x000000100f107223 */ /* 0x040fe40000000012 */
[C---:B------:R-:W-:Y:S02]  /*0c50*/  FFMA R17, R15.reuse, R0, RZ ;  /* 0x000000000f117223 */ /* 0x040fe400000000ff */
[----:B------:R-:W-:-:S04]  /*0c60*/  FFMA R16, R15, R16, R19 ;  /* 0x000000100f107223 */ /* 0x000fc80000000013 */
[----:B------:R-:W-:-:S04]  /*0c70*/  FFMA R0, R17, R16, R0 ;  /* 0x0000001011007223 */ /* 0x000fc80000000000 */
[----:B------:R-:W-:-:S04]  /*0c80*/  @P1 FADD R0, RZ, -R0 ;  /* 0x80000000ff001221 */ /* 0x000fc80000000000 */
[----:B------:R-:W0:Y:S08]  /*0c90*/  F2F.F64.F32 R14, R0 ;  /* 0x00000000000e7310 */ /* 0x000e300000201800 */
[----:B0-----:R-:W0:Y:S01]  /*0ca0*/  MUFU.RCP64H R21, R15 ;  /* 0x0000000f00157308 */ /* 0x001e220000001800 */
[----:B------:R-:W-:-:S05]  /*0cb0*/  VIADD R20, R15, 0x300402 ;  /* 0x003004020f147836 */ /* 0x000fca0000000000 */
[----:B------:R-:W-:Y:S01]  /*0cc0*/  FSETP.GEU.AND P0, PT, |R20|, 5.8789094863358348022e-39, PT ;  /* 0x004004021400780b */ /* 0x000fe20003f0e200 */
[----:B0-----:R-:W-:-:S08]  /*0cd0*/  DFMA R18, -R14, R20, 1 ;  /* 0x3ff000000e12742b */ /* 0x001fd00000000114 */
[----:B------:R-:W-:-:S08]  /*0ce0*/  DFMA R18, R18, R18, R18 ;  /* 0x000000121212722b */ /* 0x000fd00000000012 */
[----:B------:R-:W-:-:S08]  /*0cf0*/  DFMA R18, R20, R18, R20 ;  /* 0x000000121412722b */ /* 0x000fd00000000014 */
[----:B------:R-:W-:-:S08]  /*0d00*/  DFMA R16, -R14, R18, 1 ;  /* 0x3ff000000e10742b */ /* 0x000fd00000000112 */
[----:B------:R-:W-:Y:S01]  /*0d10*/  DFMA R16, R18, R16, R18 ;  /* 0x000000101210722b */ /* 0x000fe20000000012 */
[----:B------:R-:W-:Y:S10]  /*0d20*/  @P0 BRA `(.L_x_47) ;  /* 0x0000000000100947 */ /* 0x000ff40003800000 */
[----:B------:R-:W-:-:S04]  /*0d30*/  LOP3.LUT R0, R15, 0x7fffffff, RZ, 0xc0, !PT ;  /* 0x7fffffff0f007812 */ /* 0x000fc800078ec0ff */
[----:B------:R-:W-:Y:S02]  /*0d40*/  IADD3 R23, PT, PT, R0, -0x100000, RZ ;  /* 0xfff0000000177810 */ /* 0x000fe40007ffe0ff */
[----:B------:R-:W-:-:S07]  /*0d50*/  MOV R0, 0xd70 ;  /* 0x00000d7000007802 */ /* 0x000fce0000000f00 */
[----:B-----5:R-:W-:Y:S05]  /*0d60*/  CALL.REL.NOINC `($__internal_1_$__cuda_sm20_dblrcp_rn_slowpath_v3) ;  /* 0x0000003800c87944 */ /* 0x020fea0003c00000 */
.L_x_47:
[----:B------:R-:W0:Y:S02]  /*0d70*/  F2F.F64.F32 R14, |R43| ;  /* 0x4000002b000e7310 */ /* 0x000e240000201800 */
[----:B0-----:R-:W-:-:S10]  /*0d80*/  DADD R14, R14, -R16 ;  /* 0x000000000e0e7229 */ /* 0x001fd40000000810 */
[----:B------:R-:W0:Y:S02]  /*0d90*/  F2F.F32.F64 R14, R14 ;  /* 0x0000000e000e7310 */ /* 0x000e240000301000 */
[----:B0-----:R-:W-:Y:S01]  /*0da0*/  FADD R0, |R14|, -RZ ;  /* 0x800000ff0e007221 */ /* 0x001fe20000000200 */
[----:B------:R-:W-:Y:S06]  /*0db0*/  BRA `(.L_x_48) ;  /* 0x0000002800707947 */ /* 0x000fec0003800000 */
.L_x_43:
[----:B------:R-:W-:-:S04]  /*0dc0*/  FSETP.GEU.AND P1, PT, R34, -R8, PT ;  /* 0x800000082200720b */ /* 0x000fc80003f2e000 */
[----:B------:R-:W-:-:S04]  /*0dd0*/  FSETP.GEU.OR P1, PT, R35, -R9, P1 ;  /* 0x800000092300720b */ /* 0x000fc80000f2e400 */
[----:B------:R-:W-:-:S04]  /*0de0*/  FSETP.LEU.OR P1, PT, R36, -R10, P1 ;  /* 0x8000000a2400720b */ /* 0x000fc80000f2b400 */
[----:B------:R-:W-:-:S13]  /*0df0*/  FSETP.LEU.OR P1, PT, R33, -R6, P1 ;  /* 0x800000062100720b */ /* 0x000fda0000f2b400 */
[----:B------:R-:W-:Y:S05]  /*0e00*/  @P1 BRA `(.L_x_49) ;  /* 0x0000000000d81947 */ /* 0x000fea0003800000 */
[----:B------:R-:W0:Y:S01]  /*0e10*/  F2F.F64.F32 R14, R43 ;  /* 0x0000002b000e7310 */ /* 0x000e220000201800 */
[----:B------:R-:W-:Y:S01]  /*0e20*/  BSSY.RECONVERGENT B1, `(.L_x_50) ;  /* 0x0000006000017945 */ /* 0x000fe20003800200 */
[----:B------:R-:W-:Y:S01]  /*0e30*/  MOV R40, 0xe80 ;  /* 0x00000e8000287802 */ /* 0x000fe20000000f00 */
[----:B0-----:R-:W-:-:S10]  /*0e40*/  DADD R16, -RZ, |R14| ;  /* 0x00000000ff107229 */ /* 0x001fd4000000050e */
[----:B------:R-:W-:Y:S02]  /*0e50*/  IMAD.MOV.U32 R18, RZ, RZ, R16 ;  /* 0x000000ffff127224 */ /* 0x000fe400078e0010 */
[----:B------:R-:W-:-:S07]  /*0e60*/  IMAD.MOV.U32 R0, RZ, RZ, R17 ;  /* 0x000000ffff007224 */ /* 0x000fce00078e0011 */
[----:B-----5:R-:W-:Y:S05]  /*0e70*/  CALL.REL.NOINC `($_Z7costFcnPfP5StateP5TrackS3_P3Obs$__internal_accurate_pow) ;  /* 0x0000004400247944 */ /* 0x020fea0003c00000 */
[----:B------:R-:W-:Y:S05]  /*0e80*/  BSYNC.RECONVERGENT B1 ;  /* 0x0000000000017941 */ /* 0x000fea0003800200 */
.L_x_50:
[C---:B------:R-:W-:Y:S01]  /*0e90*/  DADD R18, R14.reuse, 2 ;  /* 0x400000000e127429 */ /* 0x040fe20000000000 */
[----:B------:R-:W-:Y:S01]  /*0ea0*/  BSSY.RECONVERGENT B1, `(.L_x_51) ;  /* 0x000000d000017945 */ /* 0x000fe20003800200 */
[----:B------:R-:W-:Y:S01]  /*0eb0*/  DSETP.NEU.AND P0, PT, |R14|, +INF , PT ;  /* 0x7ff000000e00742a */ /* 0x000fe20003f0d200 */
[----:B------:R-:W-:Y:S01]  /*0ec0*/  MOV R30, R16 ;  /* 0x00000010001e7202 */ /* 0x000fe20000000f00 */
[----:B------:R-:W0:Y:S01]  /*0ed0*/  F2F.F64.F32 R14, R41 ;  /* 0x00000029000e7310 */ /* 0x000e220000201800 */
[----:B------:R-:W-:Y:S01]  /*0ee0*/  IMAD.MOV.U32 R31, RZ, RZ, R17 ;  /* 0x000000ffff1f7224 */ /* 0x000fe200078e0011 */
[----:B------:R-:W-:-:S04]  /*0ef0*/  MOV R40, 0xf70 ;  /* 0x00000f7000287802 */ /* 0x000fc80000000f00 */
[----:B------:R-:W-:-:S04]  /*0f00*/  LOP3.LUT R18, R19, 0x7ff00000, RZ, 0xc0, !PT ;  /* 0x7ff0000013127812 */ /* 0x000fc800078ec0ff */
[----:B------:R-:W-:Y:S01]  /*0f10*/  ISETP.NE.OR P0, PT, R18, 0x7ff00000, P0 ;  /* 0x7ff000001200780c */ /* 0x000fe20000705670 */
[----:B0-----:R-:W-:Y:S01]  /*0f20*/  IMAD.MOV.U32 R18, RZ, RZ, R14 ;  /* 0x000000ffff127224 */ /* 0x001fe200078e000e */
[----:B------:R-:W-:-:S11]  /*0f30*/  MOV R0, R15 ;  /* 0x0000000f00007202 */ /* 0x000fd60000000f00 */
[----:B------:R-:W-:Y:S02]  /*0f40*/  @!P0 IMAD.MOV.U32 R30, RZ, RZ, 0x0 ;  /* 0x00000000ff1e8424 */ /* 0x000fe400078e00ff */
[----:B------:R-:W-:-:S07]  /*0f50*/  @!P0 IMAD.MOV.U32 R31, RZ, RZ, 0x7ff00000 ;  /* 0x7ff00000ff1f8424 */ /* 0x000fce00078e00ff */
[----:B------:R-:W-:Y:S05]  /*0f60*/  CALL.REL.NOINC `($_Z7costFcnPfP5StateP5TrackS3_P3Obs$__internal_accurate_pow) ;  /* 0x0000004000e87944 */ /* 0x000fea0003c00000 */
[----:B------:R-:W-:Y:S05]  /*0f70*/  BSYNC.RECONVERGENT B1 ;  /* 0x0000000000017941 */ /* 0x000fea0003800200 */
.L_x_51:
[----:B------:R-:W-:Y:S01]  /*0f80*/  DADD R14, R14, 2 ;  /* 0x400000000e0e7429 */ /* 0x000fe20000000000 */
[C---:B------:R-:W-:Y:S01]  /*0f90*/  FSETP.NEU.AND P0, PT, R41.reuse, +INF , PT ;  /* 0x7f8000002900780b */ /* 0x040fe20003f0d000 */
[----:B------:R-:W-:Y:S01]  /*0fa0*/  BSSY.RECONVERGENT B1, `(.L_x_52) ;  /* 0x0000019000017945 */ /* 0x000fe20003800200 */
[----:B------:R-:W-:Y:S02]  /*0fb0*/  FSETP.NEU.AND P1, PT, R41, 1, PT ;  /* 0x3f8000002900780b */ /* 0x000fe40003f2d000 */
[----:B------:R-:W-:-:S05]  /*0fc0*/  FSETP.NEU.AND P2, PT, R43, 1, PT ;  /* 0x3f8000002b00780b */ /* 0x000fca0003f4d000 */
[----:B------:R-:W-:Y:S02]  /*0fd0*/  LOP3.LUT R14, R15, 0x7ff00000, RZ, 0xc0, !PT ;  /* 0x7ff000000f0e7812 */ /* 0x000fe400078ec0ff */
[----:B------:R-:W-:Y:S02]  /*0fe0*/  FSEL R15, R31, 1.875, P2 ;  /* 0x3ff000001f0f7808 */ /* 0x000fe40001000000 */
[----:B------:R-:W-:Y:S02]  /*0ff0*/  ISETP.NE.OR P0, PT, R14, 0x7ff00000, P0 ;  /* 0x7ff000000e00780c */ /* 0x000fe40000705670 */
[----:B------:R-:W-:-:S11]  /*1000*/  FSEL R14, R30, RZ, P2 ;  /* 0x000000ff1e0e7208 */ /* 0x000fd60001000000 */
[----:B------:R-:W-:Y:S01]  /*1010*/  @!P0 IMAD.MOV.U32 R17, RZ, RZ, 0x7ff00000 ;  /* 0x7ff00000ff118424 */ /* 0x000fe200078e00ff */
[----:B------:R-:W-:-:S04]  /*1020*/  @!P0 MOV R16, 0x0 ;  /* 0x0000000000108802 */ /* 0x000fc80000000f00 */
[----:B------:R-:W-:Y:S02]  /*1030*/  FSEL R16, R16, RZ, P1 ;  /* 0x000000ff10107208 */ /* 0x000fe40000800000 */
[----:B------:R-:W-:-:S06]  /*1040*/  FSEL R17, R17, 1.875, P1 ;  /* 0x3ff0000011117808 */ /* 0x000fcc0000800000 */
[----:B------:R-:W-:-:S10]  /*1050*/  DADD R14, R14, R16 ;  /* 0x000000000e0e7229 */ /* 0x000fd40000000010 */
[----:B------:R-:W0:Y:S02]  /*1060*/  F2F.F32.F64 R15, R14 ;  /* 0x0000000e000f7310 */ /* 0x000e240000301000 */
[----:B0-----:R-:W-:-:S06]  /*1070*/  VIADD R0, R15, 0xf3000000 ;  /* 0xf30000000f007836 */ /* 0x001fcc0000000000 */
[----:B------:R0:W1:Y:S01]  /*1080*/  MUFU.RSQ R2, R15 ;  /* 0x0000000f00027308 */ /* 0x0000620000001400 */
[----:B------:R-:W-:-:S13]  /*1090*/  ISETP.GT.U32.AND P0, PT, R0, 0x727fffff, PT ;  /* 0x727fffff0000780c */ /* 0x000fda0003f04070 */
[----:B0-----:R-:W-:Y:S05]  /*10a0*/  @!P0 BRA `(.L_x_53) ;  /* 0x0000000000108947 */ /* 0x001fea0003800000 */
[----:B------:R-:W-:Y:S02]  /*10b0*/  MOV R0, R15 ;  /* 0x0000000f00007202 */ /* 0x000fe40000000f00 */
[----:B------:R-:W-:-:S07]  /*10c0*/  MOV R18, 0x10e0 ;  /* 0x000010e000127802 */ /* 0x000fce0000000f00 */
[----:B-1----:R-:W-:Y:S05]  /*10d0*/  CALL.REL.NOINC `($__internal_2_$__cuda_sm20_sqrt_rn_f32_slowpath) ;  /* 0x0000003800907944 */ /* 0x002fea0003c00000 */
[----:B------:R-:W-:Y:S05]  /*10e0*/  BRA `(.L_x_54) ;  /* 0x0000000000107947 */ /* 0x000fea0003800000 */
.L_x_53:
[----:B-1----:R-:W-:Y:S01]  /*10f0*/  FMUL.FTZ R0, R15, R2 ;  /* 0x000000020f007220 */ /* 0x002fe20000410000 */
[----:B------:R-:W-:-:S03]  /*1100*/  FMUL.FTZ R2, R2, 0.5 ;  /* 0x3f00000002027820 */ /* 0x000fc60000410000 */
[----:B------:R-:W-:-:S04]  /*1110*/  FFMA R15, -R0, R0, R15 ;  /* 0x00000000000f7223 */ /* 0x000fc8000000010f */
[----:B------:R-:W-:-:S07]  /*1120*/  FFMA R0, R15, R2, R0 ;  /* 0x000000020f007223 */ /* 0x000fce0000000000 */
.L_x_54:
[----:B------:R-:W-:Y:S05]  /*1130*/  BSYNC.RECONVERGENT B1 ;  /* 0x0000000000017941 */ /* 0x000fea0003800200 */
.L_x_52:
[----:B------:R-:W-:-:S04]  /*1140*/  FADD R0, R0, -1 ;  /* 0xbf80000000007421 */ /* 0x000fc80000000000 */
[----:B------:R-:W-:Y:S01]  /*1150*/  FADD R0, |R0|, -RZ ;  /* 0x800000ff00007221 */ /* 0x000fe20000000200 */
[----:B------:R-:W-:Y:S06]  /*1160*/  BRA `(.L_x_48) ;  /* 0x0000002400847947 */ /* 0x000fec0003800000 */
.L_x_49:
[----:B------:R-:W-:-:S04]  /*1170*/  FSETP.GT.AND P1, PT, R36, -R10, PT ;  /* 0x8000000a2400720b */ /* 0x000fc80003f24000 */
[----:B------:R-:W-:-:S04]  /*1180*/  FSETP.GT.AND P1, PT, R35, -R9, P1 ;  /* 0x800000092300720b */ /* 0x000fc80000f24000 */
[----:B------:R-:W-:-:S04]  /*1190*/  FSETP.GEU.OR P2, PT, R34, -R8, !P1 ;  /* 0x800000082200720b */ /* 0x000fc80004f4e400 */
[----:B------:R-:W-:-:S13]  /*11a0*/  FSETP.LEU.OR P2, PT, R33, -R6, P2 ;  /* 0x800000062100720b */ /* 0x000fda000174b400 */
[----:B------:R-:W-:Y:S05]  /*11b0*/  @P2 BRA `(.L_x_55) ;  /* 0x0000000800782947 */ /* 0x000fea0003800000 */
        /* <DEDUP_REMOVED lines=30> */
[----:B------:R-:W-:Y:S01]  /*13a0*/  @!P0 MOV R2, RZ ;  /* 0x000000ff00028202 */ /* 0x000fe20000000f00 */
[----:B------:R-:W-:Y:S06]  /*13b0*/  @!P0 BRA `(.L_x_56) ;  /* 0x0000000400648947 */ /* 0x000fec0003800000 */
[----:B------:R-:W-:Y:S02]  /*13c0*/  IMAD.SHL.U32 R2, R0, 0x100, RZ ;  /* 0x0000010000027824 */ /* 0x000fe400078e00ff */
[----:B------:R-:W-:Y:S02]  /*13d0*/  HFMA2 R21, -RZ, RZ, 0, 0 ;  /* 0x00000000ff157431 */ /* 0x000fe400000001ff */
[----:B------:R-:W-:Y:S01]  /*13e0*/  IMAD.MOV.U32 R19, RZ, RZ, RZ ;  /* 0x000000ffff137224 */ /* 0x000fe200078e00ff */
[----:B------:R-:W0:Y:S01]  /*13f0*/  LDCU.64 UR8, c[0x4][0x70] ;  /* 0x01000e00ff0877ac */ /* 0x000e220008000a00 */
[----:B------:R-:W-:Y:S01]  /*1400*/  IMAD.MOV.U32 R26, RZ, RZ, RZ ;  /* 0x000000ffff1a7224 */ /* 0x000fe200078e00ff */
[----:B------:R-:W-:Y:S01]  /*1410*/  LOP3.LUT R18, R2, 0x80000000, RZ, 0xfc, !PT ;  /* 0x8000000002127812 */ /* 0x000fe200078efcff */
[----:B------:R-:W-:-:S06]  /*1420*/  UMOV UR4, URZ ;  /* 0x000000ff00047c82 */ /* 0x000fcc0008000000 */
.L_x_57:
[----:B0-----:R-:W-:Y:S01]  /*1430*/  MOV R15, UR9 ;  /* 0x00000009000f7c02 */ /* 0x001fe20008000f00 */
        /* <DEDUP_REMOVED lines=15> */
[-C--:B------:R-:W-:Y:S01]  /*1530*/  @P1 MOV R25, R16.reuse ;  /* 0x0000001000191202 */ /* 0x080fe20000000f00 */
[----:B------:R-:W-:Y:S01]  /*1540*/  IMAD.X R19, R17, 0x1, R21, P6 ;  /* 0x0000000111137824 */ /* 0x000fe200030e0615 */
[----:B------:R-:W-:Y:S01]  /*1550*/  @P4 MOV R22, R16 ;  /* 0x0000001000164202 */ /* 0x000fe20000000f00 */
[--C-:B------:R-:W-:Y:S02]  /*1560*/  @P0 IMAD.MOV.U32 R2, RZ, RZ, R16.reuse ;  /* 0x000000ffff020224 */ /* 0x100fe400078e0010 */
[--C-:B------:R-:W-:Y:S02]  /*1570*/  @P2 IMAD.MOV.U32 R24, RZ, RZ, R16.reuse ;  /* 0x000000ffff182224 */ /* 0x100fe400078e0010 */
[--C-:B------:R-:W-:Y:S02]  /*1580*/  @P3 IMAD.MOV.U32 R23, RZ, RZ, R16.reuse ;  /* 0x000000ffff173224 */ /* 0x100fe400078e0010 */
[----:B------:R-:W-:Y:S01]  /*1590*/  @P5 IMAD.MOV.U32 R20, RZ, RZ, R16 ;  /* 0x000000ffff145224 */ /* 0x000fe200078e0010 */
[----:B------:R-:W-:Y:S06]  /*15a0*/  BRA.U UP0, `(.L_x_57) ;  /* 0xfffffffd00a07547 */ /* 0x000fec000b83ffff */
[----:B------:R-:W-:-:S04]  /*15b0*/  SHF.R.U32.HI R14, RZ, 0x17, R0 ;  /* 0x00000017ff0e7819 */ /* 0x000fc80000011600 */
[C---:B------:R-:W-:Y:S02]  /*15c0*/  LOP3.LUT R15, R14.reuse, 0xe0, RZ, 0xc0, !PT ;  /* 0x000000e00e0f7812 */ /* 0x040fe400078ec0ff */
[----:B------:R-:W-:Y:S02]  /*15d0*/  LOP3.LUT P6, RZ, R14, 0x1f, RZ, 0xc0, !PT ;  /* 0x0000001f0eff7812 */ /* 0x000fe400078cc0ff */
[----:B------:R-:W-:-:S04]  /*15e0*/  IADD3 R15, PT, PT, R15, -0x80, RZ ;  /* 0xffffff800f0f7810 */ /* 0x000fc80007ffe0ff */
[----:B------:R-:W-:-:S05]  /*15f0*/  SHF.R.U32.HI R15, RZ, 0x5, R15 ;  /* 0x00000005ff0f7819 */ /* 0x000fca000001160f */
[----:B------:R-:W-:-:S05]  /*1600*/  IMAD.U32 R17, R15, -0x4, RZ ;  /* 0xfffffffc0f117824 */ /* 0x000fca00078e00ff */
[C---:B------:R-:W-:Y:S02]  /*1610*/  ISETP.EQ.AND P3, PT, R17.reuse, -0x18, PT ;  /* 0xffffffe81100780c */ /* 0x040fe40003f62270 */
[C---:B------:R-:W-:Y:S02]  /*1620*/  ISETP.EQ.AND P4, PT, R17.reuse, -0x14, PT ;  /* 0xffffffec1100780c */ /* 0x040fe40003f82270 */
[C---:B------:R-:W-:Y:S02]  /*1630*/  ISETP.EQ.AND P2, PT, R17.reuse, -0x10, PT ;  /* 0xfffffff01100780c */ /* 0x040fe40003f42270 */
[C---:B------:R-:W-:Y:S02]  /*1640*/  ISETP.EQ.AND P1, PT, R17.reuse, -0xc, PT ;  /* 0xfffffff41100780c */ /* 0x040fe40003f22270 */
[C---:B------:R-:W-:Y:S02]  /*1650*/  ISETP.EQ.AND P0, PT, R17.reuse, -0x8, PT ;  /* 0xfffffff81100780c */ /* 0x040fe40003f02270 */
[----:B------:R-:W-:-:S03]  /*1660*/  ISETP.EQ.AND P5, PT, R17, RZ, PT ;  /* 0x000000ff1100720c */ /* 0x000fc60003fa2270 */
[----:B------:R-:W-:Y:S01]  /*1670*/  @P3 IMAD.MOV.U32 R15, RZ, RZ, R2 ;  /* 0x000000ffff0f3224 */ /* 0x000fe200078e0002 */
[C---:B------:R-:W-:Y:S01]  /*1680*/  ISETP.EQ.AND P3, PT, R17.reuse, -0x4, PT ;  /* 0xfffffffc1100780c */ /* 0x040fe20003f62270 */
[--C-:B------:R-:W-:Y:S01]  /*1690*/  @P4 IMAD.MOV.U32 R15, RZ, RZ, R25.reuse ;  /* 0x000000ffff0f4224 */ /* 0x100fe200078e0019 */
[----:B------:R-:W-:Y:S01]  /*16a0*/  @P4 MOV R16, R2 ;  /* 0x0000000200104202 */ /* 0x000fe20000000f00 */
[----:B------:R-:W-:Y:S01]  /*16b0*/  @P2 IMAD.MOV.U32 R16, RZ, RZ, R25 ;  /* 0x000000ffff102224 */ /* 0x000fe200078e0019 */
[----:B------:R-:W-:Y:S01]  /*16c0*/  ISETP.EQ.AND P4, PT, R17, 0x4, PT ;  /* 0x000000041100780c */ /* 0x000fe20003f82270 */
[----:B------:R-:W-:Y:S01]  /*16d0*/  @P1 IMAD.MOV.U32 R16, RZ, RZ, R24 ;  /* 0x000000ffff101224 */ /* 0x000fe200078e0018 */
[----:B------:R-:W-:Y:S01]  /*16e0*/  @P2 MOV R15, R24 ;  /* 0x00000018000f2202 */ /* 0x000fe20000000f00 */
[----:B------:R-:W-:Y:S01]  /*16f0*/  @P1 IMAD.MOV.U32 R15, RZ, RZ, R23 ;  /* 0x000000ffff0f1224 */ /* 0x000fe200078e0017 */
[----:B------:R-:W-:Y:S01]  /*1700*/  @P0 MOV R16, R23 ;  /* 0x0000001700100202 */ /* 0x000fe20000000f00 */
[----:B------:R-:W-:-:S04]  /*1710*/  @P0 IMAD.MOV.U32 R15, RZ, RZ, R22 ;  /* 0x000000ffff0f0224 */ /* 0x000fc800078e0016 */
[----:B------:R-:W-:Y:S01]  /*1720*/  @P3 MOV R15, R20 ;  /* 0x00000014000f3202 */ /* 0x000fe20000000f00 */
[----:B------:R-:W-:Y:S02]  /*1730*/  @P5 IMAD.MOV.U32 R15, RZ, RZ, R19 ;  /* 0x000000ffff0f5224 */ /* 0x000fe400078e0013 */
[----:B------:R-:W-:Y:S02]  /*1740*/  @P3 IMAD.MOV.U32 R16, RZ, RZ, R22 ;  /* 0x000000ffff103224 */ /* 0x000fe400078e0016 */
[----:B------:R-:W-:Y:S01]  /*1750*/  @P5 IMAD.MOV.U32 R16, RZ, RZ, R20 ;  /* 0x000000ffff105224 */ /* 0x000fe200078e0014 */
[----:B------:R-:W-:Y:S01]  /*1760*/  @P4 MOV R16, R19 ;  /* 0x0000001300104202 */ /* 0x000fe20000000f00 */
[----:B------:R-:W-:Y:S01]  /*1770*/  IMAD.MOV.U32 R21, RZ, RZ, R15 ;  /* 0x000000ffff157224 */ /* 0x000fe200078e000f */
[----:B------:R-:W-:Y:S06]  /*1780*/  @!P6 BRA `(.L_x_58) ;  /* 0x000000000028e947 */ /* 0x000fec0003800000 */
[----:B------:R-:W-:Y:S01]  /*1790*/  @P1 IMAD.MOV.U32 R2, RZ, RZ, R25 ;  /* 0x000000ffff021224 */ /* 0x000fe200078e0019 */
[----:B------:R-:W-:Y:S01]  /*17a0*/  @P0 MOV R2, R24 ;  /* 0x0000001800020202 */ /* 0x000fe20000000f00 */
[----:B------:R-:W-:Y:S01]  /*17b0*/  @P3 IMAD.MOV.U32 R2, RZ, RZ, R23 ;  /* 0x000000ffff023224 */ /* 0x000fe200078e0017 */
[----:B------:R-:W-:Y:S01]  /*17c0*/  ISETP.EQ.AND P0, PT, R17, 0x8, PT ;  /* 0x000000081100780c */ /* 0x000fe20003f02270 */
[----:B------:R-:W-:Y:S01]  /*17d0*/  @P5 IMAD.MOV.U32 R2, RZ, RZ, R22 ;  /* 0x000000ffff025224 */ /* 0x000fe200078e0016 */
[----:B------:R-:W-:Y:S02]  /*17e0*/  @P4 MOV R2, R20 ;  /* 0x0000001400024202 */ /* 0x000fe40000000f00 */
[----:B------:R-:W-:-:S04]  /*17f0*/  LOP3.LUT R14, R14, 0x1f, RZ, 0xc0, !PT ;  /* 0x0000001f0e0e7812 */ /* 0x000fc800078ec0ff */
[----:B------:R-:W-:-:S05]  /*1800*/  SHF.L.W.U32.HI R21, R16, R14, R21 ;  /* 0x0000000e10157219 */ /* 0x000fca0000010e15 */
[----:B------:R-:W-:-:S05]  /*1810*/  @P0 IMAD.MOV.U32 R2, RZ, RZ, R19 ;  /* 0x000000ffff020224 */ /* 0x000fca00078e0013 */
[----:B------:R-:W-:-:S07]  /*1820*/  SHF.L.W.U32.HI R16, R2, R14, R16 ;  /* 0x0000000e02107219 */ /* 0x000fce0000010e10 */
.L_x_58:
        /* <DEDUP_REMOVED lines=12> */
[----:B------:R-:W-:Y:S02]  /*18f0*/  ISETP.GE.AND P1, PT, R0, RZ, PT ;  /* 0x000000ff0000720c */ /* 0x000fe40003f26270 */
[----:B------:R-:W-:-:S05]  /*1900*/  IADD3 R0, PT, PT, -R2, RZ, RZ ;  /* 0x000000ff02007210 */ /* 0x000fca0007ffe1ff */
[----:B------:R-:W-:Y:S01]  /*1910*/  @!P0 IMAD.MOV.U32 R2, RZ, RZ, R0 ;  /* 0x000000ffff028224 */ /* 0x000fe200078e0000 */
[----:B0-----:R-:W-:-:S10]  /*1920*/  DMUL R16, R14, UR4 ;  /* 0x000000040e107c28 */ /* 0x001fd40008000000 */
[----:B------:R-:W0:Y:S02]  /*1930*/  F2F.F32.F64 R16, R16 ;  /* 0x0000001000107310 */ /* 0x000e240000301000 */
[----:B0-----:R-:W-:-:S07]  /*1940*/  FSEL R14, -R16, R16, !P1 ;  /* 0x00000010100e7208 */ /* 0x001fce0004800100 */
.L_x_56:
[----:B------:R-:W-:Y:S02]  /*1950*/  IMAD.MOV.U32 R0, RZ, RZ, 0x37cbac00 ;  /* 0x37cbac00ff007424 */ /* 0x000fe400078e00ff */
[----:B------:R-:W-:Y:S01]  /*1960*/  FMUL R15, R14, R14 ;  /* 0x0000000e0e0f7220 */ /* 0x000fe20000400000 */
[C---:B------:R-:W-:Y:S01]  /*1970*/  LOP3.LUT R16, R2.reuse, 0x1, RZ, 0xc0, !PT ;  /* 0x0000000102107812 */ /* 0x040fe200078ec0ff */
[----:B------:R-:W-:Y:S01]  /*1980*/  VIADD R2, R2, 0x1 ;  /* 0x0000000102027836 */ /* 0x000fe20000000000 */
[----:B------:R-:W-:Y:S01]  /*1990*/  MOV R18, 0x3c0885e4 ;  /* 0x3c0885e400127802 */ /* 0x000fe20000000f00 */
        /* <DEDUP_REMOVED lines=15> */
[----:B------:R-:W-:-:S04]  /*1a90*/  IADD3 R20, PT, PT, R15, 0x300402, RZ ;  /* 0x003004020f147810 */ /* 0x000fc80007ffe0ff */
[----:B------:R-:W-:Y:S02]  /*1aa0*/  FSETP.GEU.AND P0, PT, |R20|, 5.8789094863358348022e-39, PT ;  /* 0x004004021400780b */ /* 0x000fe40003f0e200 */
[----:B0-----:R-:W-:-:S08]  /*1ab0*/  DFMA R18, -R14, R20, 1 ;  /* 0x3ff000000e12742b */ /* 0x001fd00000000114 */
[----:B------:R-:W-:-:S08]  /*1ac0*/  DFMA R18, R18, R18, R18 ;  /* 0x000000121212722b */ /* 0x000fd00000000012 */
[----:B------:R-:W-:-:S08]  /*1ad0*/  DFMA R18, R20, R18, R20 ;  /* 0x000000121412722b */ /* 0x000fd00000000014 */
[----:B------:R-:W-:-:S08]  /*1ae0*/  DFMA R16, -R14, R18, 1 ;  /* 0x3ff000000e10742b */ /* 0x000fd00000000112 */
[----:B------:R-:W-:Y:S01]  /*1af0*/  DFMA R16, R18, R16, R18 ;  /* 0x000000101210722b */ /* 0x000fe20000000012 */
[----:B------:R-:W-:Y:S10]  /*1b00*/  @P0 BRA `(.L_x_59) ;  /* 0x0000000000100947 */ /* 0x000ff40003800000 */
[----:B------:R-:W-:-:S05]  /*1b10*/  LOP3.LUT R0, R15, 0x7fffffff, RZ, 0xc0, !PT ;  /* 0x7fffffff0f007812 */ /* 0x000fca00078ec0ff */
[----:B------:R-:W-:Y:S01]  /*1b20*/  VIADD R23, R0, 0xfff00000 ;  /* 0xfff0000000177836 */ /* 0x000fe20000000000 */
[----:B------:R-:W-:-:S07]  /*1b30*/  MOV R0, 0x1b50 ;  /* 0x00001b5000007802 */ /* 0x000fce0000000f00 */
[----:B-----5:R-:W-:Y:S05]  /*1b40*/  CALL.REL.NOINC `($__internal_1_$__cuda_sm20_dblrcp_rn_slowpath_v3) ;  /* 0x0000002c00507944 */ /* 0x020fea0003c00000 */
.L_x_59:
[----:B------:R-:W0:Y:S02]  /*1b50*/  F2F.F64.F32 R14, |R41| ;  /* 0x40000029000e7310 */ /* 0x000e240000201800 */
[----:B0-----:R-:W-:-:S10]  /*1b60*/  DADD R14, R14, -R16 ;  /* 0x000000000e0e7229 */ /* 0x001fd40000000810 */
[----:B------:R-:W0:Y:S02]  /*1b70*/  F2F.F32.F64 R14, R14 ;  /* 0x0000000e000e7310 */ /* 0x000e240000301000 */
[----:B0-----:R-:W-:Y:S01]  /*1b80*/  FADD R0, |R14|, -RZ ;  /* 0x800000ff0e007221 */ /* 0x001fe20000000200 */
[----:B------:R-:W-:Y:S06]  /*1b90*/  BRA `(.L_x_48) ;  /* 0x0000001800f87947 */ /* 0x000fec0003800000 */
.L_x_55:
[----:B------:R-:W-:-:S04]  /*1ba0*/  FSETP.LEU.OR P1, PT, R34, -R8, !P1 ;  /* 0x800000082200720b */ /* 0x000fc80004f2b400 */
[----:B------:R-:W-:-:S13]  /*1bb0*/  FSETP.LEU.OR P1, PT, R33, -R6, P1 ;  /* 0x800000062100720b */ /* 0x000fda0000f2b400 */
[----:B------:R-:W-:Y:S05]  /*1bc0*/  @P1 BRA `(.L_x_60) ;  /* 0x0000000000d41947 */ /* 0x000fea0003800000 */
[----:B------:R-:W0:Y:S01]  /*1bd0*/  F2F.F64.F32 R14, R41 ;  /* 0x00000029000e7310 */ /* 0x000e220000201800 */
[----:B------:R-:W-:Y:S01]  /*1be0*/  BSSY.RECONVERGENT B1, `(.L_x_61) ;  /* 0x0000005000017945 */ /* 0x000fe20003800200 */
[----:B------:R-:W-:Y:S01]  /*1bf0*/  MOV R40, 0x1c30 ;  /* 0x00001c3000287802 */ /* 0x000fe20000000f00 */
[----:B0-----:R-:W-:Y:S01]  /*1c00*/  IMAD.MOV.U32 R18, RZ, RZ, R14 ;  /* 0x000000ffff127224 */ /* 0x001fe200078e000e */
[----:B------:R-:W-:-:S07]  /*1c10*/  MOV R0, R15 ;  /* 0x0000000f00007202 */ /* 0x000fce0000000f00 */
[----:B-----5:R-:W-:Y:S05]  /*1c20*/  CALL.REL.NOINC `($_Z7costFcnPfP5StateP5TrackS3_P3Obs$__internal_accurate_pow) ;  /* 0x0000003400b87944 */ /* 0x020fea0003c00000 */
[----:B------:R-:W-:Y:S05]  /*1c30*/  BSYNC.RECONVERGENT B1 ;  /* 0x0000000000017941 */ /* 0x000fea0003800200 */
.L_x_61:
[----:B------:R-:W-:Y:S01]  /*1c40*/  DADD R18, R14, 2 ;  /* 0x400000000e127429 */ /* 0x000fe20000000000 */
[----:B------:R-:W-:Y:S01]  /*1c50*/  FSETP.NEU.AND P0, PT, R41, +INF , PT ;  /* 0x7f8000002900780b */ /* 0x000fe20003f0d000 */
[----:B------:R-:W0:Y:S01]  /*1c60*/  F2F.F64.F32 R14, R2 ;  /* 0x00000002000e7310 */ /* 0x000e220000201800 */
[----:B------:R-:W-:Y:S01]  /*1c70*/  BSSY.RECONVERGENT B1, `(.L_x_62) ;  /* 0x000000b000017945 */ /* 0x000fe20003800200 */
[----:B------:R-:W-:Y:S01]  /*1c80*/  IMAD.MOV.U32 R30, RZ, RZ, R16 ;  /* 0x000000ffff1e7224 */ /* 0x000fe200078e0010 */
[----:B------:R-:W-:Y:S01]  /*1c90*/  MOV R40, 0x1d20 ;  /* 0x00001d2000287802 */ /* 0x000fe20000000f00 */
[----:B------:R-:W-:-:S04]  /*1ca0*/  IMAD.MOV.U32 R31, RZ, RZ, R17 ;  /* 0x000000ffff1f7224 */ /* 0x000fc800078e0011 */
[----:B------:R-:W-:-:S04]  /*1cb0*/  LOP3.LUT R18, R19, 0x7ff00000, RZ, 0xc0, !PT ;  /* 0x7ff0000013127812 */ /* 0x000fc800078ec0ff */
[----:B------:R-:W-:Y:S02]  /*1cc0*/  ISETP.NE.OR P0, PT, R18, 0x7ff00000, P0 ;  /* 0x7ff000001200780c */ /* 0x000fe40000705670 */
[----:B0-----:R-:W-:Y:S01]  /*1cd0*/  MOV R18, R14 ;  /* 0x0000000e00127202 */ /* 0x001fe20000000f00 */
[----:B------:R-:W-:-:S10]  /*1ce0*/  IMAD.MOV.U32 R0, RZ, RZ, R15 ;  /* 0x000000ffff007224 */ /* 0x000fd400078e000f */
[----:B------:R-:W-:Y:S01]  /*1cf0*/  @!P0 IMAD.MOV.U32 R30, RZ, RZ, 0x0 ;  /* 0x00000000ff1e8424 */ /* 0x000fe200078e00ff */
[----:B------:R-:W-:-:S07]  /*1d00*/  @!P0 MOV R31, 0x7ff00000 ;  /* 0x7ff00000001f8802 */ /* 0x000fce0000000f00 */
[----:B------:R-:W-:Y:S05]  /*1d10*/  CALL.REL.NOINC `($_Z7costFcnPfP5StateP5TrackS3_P3Obs$__internal_accurate_pow) ;  /* 0x00000034007c7944 */ /* 0x000fea0003c00000 */
[----:B------:R-:W-:Y:S05]  /*1d20*/  BSYNC.RECONVERGENT B1 ;  /* 0x0000000000017941 */ /* 0x000fea0003800200 */
.L_x_62:
        /* <DEDUP_REMOVED lines=9> */
[----:B------:R-:W-:Y:S02]  /*1dc0*/  @!P0 IMAD.MOV.U32 R16, RZ, RZ, 0x0 ;  /* 0x00000000ff108424 */ /* 0x000fe400078e00ff */
[----:B------:R-:W-:-:S03]  /*1dd0*/  @!P0 IMAD.MOV.U32 R17, RZ, RZ, 0x7ff00000 ;  /* 0x7ff00000ff118424 */ /* 0x000fc600078e00ff */
[----:B------:R-:W-:Y:S02]  /*1de0*/  FSEL R16, R16, RZ, P1 ;  /* 0x000000ff10107208 */ /* 0x000fe40000800000 */
[----:B------:R-:W-:-:S06]  /*1df0*/  FSEL R17, R17, 1.875, P1 ;  /* 0x3ff0000011117808 */ /* 0x000fcc0000800000 */
[----:B------:R-:W-:-:S10]  /*1e00*/  DADD R14, R14, R16 ;  /* 0x000000000e0e7229 */ /* 0x000fd40000000010 */
[----:B------:R-:W0:Y:S02]  /*1e10*/  F2F.F32.F64 R15, R14 ;  /* 0x0000000e000f7310 */ /* 0x000e240000301000 */
[----:B0-----:R-:W-:-:S06]  /*1e20*/  IADD3 R0, PT, PT, R15, -0xd000000, RZ ;  /* 0xf30000000f007810 */ /* 0x001fcc0007ffe0ff */
[----:B------:R0:W1:Y:S01]  /*1e30*/  MUFU.RSQ R2, R15 ;  /* 0x0000000f00027308 */ /* 0x0000620000001400 */
[----:B------:R-:W-:-:S13]  /*1e40*/  ISETP.GT.U32.AND P0, PT, R0, 0x727fffff, PT ;  /* 0x727fffff0000780c */ /* 0x000fda0003f04070 */
[----:B0-----:R-:W-:Y:S05]  /*1e50*/  @!P0 BRA `(.L_x_64) ;  /* 0x0000000000108947 */ /* 0x001fea0003800000 */
[----:B------:R-:W-:Y:S01]  /*1e60*/  IMAD.MOV.U32 R0, RZ, RZ, R15 ;  /* 0x000000ffff007224 */ /* 0x000fe200078e000f */
[----:B------:R-:W-:-:S07]  /*1e70*/  MOV R18, 0x1e90 ;  /* 0x00001e9000127802 */ /* 0x000fce0000000f00 */
[----:B-1----:R-:W-:Y:S05]  /*1e80*/  CALL.REL.NOINC `($__internal_2_$__cuda_sm20_sqrt_rn_f32_slowpath) ;  /* 0x0000002c00247944 */ /* 0x002fea0003c00000 */
[----:B------:R-:W-:Y:S05]  /*1e90*/  BRA `(.L_x_65) ;  /* 0x0000000000107947 */ /* 0x000fea0003800000 */
.L_x_64:
[----:B-1----:R-:W-:Y:S01]  /*1ea0*/  FMUL.FTZ R0, R15, R2 ;  /* 0x000000020f007220 */ /* 0x002fe20000410000 */
[----:B------:R-:W-:-:S03]  /*1eb0*/  FMUL.FTZ R2, R2, 0.5 ;  /* 0x3f00000002027820 */ /* 0x000fc60000410000 */
[----:B------:R-:W-:-:S04]  /*1ec0*/  FFMA R15, -R0, R0, R15 ;  /* 0x00000000000f7223 */ /* 0x000fc8000000010f */
[----:B------:R-:W-:-:S07]  /*1ed0*/  FFMA R0, R15, R2, R0 ;  /* 0x000000020f007223 */ /* 0x000fce0000000000 */
.L_x_65:
[----:B------:R-:W-:Y:S05]  /*1ee0*/  BSYNC.RECONVERGENT B1 ;  /* 0x0000000000017941 */ /* 0x000fea0003800200 */
.L_x_63:
[----:B------:R-:W-:-:S04]  /*1ef0*/  FADD R0, R0, -1 ;  /* 0xbf80000000007421 */ /* 0x000fc80000000000 */
[----:B------:R-:W-:Y:S01]  /*1f00*/  FADD R0, |R0|, -RZ ;  /* 0x800000ff00007221 */ /* 0x000fe20000000200 */
[----:B------:R-:W-:Y:S06]  /*1f10*/  BRA `(.L_x_48) ;  /* 0x0000001800187947 */ /* 0x000fec0003800000 */
.L_x_60:
[----:B------:R-:W-:-:S04]  /*1f20*/  FSETP.GT.AND P0, PT, R35, -R9, !P0 ;  /* 0x800000092300720b */ /* 0x000fc80004704000 */
[----:B------:R-:W-:-:S04]  /*1f30*/  FSETP.GT.AND P1, PT, R34, -R8, P0 ;  /* 0x800000082200720b */ /* 0x000fc80000724000 */
[----:B------:R-:W-:-:S13]  /*1f40*/  FSETP.LEU.OR P2, PT, R33, -R6, !P1 ;  /* 0x800000062100720b */ /* 0x000fda0004f4b400 */
[----:B------:R-:W-:Y:S05]  /*1f50*/  @P2 BRA `(.L_x_66) ;  /* 0x0000000800782947 */ /* 0x000fea0003800000 */
[----:B------:R-:W0:Y:S01]  /*1f60*/  MUFU.RCP R0, |R19| ;  /* 0x4000001300007308 */ /* 0x000e220000001000 */
[----:B------:R-:W-:Y:S01]  /*1f70*/  FSETP.GT.AND P0, PT, |R19|, 1, PT ;  /* 0x3f8000001300780b */ /* 0x000fe20003f04200 */
[----:B------:R-:W-:Y:S01]  /*1f80*/  IMAD.MOV.U32 R15, RZ, RZ, 0x3b2090aa ;  /* 0x3b2090aaff0f7424 */ /* 0x000fe200078e00ff */
[----:B------:R-:W-:Y:S02]  /*1f90*/  MOV R17, 0x3f6ee581 ;  /* 0x3f6ee58100117802 */ /* 0x000fe40000000f00 */
        /* <DEDUP_REMOVED lines=17> */
[----:B------:R-:W-:-:S04]  /*20b0*/  FMUL R14, R0, 0.63661974668502807617 ;  /* 0x3f22f983000e7820 */ /* 0x000fc80000400000 */
        /* <DEDUP_REMOVED lines=17> */
.L_x_68:
[----:B0-----:R-:W-:Y:S01]  /*21d0*/  IMAD.U32 R15, RZ, RZ, UR9 ;  /* 0x00000009ff0f7e24 */ /* 0x001fe2000f8e00ff */
[----:B------:R-:W-:-:S05]  /*21e0*/  MOV R14, UR8 ;  /* 0x00000008000e7c02 */ /* 0x000fca0008000f00 */
        /* <DEDUP_REMOVED lines=10> */
[C---:B------:R-:W-:Y:S02]  /*2290*/  ISETP.EQ.AND P5, PT, R27.reuse, 0x14, PT ;  /* 0x000000141b00780c */ /* 0x040fe40003fa2270 */
[----:B------:R-:W-:Y:S01]  /*22a0*/  IADD3 R27, PT, PT, R27, 0x4, RZ ;  /* 0x000000041b1b7810 */ /* 0x000fe20007ffe0ff */
        /* <DEDUP_REMOVED lines=12> */
[----:B------:R-:W-:-:S03]  /*2370*/  LOP3.LUT P6, RZ, R14, 0x1f, RZ, 0xc0, !PT ;  /* 0x0000001f0eff7812 */ /* 0x000fc600078cc0ff */
[----:B------:R-:W-:-:S05]  /*2380*/  VIADD R15, R15, 0xffffff80 ;  /* 0xffffff800f0f7836 */ /* 0x000fca0000000000 */
        /* <DEDUP_REMOVED lines=8> */
[----:B------:R-:W-:Y:S02]  /*2410*/  @P3 MOV R15, R18 ;  /* 0x00000012000f3202 */ /* 0x000fe40000000f00 */
[C---:B------:R-:W-:Y:S01]  /*2420*/  ISETP.EQ.AND P3, PT, R17.reuse, -0x4, PT ;  /* 0xfffffffc1100780c */ /* 0x040fe20003f62270 */
[----:B------:R-:W-:Y:S01]  /*2430*/  @P4 IMAD.MOV.U32 R16, RZ, RZ, R18 ;  /* 0x000000ffff104224 */ /* 0x000fe200078e0012 */
[----:B------:R-:W-:Y:S01]  /*2440*/  @P2 MOV R16, R26 ;  /* 0x0000001a00102202 */ /* 0x000fe20000000f00 */
[----:B------:R-:W-:Y:S01]  /*2450*/  @P4 IMAD.MOV.U32 R15, RZ, RZ, R26 ;  /* 0x000000ffff0f4224 */ /* 0x000fe200078e001a */
[----:B------:R-:W-:Y:S01]  /*2460*/  ISETP.EQ.AND P4, PT, R17, 0x4, PT ;  /* 0x000000041100780c */ /* 0x000fe20003f82270 */
[----:B------:R-:W-:Y:S01]  /*2470*/  @P2 IMAD.MOV.U32 R15, RZ, RZ, R25 ;  /* 0x000000ffff0f2224 */ /* 0x000fe200078e0019 */
[----:B------:R-:W-:Y:S01]  /*2480*/  @P1 MOV R15, R24 ;  /* 0x00000018000f1202 */ /* 0x000fe20000000f00 */
[----:B------:R-:W-:Y:S02]  /*2490*/  @P0 IMAD.MOV.U32 R15, RZ, RZ, R23 ;  /* 0x000000ffff0f0224 */ /* 0x000fe400078e0017 */
[----:B------:R-:W-:-:S02]  /*24a0*/  @P1 IMAD.MOV.U32 R16, RZ, RZ, R25 ;  /* 0x000000ffff101224 */ /* 0x000fc400078e0019 */
[----:B------:R-:W-:Y:S02]  /*24b0*/  @P0 IMAD.MOV.U32 R16, RZ, RZ, R24 ;  /* 0x000000ffff100224 */ /* 0x000fe400078e0018 */
[--C-:B------:R-:W-:Y:S01]  /*24c0*/  @P3 IMAD.MOV.U32 R15, RZ, RZ, R22.reuse ;  /* 0x000000ffff0f3224 */ /* 0x100fe200078e0016 */
[----:B------:R-:W-:Y:S02]  /*24d0*/  @P5 MOV R15, R19 ;  /* 0x00000013000f5202 */ /* 0x000fe40000000f00 */
[----:B------:R-:W-:Y:S01]  /*24e0*/  @P3 MOV R16, R23 ;  /* 0x0000001700103202 */ /* 0x000fe20000000f00 */
[----:B------:R-:W-:Y:S02]  /*24f0*/  @P5 IMAD.MOV.U32 R16, RZ, RZ, R22 ;  /* 0x000000ffff105224 */ /* 0x000fe400078e0016 */
[----:B------:R-:W-:Y:S02]  /*2500*/  @P4 IMAD.MOV.U32 R16, RZ, RZ, R19 ;  /* 0x000000ffff104224 */ /* 0x000fe400078e0013 */
[----:B------:R-:W-:Y:S01]  /*2510*/  IMAD.MOV.U32 R21, RZ, RZ, R15 ;  /* 0x000000ffff157224 */ /* 0x000fe200078e000f */
[----:B------:R-:W-:Y:S06]  /*2520*/  @!P6 BRA `(.L_x_69) ;  /* 0x000000000028e947 */ /* 0x000fec0003800000 */
[----:B------:R-:W-:Y:S01]  /*2530*/  @P1 MOV R18, R26 ;  /* 0x0000001a00121202 */ /* 0x000fe20000000f00 */
[----:B------:R-:W-:Y:S01]  /*2540*/  @P0 IMAD.MOV.U32 R18, RZ, RZ, R25 ;  /* 0x000000ffff120224 */ /* 0x000fe200078e0019 */
[----:B------:R-:W-:Y:S01]  /*2550*/  ISETP.EQ.AND P0, PT, R17, 0x8, PT ;  /* 0x000000081100780c */ /* 0x000fe20003f02270 */
[----:B------:R-:W-:Y:S01]  /*2560*/  @P3 IMAD.MOV.U32 R18, RZ, RZ, R24 ;  /* 0x000000ffff123224 */ /* 0x000fe200078e0018 */
[----:B------:R-:W-:Y:S01]  /*2570*/  @P5 MOV R18, R23 ;  /* 0x0000001700125202 */ /* 0x000fe20000000f00 */
[----:B------:R-:W-:Y:S01]  /*2580*/  @P4 IMAD.MOV.U32 R18, RZ, RZ, R22 ;  /* 0x000000ffff124224 */ /* 0x000fe200078e0016 */
[----:B------:R-:W-:-:S04]  /*2590*/  LOP3.LUT R14, R14, 0x1f, RZ, 0xc0, !PT ;  /* 0x0000001f0e0e7812 */ /* 0x000fc800078ec0ff */
[----:B------:R-:W-:-:S05]  /*25a0*/  SHF.L.W.U32.HI R21, R16, R14, R21 ;  /* 0x0000000e10157219 */ /* 0x000fca0000010e15 */
[----:B------:R-:W-:-:S05]  /*25b0*/  @P0 IMAD.MOV.U32 R18, RZ, RZ, R19 ;  /* 0x000000ffff120224 */ /* 0x000fca00078e0013 */
[----:B------:R-:W-:-:S07]  /*25c0*/  SHF.L.W.U32.HI R16, R18, R14, R16 ;  /* 0x0000000e12107219 */ /* 0x000fce0000010e10 */
.L_x_69:
[C---:B------:R-:W-:Y:S01]  /*25d0*/  SHF.L.W.U32.HI R19, R16.reuse, 0x2, R21 ;  /* 0x0000000210137819 */ /* 0x040fe20000010e15 */
[----:B------:R-:W-:Y:S01]  /*25e0*/  UMOV UR4, 0x54442d19 ;  /* 0x54442d1900047882 */ /* 0x000fe20000000000 */
[----:B------:R-:W-:Y:S01]  /*25f0*/  SHF.L.U32 R14, R16, 0x2, RZ ;  /* 0x00000002100e7819 */ /* 0x000fe200000006ff */
        /* <DEDUP_REMOVED lines=10> */
[----:B------:R-:W-:-:S04]  /*26a0*/  IMAD.MOV R0, RZ, RZ, -R18 ;  /* 0x000000ffff007224 */ /* 0x000fc800078e0a12 */
[----:B------:R-:W-:Y:S01]  /*26b0*/  @!P0 IMAD.MOV.U32 R18, RZ, RZ, R0 ;  /* 0x000000ffff128224 */ /* 0x000fe200078e0000 */
[----:B0-----:R-:W-:-:S10]  /*26c0*/  DMUL R16, R14, UR4 ;  /* 0x000000040e107c28 */ /* 0x001fd40008000000 */
[----:B------:R-:W0:Y:S02]  /*26d0*/  F2F.F32.F64 R16, R16 ;  /* 0x0000001000107310 */ /* 0x000e240000301000 */
[----:B0-----:R-:W-:-:S07]  /*26e0*/  FSEL R15, -R16, R16, !P1 ;  /* 0x00000010100f7208 */ /* 0x001fce0004800100 */
.L_x_67:
[----:B------:R-:W-:Y:S01]  /*26f0*/  MOV R0, 0x37cbac00 ;  /* 0x37cbac0000007802 */ /* 0x000fe20000000f00 */
[----:B------:R-:W-:Y:S01]  /*2700*/  FMUL R17, R15, R15 ;  /* 0x0000000f0f117220 */ /* 0x000fe20000400000 */
[----:B------:R-:W-:Y:S01]  /*2710*/  LOP3.LUT R14, R18, 0x1, RZ, 0xc0, !PT ;  /* 0x00000001120e7812 */ /* 0x000fe200078ec0ff */
[----:B------:R-:W-:Y:S01]  /*2720*/  IMAD.MOV.U32 R16, RZ, RZ, 0x3c0885e4 ;  /* 0x3c0885e4ff107424 */ /* 0x000fe200078e00ff */
[----:B------:R-:W-:Y:S01]  /*2730*/  MOV R19, 0x3e2aaaa8 ;  /* 0x3e2aaaa800137802 */ /* 0x000fe20000000f00 */
[----:B------:R-:W-:Y:S01]  /*2740*/  FFMA R0, R17, R0, -0.0013887860113754868507 ;  /* 0xbab607ed11007423 */ /* 0x000fe20000000000 */
[----:B------:R-:W-:Y:S01]  /*2750*/  ISETP.NE.U32.AND P0, PT, R14, 0x1, PT ;  /* 0x000000010e00780c */ /* 0x000fe20003f05070 */
[----:B------:R-:W-:-:S03]  /*2760*/  VIADD R18, R18, 0x1 ;  /* 0x0000000112127836 */ /* 0x000fc60000000000 */
[----:B------:R-:W-:Y:S02]  /*2770*/  FSEL R14, R0, -0.00019574658654164522886, P0 ;  /* 0xb94d4153000e7808 */ /* 0x000fe40000000000 */
[----:B------:R-:W-:Y:S02]  /*2780*/  FSEL R16, R16, 0.041666727513074874878, !P0 ;  /* 0x3d2aaabb10107808 */ /* 0x000fe40004000000 */
[----:B------:R-:W-:Y:S02]  /*2790*/  LOP3.LUT P1, RZ, R18, 0x2, RZ, 0xc0, !PT ;  /* 0x0000000212ff7812 */ /* 0x000fe4000782c0ff */
[----:B------:R-:W-:Y:S01]  /*27a0*/  FSEL R0, R15, 1, !P0 ;  /* 0x3f8000000f007808 */ /* 0x000fe20004000000 */
[----:B------:R-:W-:Y:S01]  /*27b0*/  FFMA R14, R17, R14, R16 ;  /* 0x0000000e110e7223 */ /* 0x000fe20000000010 */
[----:B------:R-:W-:-:S03]  /*27c0*/  FSEL R19, -R19, -0.4999999701976776123, !P0 ;  /* 0xbeffffff13137808 */ /* 0x000fc60004000100 */
[C---:B------:R-:W-:Y:S02]  /*27d0*/  FFMA R15, R17.reuse, R0, RZ ;  /* 0x00000000110f7223 */ /* 0x040fe400000000ff */
[----:B------:R-:W-:-:S04]  /*27e0*/  FFMA R14, R17, R14, R19 ;  /* 0x0000000e110e7223 */ /* 0x000fc80000000013 */
[----:B------:R-:W-:-:S04]  /*27f0*/  FFMA R14, R15, R14, R0 ;  /* 0x0000000e0f0e7223 */ /* 0x000fc80000000000 */
[----:B------:R-:W-:-:S06]  /*2800*/  @P1 FADD R14, RZ, -R14 ;  /* 0x8000000eff0e1221 */ /* 0x000fcc0000000000 */
        /* <DEDUP_REMOVED lines=14> */
.L_x_70:
[----:B------:R-:W0:Y:S02]  /*28f0*/  F2F.F64.F32 R14, |R2| ;  /* 0x40000002000e7310 */ /* 0x000e240000201800 */
[----:B0-----:R-:W-:-:S10]  /*2900*/  DADD R14, R14, -R16 ;  /* 0x000000000e0e7229 */ /* 0x001fd40000000810 */
[----:B------:R-:W0:Y:S02]  /*2910*/  F2F.F32.F64 R14, R14 ;  /* 0x0000000e000e7310 */ /* 0x000e240000301000 */
[----:B0-----:R-:W-:Y:S01]  /*2920*/  FADD R0, |R14|, -RZ ;  /* 0x800000ff0e007221 */ /* 0x001fe20000000200 */
[----:B------:R-:W-:Y:S06]  /*2930*/  BRA `(.L_x_48) ;  /* 0x0000000c00907947 */ /* 0x000fec0003800000 */
.L_x_66:
[----:B------:R-:W-:-:S13]  /*2940*/  FSETP.GEU.OR P1, PT, R33, -R6, !P1 ;  /* 0x800000062100720b */ /* 0x000fda0004f2e400 */
[----:B------:R-:W-:Y:S05]  /*2950*/  @P1 BRA `(.L_x_71) ;  /* 0x0000000000d41947 */ /* 0x000fea0003800000 */
[----:B------:R-:W0:Y:S01]  /*2960*/  F2F.F64.F32 R30, R2 ;  /* 0x00000002001e7310 */ /* 0x000e220000201800 */
[----:B------:R-:W-:Y:S01]  /*2970*/  BSSY.RECONVERGENT B1, `(.L_x_72) ;  /* 0x0000005000017945 */ /* 0x000fe20003800200 */
[----:B------:R-:W-:Y:S02]  /*2980*/  MOV R40, 0x29c0 ;  /* 0x000029c000287802 */ /* 0x000fe40000000f00 */
[----:B0-----:R-:W-:Y:S01]  /*2990*/  MOV R18, R30 ;  /* 0x0000001e00127202 */ /* 0x001fe20000000f00 */
[----:B------:R-:W-:-:S07]  /*29a0*/  IMAD.MOV.U32 R0, RZ, RZ, R31 ;  /* 0x000000ffff007224 */ /* 0x000fce00078e001f */
[----:B-----5:R-:W-:Y:S05]  /*29b0*/  CALL.REL.NOINC `($_Z7costFcnPfP5StateP5TrackS3_P3Obs$__internal_accurate_pow) ;  /* 0x0000002800547944 */ /* 0x020fea0003c00000 */
[----:B------:R-:W-:Y:S05]  /*29c0*/  BSYNC.RECONVERGENT B1 ;  /* 0x0000000000017941 */ /* 0x000fea0003800200 */
.L_x_72:
[----:B------:R-:W-:Y:S01]  /*29d0*/  DADD R30, R30, 2 ;  /* 0x400000001e1e7429 */ /* 0x000fe20000000000 */
[----:B------:R-:W0:Y:S01]  /*29e0*/  F2F.F64.F32 R14, R42 ;  /* 0x0000002a000e7310 */ /* 0x000e220000201800 */
[----:B------:R-:W-:Y:S01]  /*29f0*/  FSETP.NEU.AND P0, PT, R2, +INF , PT ;  /* 0x7f8000000200780b */ /* 0x000fe20003f0d000 */
[----:B------:R-:W-:Y:S01]  /*2a00*/  BSSY.RECONVERGENT B1, `(.L_x_73) ;  /* 0x000000b000017945 */ /* 0x000fe20003800200 */
[----:B------:R-:W-:-:S06]  /*2a10*/  MOV R40, 0x2ab0 ;  /* 0x00002ab000287802 */ /* 0x000fcc0000000f00 */
[----:B------:R-:W-:Y:S01]  /*2a20*/  LOP3.LUT R30, R31, 0x7ff00000, RZ, 0xc0, !PT ;  /* 0x7ff000001f1e7812 */ /* 0x000fe200078ec0ff */
[----:B------:R-:W-:-:S03]  /*2a30*/  IMAD.MOV.U32 R31, RZ, RZ, R17 ;  /* 0x000000ffff1f7224 */ /* 0x000fc600078e0011 */
[----:B------:R-:W-:Y:S01]  /*2a40*/  ISETP.NE.OR P0, PT, R30, 0x7ff00000, P0 ;  /* 0x7ff000001e00780c */ /* 0x000fe20000705670 */
[----:B0-----:R-:W-:Y:S01]  /*2a50*/  DADD R18, -RZ, |R14| ;  /* 0x00000000ff127229 */ /* 0x001fe2000000050e */
[----:B------:R-:W-:-:S09]  /*2a60*/  MOV R30, R16 ;  /* 0x00000010001e7202 */ /* 0x000fd20000000f00 */
[----:B------:R-:W-:Y:S02]  /*2a70*/  IMAD.MOV.U32 R0, RZ, RZ, R19 ;  /* 0x000000ffff007224 */ /* 0x000fe400078e0013 */
[----:B------:R-:W-:Y:S01]  /*2a80*/  @!P0 MOV R31, 0x7ff00000 ;  /* 0x7ff00000001f8802 */ /* 0x000fe20000000f00 */
[----:B------:R-:W-:-:S07]  /*2a90*/  @!P0 IMAD.MOV.U32 R30, RZ, RZ, 0x0 ;  /* 0x00000000ff1e8424 */ /* 0x000fce00078e00ff */
[----:B------:R-:W-:Y:S05]  /*2aa0*/  CALL.REL.NOINC `($_Z7costFcnPfP5StateP5TrackS3_P3Obs$__internal_accurate_pow) ;  /* 0x0000002800187944 */ /* 0x000fea0003c00000 */
[----:B------:R-:W-:Y:S05]  /*2ab0*/  BSYNC.RECONVERGENT B1 ;  /* 0x0000000000017941 */ /* 0x000fea0003800200 */
.L_x_73:
[C---:B------:R-:W-:Y:S01]  /*2ac0*/  DADD R18, R14.reuse, 2 ;  /* 0x400000000e127429 */ /* 0x040fe20000000000 */
[----:B------:R-:W-:Y:S01]  /*2ad0*/  FSETP.NEU.AND P1, PT, R42, 1, PT ;  /* 0x3f8000002a00780b */ /* 0x000fe20003f2d000 */
[----:B------:R-:W-:Y:S01]  /*2ae0*/  DSETP.NEU.AND P0, PT, |R14|, +INF , PT ;  /* 0x7ff000000e00742a */ /* 0x000fe20003f0d200 */
[----:B------:R-:W-:Y:S01]  /*2af0*/  FSETP.NEU.AND P2, PT, R2, 1, PT ;  /* 0x3f8000000200780b */ /* 0x000fe20003f4d000 */
[----:B------:R-:W-:Y:S03]  /*2b00*/  BSSY.RECONVERGENT B1, `(.L_x_74) ;  /* 0x0000017000017945 */ /* 0x000fe60003800200 */
[----:B------:R-:W-:Y:S02]  /*2b10*/  FSEL R14, R30, RZ, P2 ;  /* 0x000000ff1e0e7208 */ /* 0x000fe40001000000 */
[----:B------:R-:W-:Y:S02]  /*2b20*/  FSEL R15, R31, 1.875, P2 ;  /* 0x3ff000001f0f7808 */ /* 0x000fe40001000000 */
[----:B------:R-:W-:-:S04]  /*2b30*/  LOP3.LUT R18, R19, 0x7ff00000, RZ, 0xc0, !PT ;  /* 0x7ff0000013127812 */ /* 0x000fc800078ec0ff */
[----:B------:R-:W-:-:S13]  /*2b40*/  ISETP.NE.OR P0, PT, R18, 0x7ff00000, P0 ;  /* 0x7ff000001200780c */ /* 0x000fda0000705670 */
        /* <DEDUP_REMOVED lines=14> */
.L_x_75:
[----:B-1----:R-:W-:Y:S01]  /*2c30*/  FMUL.FTZ R0, R15, R2 ;  /* 0x000000020f007220 */ /* 0x002fe20000410000 */
[----:B------:R-:W-:-:S03]  /*2c40*/  FMUL.FTZ R2, R2, 0.5 ;  /* 0x3f00000002027820 */ /* 0x000fc60000410000 */
[----:B------:R-:W-:-:S04]  /*2c50*/  FFMA R15, -R0, R0, R15 ;  /* 0x00000000000f7223 */ /* 0x000fc8000000010f */
[----:B------:R-:W-:-:S07]  /*2c60*/  FFMA R0, R15, R2, R0 ;  /* 0x000000020f007223 */ /* 0x000fce0000000000 */
.L_x_76:
[----:B------:R-:W-:Y:S05]  /*2c70*/  BSYNC.RECONVERGENT B1 ;  /* 0x0000000000017941 */ /* 0x000fea0003800200 */
.L_x_74:
[----:B------:R-:W-:-:S04]  /*2c80*/  FADD R0, R0, -1 ;  /* 0xbf80000000007421 */ /* 0x000fc80000000000 */
[----:B------:R-:W-:Y:S01]  /*2c90*/  FADD R0, |R0|, -RZ ;  /* 0x800000ff00007221 */ /* 0x000fe20000000200 */
[----:B------:R-:W-:Y:S06]  /*2ca0*/  BRA `(.L_x_48) ;  /* 0x0000000800b47947 */ /* 0x000fec0003800000 */
.L_x_71:
[----:B------:R-:W-:-:S04]  /*2cb0*/  FSETP.GEU.OR P0, PT, R34, -R8, !P0 ;  /* 0x800000082200720b */ /* 0x000fc8000470e400 */
[----:B------:R-:W-:-:S13]  /*2cc0*/  FSETP.GEU.OR P0, PT, R33, -R6, P0 ;  /* 0x800000062100720b */ /* 0x000fda000070e400 */
        /* <DEDUP_REMOVED lines=40> */
.L_x_79:
        /* <DEDUP_REMOVED lines=64> */
.L_x_80:
        /* <DEDUP_REMOVED lines=18> */
.L_x_78:
        /* <DEDUP_REMOVED lines=32> */
.L_x_81:
[----:B------:R-:W0:Y:S02]  /*3670*/  F2F.F64.F32 R42, |R42| ;  /* 0x4000002a002a7310 */ /* 0x000e240000201800 */
[----:B0-----:R-:W-:-:S10]  /*3680*/  DADD R16, R42, -R16 ;  /* 0x000000002a107229 */ /* 0x001fd40000000810 */
[----:B------:R-:W0:Y:S02]  /*3690*/  F2F.F32.F64 R16, R16 ;  /* 0x0000001000107310 */ /* 0x000e240000301000 */
[----:B0-----:R-:W-:Y:S01]  /*36a0*/  FADD R0, |R16|, -RZ ;  /* 0x800000ff10007221 */ /* 0x001fe20000000200 */
[----:B------:R-:W-:Y:S06]  /*36b0*/  BRA `(.L_x_48) ;  /* 0x0000000000307947 */ /* 0x000fec0003800000 */
.L_x_77:
[----:B------:R-:W-:Y:S02]  /*36c0*/  FSETP.NEU.AND P0, PT, R41, RZ, PT ;  /* 0x000000ff2900720b */ /* 0x000fe40003f0d000 */
[----:B------:R-:W-:Y:S02]  /*36d0*/  MOV R0, RZ ;  /* 0x000000ff00007202 */ /* 0x000fe40000000f00 */
[----:B------:R-:W-:-:S04]  /*36e0*/  FSETP.NEU.AND P0, PT, R43, RZ, P0 ;  /* 0x000000ff2b00720b */ /* 0x000fc8000070d000 */
[----:B------:R-:W-:-:S04]  /*36f0*/  FSETP.NEU.AND P0, PT, R2, RZ, P0 ;  /* 0x000000ff0200720b */ /* 0x000fc8000070d000 */
[----:B------:R-:W-:-:S13]  /*3700*/  FSETP.NEU.AND P0, PT, R42, RZ, P0 ;  /* 0x000000ff2a00720b */ /* 0x000fda000070d000 */
[----:B------:R-:W-:-:S04]  /*3710*/  @!P0 FSETP.GT.AND P1, PT, |R43|, |R41|, PT ;  /* 0x400000292b00820b */ /* 0x000fc80003f24200 */
[----:B------:R-:W-:-:S04]  /*3720*/  @!P0 FSEL R41, |R41|, |R43|, P1 ;  /* 0x4000002b29298208 */ /* 0x000fc80000800200 */
[----:B------:R-:W-:-:S04]  /*3730*/  @!P0 FSETP.GT.AND P1, PT, R41, |R2|, PT ;  /* 0x400000022900820b */ /* 0x000fc80003f24000 */
[----:B------:R-:W-:-:S04]  /*3740*/  @!P0 FSEL R41, |R2|, R41, P1 ;  /* 0x0000002902298208 */ /* 0x000fc80000800200 */
[----:B------:R-:W-:-:S04]  /*3750*/  @!P0 FSETP.GT.AND P1, PT, R41, |R42|, PT ;  /* 0x4000002a2900820b */ /* 0x000fc80003f24000 */
[----:B------:R-:W-:-:S05]  /*3760*/  @!P0 FSEL R41, |R42|, R41, P1 ;  /* 0x000000292a298208 */ /* 0x000fca0000800200 */
[----:B------:R-:W-:-:S07]  /*3770*/  @!P0 FADD R0, R41, -1 ;  /* 0xbf80000029008421 */ /* 0x000fce0000000000 */
.L_x_48:
[----:B------:R-:W-:Y:S05]  /*3780*/  BSYNC.RECONVERGENT B0 ;  /* 0x0000000000007941 */ /* 0x000fea0003800200 */
.L_x_42:
[----:B-----5:R-:W-:Y:S01]  /*3790*/  FSETP.GEU.AND P0, PT, R12, -R4, PT ;  /* 0x800000040c00720b */ /* 0x020fe20003f0e000 */
[----:B------:R-:W-:Y:S03]  /*37a0*/  BSSY.RECONVERGENT B0, `(.L_x_82) ;  /* 0x000000c000007945 */ /* 0x000fe60003800200 */
[----:B------:R-:W-:-:S04]  /*37b0*/  FSETP.GEU.OR P0, PT, R13, -R5, P0 ;  /* 0x800000050d00720b */ /* 0x000fc8000070e400 */
[----:B------:R-:W-:-:S04]  /*37c0*/  FSETP.LEU.OR P0, PT, R32, -R7, P0 ;  /* 0x800000072000720b */ /* 0x000fc8000070b400 */
[----:B------:R-:W-:-:S13]  /*37d0*/  FSETP.LEU.OR P0, PT, R11, -R3, P0 ;  /* 0x800000030b00720b */ /* 0x000fda000070b400 */
[----:B------:R-:W-:Y:S05]  /*37e0*/  @P0 BRA `(.L_x_83) ;  /* 0x0000000000180947 */ /* 0x000fea0003800000 */
[----:B------:R-:W-:Y:S01]  /*37f0*/  FSETP.GEU.AND P0, PT, R34, -R8, PT ;  /* 0x800000082200720b */ /* 0x000fe20003f0e000 */
[----:B------:R-:W-:-:S03]  /*3800*/  IMAD.MOV.U32 R2, RZ, RZ, RZ ;  /* 0x000000ffff027224 */ /* 0x000fc600078e00ff */
[----:B------:R-:W-:-:S04]  /*3810*/  FSETP.GEU.OR P0, PT, R36, -R10, P0 ;  /* 0x8000000a2400720b */ /* 0x000fc8000070e400 */
[----:B------:R-:W-:-:S04]  /*3820*/  FSETP.LEU.OR P0, PT, R35, -R9, P0 ;  /* 0x800000092300720b */ /* 0x000fc8000070b400 */
[----:B------:R-:W-:-:S13]  /*3830*/  FSETP.LEU.OR P0, PT, R33, -R6, P0 ;  /* 0x800000062100720b */ /* 0x000fda000070b400 */
[----:B------:R-:W-:Y:S05]  /*3840*/  @P0 BRA `(.L_x_84) ;  /* 0x0000000000040947 */ /* 0x000fea0003800000 */
.L_x_83:
[----:B------:R-:W-:-:S07]  /*3850*/  IMAD.MOV.U32 R2, RZ, RZ, 0x43fa0000 ;  /* 0x43fa0000ff027424 */ /* 0x000fce00078e00ff */
.L_x_84:
[----:B------:R-:W-:Y:S05]  /*3860*/  BSYNC.RECONVERGENT B0 ;  /* 0x0000000000007941 */ /* 0x000fea0003800200 */
.L_x_82:
[----:B------:R-:W0:Y:S02]  /*3870*/  LDC.64 R4, c[0x0][0x3a0] ;  /* 0x0000e800ff047b82 */ /* 0x000e240000000a00 */
[----:B0-----:R-:W2:Y:S01]  /*3880*/  LDG.E R6, desc[UR6][R4.64] ;  /* 0x0000000604067981 */ /* 0x001ea2000c1e1900 */
[C---:B------:R-:W-:Y:S01]  /*3890*/  FMUL R3, R0.reuse, 5 ;  /* 0x40a0000000037820 */ /* 0x040fe20000400000 */
[----:B------:R-:W-:-:S04]  /*38a0*/  FSETP.GT.AND P0, PT, R0, 1, PT ;  /* 0x3f8000000000780b */ /* 0x000fc80003f04000 */
[----:B------:R-:W-:-:S05]  /*38b0*/  FSEL R3, R3, 10, !P0 ;  /* 0x4120000003037808 */ /* 0x000fca0004000000 */
[----:B------:R-:W-:Y:S01]  /*38c0*/  FADD R2, R3, R2 ;  /* 0x0000000203027221 */ /* 0x000fe20000000000 */
[----:B--2---:R-:W-:-:S13]  /*38d0*/  FSETP.NEU.AND P1, PT, R6, RZ, PT ;  /* 0x000000ff0600720b */ /* 0x004fda0003f2d000 */
[----:B------:R-:W-:Y:S05]  /*38e0*/  @!P1 BRA `(.L_x_85) ;  /* 0x0000000c00d89947 */ /* 0x000fea0003800000 */
[----:B------:R-:W0:Y:S01]  /*38f0*/  LDC.64 R4, c[0x0][0x3a0] ;  /* 0x0000e800ff047b82 */ /* 0x000e220000000a00 */
[----:B------:R-:W1:Y:S01]  /*3900*/  LDCU.64 UR4, c[0x0][0x3a0] ;  /* 0x00007400ff0477ac */ /* 0x000e620008000a00 */
[----:B------:R-:W-:Y:S01]  /*3910*/  IMAD.MOV.U32 R7, RZ, RZ, RZ ;  /* 0x000000ffff077224 */ /* 0x000fe200078e00ff */
[----:B-1----:R-:W-:Y:S01]  /*3920*/  MOV R10, UR4 ;  /* 0x00000004000a7c02 */ /* 0x002fe20008000f00 */
[----:B------:R-:W-:-:S07]  /*3930*/  IMAD.U32 R11, RZ, RZ, UR5 ;  /* 0x00000005ff0b7e24 */ /* 0x000fce000f8e00ff */
.L_x_94:
[----:B------:R-:W2:Y:S04]  /*3940*/  LDG.E R8, desc[UR6][R10.64+0x4] ;  /* 0x000004060a087981 */ /* 0x000ea8000c1e1900 */
[----:B------:R-:W3:Y:S01]  /*3950*/  LDG.E R0, desc[UR6][R10.64+0x8] ;  /* 0x000008060a007981 */ /* 0x000ee2000c1e1900 */
[----:B------:R-:W-:Y:S01]  /*3960*/  FADD R6, R38, -R6 ;  /* 0x8000000626067221 */ /* 0x000fe20000000000 */
[----:B------:R-:W-:Y:S04]  /*3970*/  BSSY.RECONVERGENT B0, `(.L_x_86) ;  /* 0x0000048000007945 */ /* 0x000fe80003800200 */
[----:B------:R-:W-:Y:S01]  /*3980*/  FSETP.NEU.AND P0, PT, R6, 1, PT ;  /* 0x3f8000000600780b */ /* 0x000fe20003f0d000 */
[----:B--2---:R-:W-:Y:S01]  /*3990*/  FADD R3, R37, -R8 ;  /* 0x8000000825037221 */ /* 0x004fe20000000000 */
[----:B------:R-:W-:Y:S01]  /*39a0*/  HFMA2 R8, -RZ, RZ, 1.875, 0 ;  /* 0x3f800000ff087431 */ /* 0x000fe200000001ff */
[----:B---3--:R-:W-:-:S03]  /*39b0*/  FSETP.NEU.AND P1, PT, R0, 1, PT ;  /* 0x3f8000000000780b */ /* 0x008fc60003f2d000 */
[----:B------:R-:W-:-:S07]  /*39c0*/  FSETP.NEU.AND P2, PT, R3, 1, PT ;  /* 0x3f8000000300780b */ /* 0x000fce0003f4d000 */
[----:B------:R-:W-:Y:S06]  /*39d0*/  @!P0 BRA `(.L_x_87) ;  /* 0x0000000400048947 */ /* 0x000fec0003800000 */
[----:B------:R-:W-:-:S13]  /*39e0*/  FSETP.NAN.AND P0, PT, |R6|, |R6|, PT ;  /* 0x400000060600720b */ /* 0x000fda0003f08200 */
[----:B------:R-:W-:Y:S01]  /*39f0*/  @P0 FADD R8, R6, 2 ;  /* 0x4000000006080421 */ /* 0x000fe20000000000 */
[----:B------:R-:W-:Y:S06]  /*3a00*/  @P0 BRA `(.L_x_87) ;  /* 0x0000000000f80947 */ /* 0x000fec0003800000 */
[C---:B------:R-:W-:Y:S01]  /*3a10*/  FMUL R9, |R6|.reuse, 16777216 ;  /* 0x4b80000006097820 */ /* 0x040fe20000400200 */
[----:B------:R-:W-:Y:S02]  /*3a20*/  FSETP.GEU.AND P0, PT, |R6|, 1.175494350822287508e-38, PT ;  /* 0x008000000600780b */ /* 0x000fe40003f0e200 */
[----:B------:R-:W-:Y:S02]  /*3a30*/  MOV R14, 0x3a2c32e4 ;  /* 0x3a2c32e4000e7802 */ /* 0x000fe40000000f00 */
[----:B------:R-:W-:-:S05]  /*3a40*/  FSEL R9, R9, |R6|, !P0 ;  /* 0x4000000609097208 */ /* 0x000fca0004000000 */
[----:B------:R-:W-:-:S05]  /*3a50*/  VIADD R8, R9, 0xc0cafb0d ;  /* 0xc0cafb0d09087836 */ /* 0x000fca0000000000 */
[----:B------:R-:W-:-:S05]  /*3a60*/  LOP3.LUT R8, R8, 0xff800000, RZ, 0xc0, !PT ;  /* 0xff80000008087812 */ /* 0x000fca00078ec0ff */
[----:B------:R-:W-:Y:S01]  /*3a70*/  IMAD.IADD R9, R9, 0x1, -R8 ;  /* 0x0000000109097824 */ /* 0x000fe200078e0a08 */
[----:B------:R-:W-:-:S03]  /*3a80*/  I2FP.F32.S32 R8, R8 ;  /* 0x0000000800087245 */ /* 0x000fc60000201400 */
[C---:B------:R-:W-:Y:S01]  /*3a90*/  FADD R11, R9.reuse, 1 ;  /* 0x3f800000090b7421 */ /* 0x040fe20000000000 */
[----:B------:R-:W-:Y:S01]  /*3aa0*/  FADD R10, R9, -1 ;  /* 0xbf800000090a7421 */ /* 0x000fe20000000000 */
[----:B------:R-:W-:Y:S02]  /*3ab0*/  FSEL R9, RZ, -24, P0 ;  /* 0xc1c00000ff097808 */ /* 0x000fe40000000000 */
[----:B------:R-:W-:Y:S01]  /*3ac0*/  FSETP.NEU.AND P0, PT, |R6|, +INF , PT ;  /* 0x7f8000000600780b */ /* 0x000fe20003f0d200 */
[----:B------:R-:W-:Y:S01]  /*3ad0*/  FADD R12, R10, R10 ;  /* 0x0000000a0a0c7221 */ /* 0x000fe20000000000 */
[----:B------:R-:W1:Y:S01]  /*3ae0*/  MUFU.RCP R11, R11 ;  /* 0x0000000b000b7308 */ /* 0x000e620000001000 */
[----:B------:R-:W-:Y:S01]  /*3af0*/  FFMA R8, R8, 1.1920928955078125e-07, R9 ;  /* 0x3400000008087823 */ /* 0x000fe20000000009 */
[----:B------:R-:W-:-:S13]  /*3b00*/  FSETP.NEU.AND P0, PT, R6, RZ, P0 ;  /* 0x000000ff0600720b */ /* 0x000fda000070d000 */
[----:B------:R-:W-:Y:S01]  /*3b10*/  @!P0 FADD R6, R6, R6 ;  /* 0x0000000606068221 */ /* 0x000fe20000000000 */
[----:B-1----:R-:W-:-:S04]  /*3b20*/  FMUL R13, R11, R12 ;  /* 0x0000000c0b0d7220 */ /* 0x002fc80000400000 */
[----:B------:R-:W-:Y:S01]  /*3b30*/  FADD R12, R10, -R13 ;  /* 0x8000000d0a0c7221 */ /* 0x000fe20000000000 */
[CC--:B------:R-:W-:Y:S01]  /*3b40*/  FMUL R9, R13.reuse, R13.reuse ;  /* 0x0000000d0d097220 */ /* 0x0c0fe20000400000 */
[----:B------:R-:W-:Y:S02]  /*3b50*/  FFMA R17, R13, 1.4426950216293334961, R8 ;  /* 0x3fb8aa3b0d117823 */ /* 0x000fe40000000008 */
[----:B------:R-:W-:Y:S01]  /*3b60*/  FADD R15, R12, R12 ;  /* 0x0000000c0c0f7221 */ /* 0x000fe20000000000 */
[C---:B------:R-:W-:Y:S01]  /*3b70*/  FFMA R12, R9.reuse, R14, 0.0032181653659790754318 ;  /* 0x3b52e7db090c7423 */ /* 0x040fe2000000000e */
[----:B------:R-:W-:Y:S02]  /*3b80*/  FADD R8, R8, -R17 ;  /* 0x8000001108087221 */ /* 0x000fe40000000000 */
[----:B------:R-:W-:Y:S01]  /*3b90*/  FFMA R10, R10, -R13, R15 ;  /* 0x8000000d0a0a7223 */ /* 0x000fe2000000000f */
[----:B------:R-:W-:Y:S01]  /*3ba0*/  FFMA R12, R9, R12, 0.018033718690276145935 ;  /* 0x3c93bb73090c7423 */ /* 0x000fe2000000000c */
[----:B------:R-:W-:-:S02]  /*3bb0*/  FFMA R15, R13, 1.4426950216293334961, R8 ;  /* 0x3fb8aa3b0d0f7823 */ /* 0x000fc40000000008 */
[----:B------:R-:W-:Y:S01]  /*3bc0*/  FMUL R10, R11, R10 ;  /* 0x0000000a0b0a7220 */ /* 0x000fe20000400000 */
[----:B------:R-:W-:-:S03]  /*3bd0*/  FFMA R12, R9, R12, 0.12022458761930465698 ;  /* 0x3df6384f090c7423 */ /* 0x000fc6000000000c */
[----:B------:R-:W-:Y:S01]  /*3be0*/  FFMA R8, R10, 1.4426950216293334961, R15 ;  /* 0x3fb8aa3b0a087823 */ /* 0x000fe2000000000f */
[----:B------:R-:W-:-:S03]  /*3bf0*/  FMUL R12, R9, R12 ;  /* 0x0000000c090c7220 */ /* 0x000fc60000400000 */
[----:B------:R-:W-:Y:S01]  /*3c00*/  FFMA R11, R13, 1.9251366722983220825e-08, R8 ;  /* 0x32a55e340d0b7823 */ /* 0x000fe20000000008 */
[----:B------:R-:W-:-:S04]  /*3c10*/  FMUL R9, R12, 3 ;  /* 0x404000000c097820 */ /* 0x000fc80000400000 */
[----:B------:R-:W-:Y:S01]  /*3c20*/  FFMA R9, R10, R9, R11 ;  /* 0x000000090a097223 */ /* 0x000fe2000000000b */
[----:B------:R-:W-:-:S03]  /*3c30*/  IMAD.MOV.U32 R11, RZ, RZ, 0x391fcb8e ;  /* 0x391fcb8eff0b7424 */ /* 0x000fc600078e00ff */
[----:B------:R-:W-:-:S04]  /*3c40*/  FFMA R12, R13, R12, R9 ;  /* 0x0000000c0d0c7223 */ /* 0x000fc80000000009 */
[----:B------:R-:W-:-:S04]  /*3c50*/  FADD R8, R17, R12 ;  /* 0x0000000c11087221 */ /* 0x000fc80000000000 */
[----:B------:R-:W-:Y:S01]  /*3c60*/  FMUL R9, R8, 2 ;  /* 0x4000000008097820 */ /* 0x000fe20000400000 */
[----:B------:R-:W-:-:S03]  /*3c70*/  FADD R17, -R17, R8 ;  /* 0x0000000811117221 */ /* 0x000fc60000000100 */
[----:B------:R-:W1:Y:S01]  /*3c80*/  FRND R10, R9 ;  /* 0x00000009000a7307 */ /* 0x000e620000201000 */
[----:B------:R-:W-:Y:S01]  /*3c90*/  FADD R17, R12, -R17 ;  /* 0x800000110c117221 */ /* 0x000fe20000000000 */
[----:B------:R-:W-:Y:S01]  /*3ca0*/  FFMA R8, R8, 2, -R9 ;  /* 0x4000000008087823 */ /* 0x000fe20000000809 */
[----:B------:R-:W-:-:S03]  /*3cb0*/  FSETP.GT.AND P4, PT, |R9|, 152, PT ;  /* 0x431800000900780b */ /* 0x000fc60003f84200 */
[----:B------:R-:W-:Y:S01]  /*3cc0*/  FFMA R17, R17, 2, R8 ;  /* 0x4000000011117823 */ /* 0x000fe20000000008 */
[----:B-1----:R-:W-:Y:S01]  /*3cd0*/  FADD R8, R9, -R10 ;  /* 0x8000000a09087221 */ /* 0x002fe20000000000 */
[----:B------:R-:W-:-:S03]  /*3ce0*/  FSETP.GT.AND P3, PT, R10, RZ, PT ;  /* 0x000000ff0a00720b */ /* 0x000fc60003f64000 */
[----:B------:R-:W-:Y:S01]  /*3cf0*/  FADD R8, R8, R17 ;  /* 0x0000001108087221 */ /* 0x000fe20000000000 */
[----:B------:R-:W-:Y:S02]  /*3d00*/  SEL R10, RZ, 0x83000000, P3 ;  /* 0x83000000ff0a7807 */ /* 0x000fe40001800000 */
[----:B------:R-:W-:Y:S01]  /*3d10*/  FSETP.GEU.AND P3, PT, R9, RZ, PT ;  /* 0x000000ff0900720b */ /* 0x000fe20003f6e000 */
[----:B------:R-:W-:Y:S02]  /*3d20*/  FFMA R11, R8, R11, 0.0013391353422775864601 ;  /* 0x3aaf85ed080b7423 */ /* 0x000fe4000000000b */
[----:B------:R-:W-:Y:S02]  /*3d30*/  VIADD R12, R10, 0x7f000000 ;  /* 0x7f0000000a0c7836 */ /* 0x000fe40000000000 */
[C---:B------:R-:W-:Y:S02]  /*3d40*/  FFMA R13, R8.reuse, R11, 0.0096188392490148544312 ;  /* 0x3c1d9856080d7423 */ /* 0x040fe4000000000b */
[----:B------:R-:W1:Y:S02]  /*3d50*/  F2I.NTZ R11, R9 ;  /* 0x00000009000b7305 */ /* 0x000e640000203100 */
[----:B------:R-:W-:-:S04]  /*3d60*/  FFMA R13, R8, R13, 0.055503588169813156128 ;  /* 0x3d6357bb080d7423 */ /* 0x000fc8000000000d */
[----:B------:R-:W-:-:S04]  /*3d70*/  FFMA R13, R8, R13, 0.24022644758224487305 ;  /* 0x3e75fdec080d7423 */ /* 0x000fc8000000000d */
[----:B------:R-:W-:-:S04]  /*3d80*/  FFMA R13, R8, R13, 0.69314718246459960938 ;  /* 0x3f317218080d7423 */ /* 0x000fc8000000000d */
[----:B------:R-:W-:Y:S01]  /*3d90*/  FFMA R13, R8, R13, 1 ;  /* 0x3f800000080d7423 */ /* 0x000fe2000000000d */
[----:B-1----:R-:W-:Y:S02]  /*3da0*/  LEA R11, R11, -R10, 0x17 ;  /* 0x8000000a0b0b7211 */ /* 0x002fe400078eb8ff */
[----:B------:R-:W-:Y:S01]  /*3db0*/  FSEL R8, RZ, +INF , !P3 ;  /* 0x7f800000ff087808 */ /* 0x000fe20005800000 */
[----:B------:R-:W-:-:S04]  /*3dc0*/  FMUL R12, R12, R13 ;  /* 0x0000000d0c0c7220 */ /* 0x000fc80000400000 */
[----:B------:R-:W-:Y:S01]  /*3dd0*/  @!P4 FMUL R8, R11, R12 ;  /* 0x0000000c0b08c220 */ /* 0x000fe20000400000 */
[----:B------:R-:W-:-:S07]  /*3de0*/  @!P0 LOP3.LUT R8, R6, 0x7fffffff, RZ, 0xc0, !PT ;  /* 0x7fffffff06088812 */ /* 0x000fce00078ec0ff */
.L_x_87:
[----:B------:R-:W-:Y:S05]  /*3df0*/  BSYNC.RECONVERGENT B0 ;  /* 0x0000000000007941 */ /* 0x000fea0003800200 */
.L_x_86:
[----:B------:R-:W-:Y:S01]  /*3e00*/  BSSY.RECONVERGENT B0, `(.L_x_88) ;  /* 0x0000044000007945 */ /* 0x000fe20003800200 */
[----:B------:R-:W-:-:S03]  /*3e10*/  IMAD.MOV.U32 R9, RZ, RZ, 0x3f800000 ;  /* 0x3f800000ff097424 */ /* 0x000fc600078e00ff */
[----:B------:R-:W-:Y:S05]  /*3e20*/  @!P2 BRA `(.L_x_89) ;  /* 0x000000040004a947 */ /* 0x000fea0003800000 */
[----:B------:R-:W-:-:S13]  /*3e30*/  FSETP.NAN.AND P0, PT, |R3|, |R3|, PT ;  /* 0x400000030300720b */ /* 0x000fda0003f08200 */
[----:B------:R-:W-:Y:S01]  /*3e40*/  @P0 FADD R9, R3, 2 ;  /* 0x4000000003090421 */ /* 0x000fe20000000000 */
[----:B------:R-:W-:Y:S06]  /*3e50*/  @P0 BRA `(.L_x_89) ;  /* 0x0000000000f80947 */ /* 0x000fec0003800000 */
[C---:B------:R-:W-:Y:S01]  /*3e60*/  FMUL R6, |R3|.reuse, 16777216 ;  /* 0x4b80000003067820 */ /* 0x040fe20000400200 */
[----:B------:R-:W-:Y:S01]  /*3e70*/  FSETP.GEU.AND P0, PT, |R3|, 1.175494350822287508e-38, PT ;  /* 0x008000000300780b */ /* 0x000fe20003f0e200 */
[----:B------:R-:W-:-:S03]  /*3e80*/  IMAD.MOV.U32 R14, RZ, RZ, 0x3a2c32e4 ;  /* 0x3a2c32e4ff0e7424 */ /* 0x000fc600078e00ff */
[----:B------:R-:W-:-:S05]  /*3e90*/  FSEL R6, R6, |R3|, !P0 ;  /* 0x4000000306067208 */ /* 0x000fca0004000000 */
[----:B------:R-:W-:-:S05]  /*3ea0*/  VIADD R9, R6, 0xc0cafb0d ;  /* 0xc0cafb0d06097836 */ /* 0x000fca0000000000 */
[----:B------:R-:W-:-:S04]  /*3eb0*/  LOP3.LUT R9, R9, 0xff800000, RZ, 0xc0, !PT ;  /* 0xff80000009097812 */ /* 0x000fc800078ec0ff */
[-C--:B------:R-:W-:Y:S02]  /*3ec0*/  IADD3 R6, PT, PT, R6, -R9.reuse, RZ ;  /* 0x8000000906067210 */ /* 0x080fe40007ffe0ff */
        /* <DEDUP_REMOVED lines=42> */
[----:B------:R-:W-:Y:S01]  /*4170*/  FFMA R11, R6, R11, 0.0013391353422775864601 ;  /* 0x3aaf85ed060b7423 */ /* 0x000fe2000000000b */
[----:B------:R-:W-:-:S03]  /*4180*/  IADD3 R12, PT, PT, R10, 0x7f000000, RZ ;  /* 0x7f0000000a0c7810 */ /* 0x000fc60007ffe0ff */
[C---:B------:R-:W-:Y:S02]  /*4190*/  FFMA R13, R6.reuse, R11, 0.0096188392490148544312 ;  /* 0x3c1d9856060d7423 */ /* 0x040fe4000000000b */
[----:B------:R1:W2:Y:S02]  /*41a0*/  F2I.NTZ R11, R9 ;  /* 0x00000009000b7305 */ /* 0x0002a40000203100 */
[----:B------:R-:W-:-:S04]  /*41b0*/  FFMA R13, R6, R13, 0.055503588169813156128 ;  /* 0x3d6357bb060d7423 */ /* 0x000fc8000000000d */
[----:B------:R-:W-:Y:S01]  /*41c0*/  FFMA R13, R6, R13, 0.24022644758224487305 ;  /* 0x3e75fdec060d7423 */ /* 0x000fe2000000000d */
[----:B-1----:R-:W-:-:S03]  /*41d0*/  FSEL R9, RZ, +INF , !P2 ;  /* 0x7f800000ff097808 */ /* 0x002fc60005000000 */
[----:B------:R-:W-:-:S04]  /*41e0*/  FFMA R13, R6, R13, 0.69314718246459960938 ;  /* 0x3f317218060d7423 */ /* 0x000fc8000000000d */
[----:B------:R-:W-:Y:S01]  /*41f0*/  FFMA R13, R6, R13, 1 ;  /* 0x3f800000060d7423 */ /* 0x000fe2000000000d */
[----:B--2---:R-:W-:-:S03]  /*4200*/  IMAD R11, R11, 0x800000, -R10 ;  /* 0x008000000b0b7824 */ /* 0x004fc600078e0a0a */
[----:B------:R-:W-:-:S04]  /*4210*/  FMUL R12, R12, R13 ;  /* 0x0000000d0c0c7220 */ /* 0x000fc80000400000 */
[----:B------:R-:W-:Y:S01]  /*4220*/  @!P3 FMUL R9, R11, R12 ;  /* 0x0000000c0b09b220 */ /* 0x000fe20000400000 */
[----:B------:R-:W-:-:S07]  /*4230*/  @!P0 LOP3.LUT R9, R3, 0x7fffffff, RZ, 0xc0, !PT ;  /* 0x7fffffff03098812 */ /* 0x000fce00078ec0ff */
.L_x_89:
[----:B------:R-:W-:Y:S05]  /*4240*/  BSYNC.RECONVERGENT B0 ;  /* 0x0000000000007941 */ /* 0x000fea0003800200 */
.L_x_88:
[----:B------:R-:W-:Y:S01]  /*4250*/  FADD R8, R9, R8 ;  /* 0x0000000809087221 */ /* 0x000fe20000000000 */
[----:B------:R-:W-:Y:S01]  /*4260*/  IMAD.MOV.U32 R3, RZ, RZ, 0x3f800000 ;  /* 0x3f800000ff037424 */ /* 0x000fe200078e00ff */
[----:B------:R-:W-:Y:S06]  /*4270*/  @!P1 BRA `(.L_x_90) ;  /* 0x0000000400049947 */ /* 0x000fec0003800000 */
[----:B------:R-:W-:-:S13]  /*4280*/  FSETP.NAN.AND P0, PT, |R0|, |R0|, PT ;  /* 0x400000000000720b */ /* 0x000fda0003f08200 */
[----:B------:R-:W-:Y:S01]  /*4290*/  @P0 FADD R3, R0, 2 ;  /* 0x4000000000030421 */ /* 0x000fe20000000000 */
[----:B------:R-:W-:Y:S06]  /*42a0*/  @P0 BRA `(.L_x_90) ;  /* 0x0000000000f80947 */ /* 0x000fec0003800000 */
[C---:B------:R-:W-:Y:S01]  /*42b0*/  FMUL R3, |R0|.reuse, 16777216 ;  /* 0x4b80000000037820 */ /* 0x040fe20000400200 */
[----:B------:R-:W-:Y:S01]  /*42c0*/  FSETP.GEU.AND P0, PT, |R0|, 1.175494350822287508e-38, PT ;  /* 0x008000000000780b */ /* 0x000fe20003f0e200 */
[----:B------:R-:W-:-:S03]  /*42d0*/  IMAD.MOV.U32 R13, RZ, RZ, 0x3a2c32e4 ;  /* 0x3a2c32e4ff0d7424 */ /* 0x000fc600078e00ff */
[----:B------:R-:W-:-:S04]  /*42e0*/  FSEL R3, R3, |R0|, !P0 ;  /* 0x4000000003037208 */ /* 0x000fc80004000000 */
[----:B------:R-:W-:-:S04]  /*42f0*/  IADD3 R6, PT, PT, R3, -0x3f3504f3, RZ ;  /* 0xc0cafb0d03067810 */ /* 0x000fc80007ffe0ff */
        /* <DEDUP_REMOVED lines=10> */
[----:B------:R-:W-:Y:S01]  /*43a0*/  FSETP.NEU.AND P0, PT, R0, RZ, P0 ;  /* 0x000000ff0000720b */ /* 0x000fe2000070d000 */
        /* <DEDUP_REMOVED lines=17> */
[----:B------:R-:W-:-:S03]  /*44c0*/  HFMA2 R10, -RZ, RZ, 0.64013671875, -15.109375 ;  /* 0x391fcb8eff0a7431 */ /* 0x000fc600000001ff */
        /* <DEDUP_REMOVED lines=17> */
[----:B------:R1:W2:Y:S02]  /*45e0*/  F2I.NTZ R10, R6 ;  /* 0x00000006000a7305 */ /* 0x0002a40000203100 */
[----:B------:R-:W-:-:S04]  /*45f0*/  FFMA R12, R3, R12, 0.055503588169813156128 ;  /* 0x3d6357bb030c7423 */ /* 0x000fc8000000000c */
[----:B------:R-:W-:Y:S01]  /*4600*/  FFMA R12, R3, R12, 0.24022644758224487305 ;  /* 0x3e75fdec030c7423 */ /* 0x000fe2000000000c */
[----:B-1----:R-:W-:-:S03]  /*4610*/  @!P0 FADD R6, R0, R0 ;  /* 0x0000000000068221 */ /* 0x002fc60000000000 */
[----:B------:R-:W-:-:S04]  /*4620*/  FFMA R12, R3, R12, 0.69314718246459960938 ;  /* 0x3f317218030c7423 */ /* 0x000fc8000000000c */
[----:B------:R-:W-:Y:S01]  /*4630*/  FFMA R12, R3, R12, 1 ;  /* 0x3f800000030c7423 */ /* 0x000fe2000000000c */
[----:B--2---:R-:W-:Y:S01]  /*4640*/  IMAD R10, R10, 0x800000, -R9 ;  /* 0x008000000a0a7824 */ /* 0x004fe200078e0a09 */
[----:B------:R-:W-:Y:S02]  /*4650*/  FSEL R3, RZ, +INF , !P1 ;  /* 0x7f800000ff037808 */ /* 0x000fe40004800000 */
[----:B------:R-:W-:-:S04]  /*4660*/  FMUL R11, R11, R12 ;  /* 0x0000000c0b0b7220 */ /* 0x000fc80000400000 */
[----:B------:R-:W-:Y:S01]  /*4670*/  @!P2 FMUL R3, R10, R11 ;  /* 0x0000000b0a03a220 */ /* 0x000fe20000400000 */
[----:B------:R-:W-:-:S07]  /*4680*/  @!P0 LOP3.LUT R3, R6, 0x7fffffff, RZ, 0xc0, !PT ;  /* 0x7fffffff06038812 */ /* 0x000fce00078ec0ff */
.L_x_90:
[C---:B------:R-:W-:Y:S01]  /*4690*/  FSETP.GEU.AND P0, PT, R8.reuse, R3, PT ;  /* 0x000000030800720b */ /* 0x040fe20003f0e000 */
[----:B------:R-:W-:Y:S01]  /*46a0*/  BSSY.RECONVERGENT B0, `(.L_x_91) ;  /* 0x0000012000007945 */ /* 0x000fe20003800200 */
[----:B------:R-:W-:Y:S01]  /*46b0*/  MOV R11, RZ ;  /* 0x000000ff000b7202 */ /* 0x000fe20000000f00 */
[----:B------:R-:W-:-:S10]  /*46c0*/  FADD R3, R8, -R3 ;  /* 0x8000000308037221 */ /* 0x000fd40000000000 */
[----:B------:R-:W-:Y:S05]  /*46d0*/  @P0 BRA `(.L_x_92) ;  /* 0x0000000000380947 */ /* 0x000fea0003800000 */
[----:B------:R-:W1:Y:S01]  /*46e0*/  MUFU.RCP R9, R0 ;  /* 0x0000000000097308 */ /* 0x000e620000001000 */
[----:B------:R-:W-:Y:S07]  /*46f0*/  BSSY.RECONVERGENT B1, `(.L_x_92) ;  /* 0x000000c000017945 */ /* 0x000fee0003800200 */
[----:B------:R-:W2:Y:S01]  /*4700*/  FCHK P0, -R3, R0 ;  /* 0x0000000003007302 */ /* 0x000ea20000000100 */
[----:B-1----:R-:W-:-:S04]  /*4710*/  FFMA R6, -R0, R9, 1 ;  /* 0x3f80000000067423 */ /* 0x002fc80000000109 */
[----:B------:R-:W-:-:S04]  /*4720*/  FFMA R6, R9, R6, R9 ;  /* 0x0000000609067223 */ /* 0x000fc80000000009 */
[----:B------:R-:W-:-:S04]  /*4730*/  FFMA R9, -R3, R6, RZ ;  /* 0x0000000603097223 */ /* 0x000fc800000001ff */
[----:B------:R-:W-:-:S04]  /*4740*/  FFMA R8, -R0, R9, -R3 ;  /* 0x0000000900087223 */ /* 0x000fc80000000903 */
[----:B------:R-:W-:Y:S01]  /*4750*/  FFMA R11, R6, R8, R9 ;  /* 0x00000008060b7223 */ /* 0x000fe20000000009 */
[----:B--2---:R-:W-:Y:S06]  /*4760*/  @!P0 BRA `(.L_x_93) ;  /* 0x0000000000108947 */ /* 0x004fec0003800000 */
[----:B------:R-:W-:Y:S01]  /*4770*/  FADD R3, -R3, -RZ ;  /* 0x800000ff03037221 */ /* 0x000fe20000000100 */
[----:B------:R-:W-:-:S07]  /*4780*/  MOV R6, 0x47a0 ;  /* 0x000047a000067802 */ /* 0x000fce0000000f00 */
[----:B0-----:R-:W-:Y:S05]  /*4790*/  CALL.REL.NOINC `($__internal_3_$__cuda_sm3x_div_rn_noftz_f32_slowpath) ;  /* 0x00000004003c7944 */ /* 0x001fea0003c00000 */
[----:B------:R-:W-:-:S07]  /*47a0*/  IMAD.MOV.U32 R11, RZ, RZ, R3 ;  /* 0x000000ffff0b7224 */ /* 0x000fce00078e0003 */
.L_x_93:
[----:B------:R-:W-:Y:S05]  /*47b0*/  BSYNC.RECONVERGENT B1 ;  /* 0x0000000000017941 */ /* 0x000fea0003800200 */
.L_x_92:
[----:B------:R-:W-:Y:S05]  /*47c0*/  BSYNC.RECONVERGENT B0 ;  /* 0x0000000000007941 */ /* 0x000fea0003800200 */
.L_x_91:
[----:B0-----:R-:W-:-:S05]  /*47d0*/  IMAD.WIDE.U32 R8, R7, 0xc, R4 ;  /* 0x0000000c07087825 */ /* 0x001fca00078e0004 */
[----:B------:R-:W2:Y:S01]  /*47e0*/  LDG.E R6, desc[UR6][R8.64+0xc] ;  /* 0x00000c0608067981 */ /* 0x000ea2000c1e1900 */
[----:B------:R-:W-:Y:S01]  /*47f0*/  IADD3 R10, P1, PT, R8, 0xc, RZ ;  /* 0x0000000c080a7810 */ /* 0x000fe20007f3e0ff */
[----:B------:R-:W-:Y:S01]  /*4800*/  FFMA R2, |R11|, 800, R2 ;  /* 0x444800000b027823 */ /* 0x000fe20000000202 */
[----:B------:R-:W-:Y:S02]  /*4810*/  VIADD R7, R7, 0x1 ;  /* 0x0000000107077836 */ /* 0x000fe40000000000 */
[----:B------:R-:W-:Y:S02]  /*4820*/  IADD3.X R11, PT, PT, RZ, R9, RZ, P1, !PT ;  /* 0x00000009ff0b7210 */ /* 0x000fe40000ffe4ff */
[----:B--2---:R-:W-:-:S13]  /*4830*/  FSETP.NEU.AND P0, PT, R6, RZ, PT ;  /* 0x000000ff0600720b */ /* 0x004fda0003f0d000 */
[----:B------:R-:W-:Y:S05]  /*4840*/  @P0 BRA `(.L_x_94) ;  /* 0xfffffff0003c0947 */ /* 0x000fea000383ffff */
.L_x_85:
[----:B------:R-:W0:Y:S02]  /*4850*/  LDC.64 R4, c[0x0][0x380] ;  /* 0x0000e000ff047b82 */ /* 0x000e240000000a00 */
[----:B0-----:R-:W-:-:S05]  /*4860*/  IMAD.WIDE R4, R39, 0x4, R4 ;  /* 0x0000000427047825 */ /* 0x001fca00078e0204 */
[----:B------:R-:W-:Y:S01]  /*4870*/  STG.E desc[UR6][R4.64], R2 ;  /* 0x0000000204007986 */ /* 0x000fe2000c101906 */
[----:B------:R-:W-:Y:S05]  /*4880*/  EXIT ;  /* 0x000000000000794d */ /* 0x000fea0003800000 */
        .weak           $__internal_1_$__cuda_sm20_dblrcp_rn_slowpath_v3
        .type           $__internal_1_$__cuda_sm20_dblrcp_rn_slowpath_v3,@function
        .size           $__internal_1_$__cuda_sm20_dblrcp_rn_slowpath_v3,($__internal_2_$__cuda_sm20_sqrt_rn_f32_slowpath - $__internal_1_$__cuda_sm20_dblrcp_rn_slowpath_v3)
$__internal_1_$__cuda_sm20_dblrcp_rn_slowpath_v3:
[----:B------:R-:W-:Y:S01]  /*4890*/  DSETP.GTU.AND P0, PT, |R14|, +INF , PT ;  /* 0x7ff000000e00742a */ /* 0x000fe20003f0c200 */
[----:B------:R-:W-:-:S13]  /*48a0*/  BSSY.RECONVERGENT B1, `(.L_x_95) ;  /* 0x0000024000017945 */ /* 0x000fda0003800200 */
[----:B------:R-:W-:Y:S05]  /*48b0*/  @P0 BRA `(.L_x_96) ;  /* 0x0000000000800947 */ /* 0x000fea0003800000 */
[----:B------:R-:W-:-:S05]  /*48c0*/  LOP3.LUT R18, R15, 0x7fffffff, RZ, 0xc0, !PT ;  /* 0x7fffffff0f127812 */ /* 0x000fca00078ec0ff */
[----:B------:R-:W-:-:S05]  /*48d0*/  VIADD R16, R18, 0xffffffff ;  /* 0xffffffff12107836 */ /* 0x000fca0000000000 */
[----:B------:R-:W-:-:S13]  /*48e0*/  ISETP.GE.U32.AND P0, PT, R16, 0x7fefffff, PT ;  /* 0x7fefffff1000780c */ /* 0x000fda0003f06070 */
[----:B------:R-:W-:Y:S01]  /*48f0*/  @P0 LOP3.LUT R17, R15, 0x7ff00000, RZ, 0x3c, !PT ;  /* 0x7ff000000f110812 */ /* 0x000fe200078e3cff */
[----:B------:R-:W-:Y:S01]  /*4900*/  @P0 IMAD.MOV.U32 R16, RZ, RZ, RZ ;  /* 0x000000ffff100224 */ /* 0x000fe200078e00ff */
[----:B------:R-:W-:Y:S06]  /*4910*/  @P0 BRA `(.L_x_97) ;  /* 0x0000000000700947 */ /* 0x000fec0003800000 */
[----:B------:R-:W-:-:S13]  /*4920*/  ISETP.GE.U32.AND P0, PT, R18, 0x1000001, PT ;  /* 0x010000011200780c */ /* 0x000fda0003f06070 */
[----:B------:R-:W-:Y:S05]  /*4930*/  @!P0 BRA `(.L_x_98) ;  /* 0x0000000000388947 */ /* 0x000fea0003800000 */
[----:B------:R-:W-:Y:S01]  /*4940*/  IADD3 R21, PT, PT, R15, -0x3fe00000, RZ ;  /* 0xc02000000f157810 */ /* 0x000fe20007ffe0ff */
[----:B------:R-:W-:Y:S02]  /*4950*/  IMAD.MOV.U32 R20, RZ, RZ, R14 ;  /* 0x000000ffff147224 */ /* 0x000fe400078e000e */
[----:B------:R-:W-:Y:S01]  /*4960*/  IMAD.MOV.U32 R18, RZ, RZ, R23 ;  /* 0x000000ffff127224 */ /* 0x000fe200078e0017 */
[----:B------:R-:W0:Y:S05]  /*4970*/  MUFU.RCP64H R19, R21 ;  /* 0x0000001500137308 */ /* 0x000e2a0000001800 */
[----:B0-----:R-:W-:-:S08]  /*4980*/  DFMA R16, -R20, R18, 1 ;  /* 0x3ff000001410742b */ /* 0x001fd00000000112 */
[----:B------:R-:W-:-:S08]  /*4990*/  DFMA R16, R16, R16, R16 ;  /* 0x000000101010722b */ /* 0x000fd00000000010 */
[----:B------:R-:W-:-:S08]  /*49a0*/  DFMA R16, R18, R16, R18 ;  /* 0x000000101210722b */ /* 0x000fd00000000012 */
[----:B------:R-:W-:-:S08]  /*49b0*/  DFMA R20, -R20, R16, 1 ;  /* 0x3ff000001414742b */ /* 0x000fd00000000110 */
[----:B------:R-:W-:-:S08]  /*49c0*/  DFMA R16, R16, R20, R16 ;  /* 0x000000141010722b */ /* 0x000fd00000000010 */
[----:B------:R-:W-:-:S08]  /*49d0*/  DMUL R16, R16, 2.2250738585072013831e-308 ;  /* 0x0010000010107828 */ /* 0x000fd00000000000 */
[----:B------:R-:W-:-:S08]  /*49e0*/  DFMA R14, -R14, R16, 1 ;  /* 0x3ff000000e0e742b */ /* 0x000fd00000000110 */
[----:B------:R-:W-:-:S08]  /*49f0*/  DFMA R14, R14, R14, R14 ;  /* 0x0000000e0e0e722b */ /* 0x000fd0000000000e */
[----:B------:R-:W-:Y:S01]  /*4a00*/  DFMA R16, R16, R14, R16 ;  /* 0x0000000e1010722b */ /* 0x000fe20000000010 */
[----:B------:R-:W-:Y:S10]  /*4a10*/  BRA `(.L_x_97) ;  /* 0x0000000000307947 */ /* 0x000ff40003800000 */
.L_x_98:
[----:B------:R-:W-:Y:S01]  /*4a20*/  DMUL R18, R14, 8.11296384146066816958e+31 ;  /* 0x469000000e127828 */ /* 0x000fe20000000000 */
[----:B------:R-:W-:-:S05]  /*4a30*/  MOV R16, R23 ;  /* 0x0000001700107202 */ /* 0x000fca0000000f00 */
[----:B------:R-:W0:Y:S02]  /*4a40*/  MUFU.RCP64H R17, R19 ;  /* 0x0000001300117308 */ /* 0x000e240000001800 */
[----:B0-----:R-:W-:-:S08]  /*4a50*/  DFMA R14, -R18, R16, 1 ;  /* 0x3ff00000120e742b */ /* 0x001fd00000000110 */
[----:B------:R-:W-:-:S08]  /*4a60*/  DFMA R14, R14, R14, R14 ;  /* 0x0000000e0e0e722b */ /* 0x000fd0000000000e */
[----:B------:R-:W-:-:S08]  /*4a70*/  DFMA R14, R16, R14, R16 ;  /* 0x0000000e100e722b */ /* 0x000fd00000000010 */
[----:B------:R-:W-:-:S08]  /*4a80*/  DFMA R18, -R18, R14, 1 ;  /* 0x3ff000001212742b */ /* 0x000fd0000000010e */
[----:B------:R-:W-:-:S08]  /*4a90*/  DFMA R18, R14, R18, R14 ;  /* 0x000000120e12722b */ /* 0x000fd0000000000e */
[----:B------:R-:W-:Y:S01]  /*4aa0*/  DMUL R16, R18, 8.11296384146066816958e+31 ;  /* 0x4690000012107828 */ /* 0x000fe20000000000 */
[----:B------:R-:W-:Y:S10]  /*4ab0*/  BRA `(.L_x_97) ;  /* 0x0000000000087947 */ /* 0x000ff40003800000 */
.L_x_96:
[----:B------:R-:W-:Y:S01]  /*4ac0*/  LOP3.LUT R17, R15, 0x80000, RZ, 0xfc, !PT ;  /* 0x000800000f117812 */ /* 0x000fe200078efcff */
[----:B------:R-:W-:-:S07]  /*4ad0*/  IMAD.MOV.U32 R16, RZ, RZ, R14 ;  /* 0x000000ffff107224 */ /* 0x000fce00078e000e */
.L_x_97:
[----:B------:R-:W-:Y:S05]  /*4ae0*/  BSYNC.RECONVERGENT B1 ;  /* 0x0000000000017941 */ /* 0x000fea0003800200 */
.L_x_95:
[----:B------:R-:W-:Y:S01]  /*4af0*/  IMAD.MOV.U32 R14, RZ, RZ, R0 ;  /* 0x000000ffff0e7224 */ /* 0x000fe200078e0000 */
[----:B------:R-:W-:-:S04]  /*4b00*/  MOV R15, 0x0 ;  /* 0x00000000000f7802 */ /* 0x000fc80000000f00 */
[----:B------:R-:W-:Y:S05]  /*4b10*/  RET.REL.NODEC R14 `(_Z7costFcnPfP5StateP5TrackS3_P3Obs) ;  /* 0xffffffb40e387950 */ /* 0x000fea0003c3ffff */
        .weak           $__internal_2_$__cuda_sm20_sqrt_rn_f32_slowpath
        .type           $__internal_2_$__cuda_sm20_sqrt_rn_f32_slowpath,@function
        .size           $__internal_2_$__cuda_sm20_sqrt_rn_f32_slowpath,($__internal_3_$__cuda_sm3x_div_rn_noftz_f32_slowpath - $__internal_2_$__cuda_sm20_sqrt_rn_f32_slowpath)
$__internal_2_$__cuda_sm20_sqrt_rn_f32_slowpath:
[----:B------:R-:W-:-:S13]  /*4b20*/  LOP3.LUT P0, RZ, R0, 0x7fffffff, RZ, 0xc0, !PT ;  /* 0x7fffffff00ff7812 */ /* 0x000fda000780c0ff */
[----:B------:R-:W-:Y:S01]  /*4b30*/  @!P0 IMAD.MOV.U32 R2, RZ, RZ, R0 ;  /* 0x000000ffff028224 */ /* 0x000fe200078e0000 */
[----:B------:R-:W-:Y:S06]  /*4b40*/  @!P0 BRA `(.L_x_99) ;  /* 0x0000000000408947 */ /* 0x000fec0003800000 */
[----:B------:R-:W-:-:S13]  /*4b50*/  FSETP.GEU.FTZ.AND P0, PT, R0, RZ, PT ;  /* 0x000000ff0000720b */ /* 0x000fda0003f1e000 */
[----:B------:R-:W-:Y:S01]  /*4b60*/  @!P0 IMAD.MOV.U32 R2, RZ, RZ, 0x7fffffff ;  /* 0x7fffffffff028424 */ /* 0x000fe200078e00ff */
[----:B------:R-:W-:Y:S06]  /*4b70*/  @!P0 BRA `(.L_x_99) ;  /* 0x0000000000348947 */ /* 0x000fec0003800000 */
[----:B------:R-:W-:-:S13]  /*4b80*/  FSETP.GTU.FTZ.AND P0, PT, |R0|, +INF , PT ;  /* 0x7f8000000000780b */ /* 0x000fda0003f1c200 */
[----:B------:R-:W-:Y:S01]  /*4b90*/  @P0 FADD.FTZ R2, R0, 1 ;  /* 0x3f80000000020421 */ /* 0x000fe20000010000 */
[----:B------:R-:W-:Y:S06]  /*4ba0*/  @P0 BRA `(.L_x_99) ;  /* 0x0000000000280947 */ /* 0x000fec0003800000 */
[----:B------:R-:W-:-:S13]  /*4bb0*/  FSETP.NEU.FTZ.AND P0, PT, |R0|, +INF , PT ;  /* 0x7f8000000000780b */ /* 0x000fda0003f1d200 */
[----:B------:R-:W-:-:S04]  /*4bc0*/  @P0 FFMA R14, R0, 1.84467440737095516160e+19, RZ ;  /* 0x5f800000000e0823 */ /* 0x000fc800000000ff */
[----:B------:R-:W0:Y:S02]  /*4bd0*/  @P0 MUFU.RSQ R15, R14 ;  /* 0x0000000e000f0308 */ /* 0x000e240000001400 */
[----:B0-----:R-:W-:Y:S01]  /*4be0*/  @P0 FMUL.FTZ R17, R14, R15 ;  /* 0x0000000f0e110220 */ /* 0x001fe20000410000 */
[----:B------:R-:W-:-:S03]  /*4bf0*/  @P0 FMUL.FTZ R15, R15, 0.5 ;  /* 0x3f0000000f0f0820 */ /* 0x000fc60000410000 */
[----:B------:R-:W-:-:S04]  /*4c00*/  @P0 FADD.FTZ R2, -R17, -RZ ;  /* 0x800000ff11020221 */ /* 0x000fc80000010100 */
[----:B------:R-:W-:Y:S01]  /*4c10*/  @P0 FFMA R16, R17, R2, R14 ;  /* 0x0000000211100223 */ /* 0x000fe2000000000e */
[----:B------:R-:W-:-:S03]  /*4c20*/  @!P0 MOV R2, R0 ;  /* 0x0000000000028202 */ /* 0x000fc60000000f00 */
[----:B------:R-:W-:-:S04]  /*4c30*/  @P0 FFMA R15, R16, R15, R17 ;  /* 0x0000000f100f0223 */ /* 0x000fc80000000011 */
[----:B------:R-:W-:-:S07]  /*4c40*/  @P0 FMUL.FTZ R2, R15, 2.3283064365386962891e-10 ;  /* 0x2f8000000f020820 */ /* 0x000fce0000410000 */
.L_x_99:
[----:B------:R-:W-:Y:S02]  /*4c50*/  HFMA2 R15, -RZ, RZ, 0, 0 ;  /* 0x00000000ff0f7431 */ /* 0x000fe400000001ff */
[----:B------:R-:W-:Y:S02]  /*4c60*/  IMAD.MOV.U32 R14, RZ, RZ, R18 ;  /* 0x000000ffff0e7224 */ /* 0x000fe400078e0012 */
[----:B------:R-:W-:Y:S02]  /*4c70*/  IMAD.MOV.U32 R0, RZ, RZ, R2 ;  /* 0x000000ffff007224 */ /* 0x000fe400078e0002 */
[----:B------:R-:W-:Y:S05]  /*4c80*/  RET.REL.NODEC R14 `(_Z7costFcnPfP5StateP5TrackS3_P3Obs) ;  /* 0xffffffb00edc7950 */ /* 0x000fea0003c3ffff */
        .weak           $__internal_3_$__cuda_sm3x_div_rn_noftz_f32_slowpath
        .type           $__internal_3_$__cuda_sm3x_div_rn_noftz_f32_slowpath,@function
        .size           $__internal_3_$__cuda_sm3x_div_rn_noftz_f32_slowpath,($_Z7costFcnPfP5StateP5TrackS3_P3Obs$__internal_accurate_pow - $__internal_3_$__cuda_sm3x_div_rn_noftz_f32_slowpath)
$__internal_3_$__cuda_sm3x_div_rn_noftz_f32_slowpath:
[----:B------:R-:W-:Y:S01]  /*4c90*/  SHF.R.U32.HI R9, RZ, 0x17, R0 ;  /* 0x00000017ff097819 */ /* 0x000fe20000011600 */
[----:B------:R-:W-:Y:S01]  /*4ca0*/  BSSY.RECONVERGENT B2, `(.L_x_100) ;  /* 0x0000063000027945 */ /* 0x000fe20003800200 */
[----:B------:R-:W-:Y:S02]  /*4cb0*/  SHF.R.U32.HI R8, RZ, 0x17, R3 ;  /* 0x00000017ff087819 */ /* 0x000fe40000011603 */
[----:B------:R-:W-:Y:S02]  /*4cc0*/  LOP3.LUT R17, R9, 0xff, RZ, 0xc0, !PT ;  /* 0x000000ff09117812 */ /* 0x000fe400078ec0ff */
[----:B------:R-:W-:Y:S02]  /*4cd0*/  LOP3.LUT R12, R8, 0xff, RZ, 0xc0, !PT ;  /* 0x000000ff080c7812 */ /* 0x000fe400078ec0ff */
[----:B------:R-:W-:Y:S01]  /*4ce0*/  MOV R8, R0 ;  /* 0x0000000000087202 */ /* 0x000fe20000000f00 */
        /* <DEDUP_REMOVED lines=24> */
[----:B------:R-:W-:Y:S01]  /*4e70*/  @P0 IMAD.MOV.U32 R9, RZ, RZ, RZ ;  /* 0x000000ffff090224 */ /* 0x000fe200078e00ff */
[----:B------:R-:W-:Y:S01]  /*4e80*/  @!P0 MOV R9, 0xffffffc0 ;  /* 0xffffffc000098802 */ /* 0x000fe20000000f00 */
[----:B------:R-:W-:Y:S01]  /*4e90*/  @!P0 FFMA R3, R3, 1.84467440737095516160e+19, RZ ;  /* 0x5f80000003038823 */ /* 0x000fe200000000ff */
[----:B------:R-:W-:-:S03]  /*4ea0*/  @!P1 FFMA R8, R0, 1.84467440737095516160e+19, RZ ;  /* 0x5f80000000089823 */ /* 0x000fc600000000ff */
[----:B------:R-:W-:-:S07]  /*4eb0*/  @!P1 VIADD R9, R9, 0x40 ;  /* 0x0000004009099836 */ /* 0x000fce0000000000 */
.L_x_101:
[----:B------:R-:W-:Y:S01]  /*4ec0*/  LEA R11, R17, 0xc0800000, 0x17 ;  /* 0xc0800000110b7811 */ /* 0x000fe200078eb8ff */
[----:B------:R-:W-:Y:S04]  /*4ed0*/  BSSY.RECONVERGENT B3, `(.L_x_106) ;  /* 0x0000036000037945 */ /* 0x000fe80003800200 */
[----:B------:R-:W-:Y:S01]  /*4ee0*/  IMAD.IADD R11, R8, 0x1, -R11 ;  /* 0x00000001080b7824 */ /* 0x000fe200078e0a0b */
[----:B------:R-:W-:-:S03]  /*4ef0*/  IADD3 R8, PT, PT, R12, -0x7f, RZ ;  /* 0xffffff810c087810 */ /* 0x000fc60007ffe0ff */
[----:B------:R-:W0:Y:S01]  /*4f00*/  MUFU.RCP R10, R11 ;  /* 0x0000000b000a7308 */ /* 0x000e220000001000 */
[----:B------:R-:W-:Y:S01]  /*4f10*/  FADD.FTZ R13, -R11, -RZ ;  /* 0x800000ff0b0d7221 */ /* 0x000fe20000010100 */
[C---:B------:R-:W-:Y:S01]  /*4f20*/  IMAD R0, R8.reuse, -0x800000, R3 ;  /* 0xff80000008007824 */ /* 0x040fe200078e0203 */
[----:B------:R-:W-:-:S05]  /*4f30*/  IADD3 R8, PT, PT, R8, 0x7f, -R17 ;  /* 0x0000007f08087810 */ /* 0x000fca0007ffe811 */
[----:B------:R-:W-:Y:S02]  /*4f40*/  IMAD.IADD R8, R8, 0x1, R9 ;  /* 0x0000000108087824 */ /* 0x000fe400078e0209 */
        /* <DEDUP_REMOVED lines=9> */
[----:B------:R-:W-:-:S05]  /*4fe0*/  IMAD.IADD R13, R0, 0x1, R8 ;  /* 0x00000001000d7824 */ /* 0x000fca00078e0208 */
[----:B------:R-:W-:-:S04]  /*4ff0*/  IADD3 R0, PT, PT, R13, -0x1, RZ ;  /* 0xffffffff0d007810 */ /* 0x000fc80007ffe0ff */
        /* <DEDUP_REMOVED lines=10> */
[C---:B------:R-:W-:Y:S02]  /*50a0*/  VIADD R11, R13.reuse, 0x20 ;  /* 0x000000200d0b7836 */ /* 0x040fe40000000000 */
[-CC-:B------:R-:W-:Y:S01]  /*50b0*/  FFMA.RM R9, R12, R10.reuse, R15.reuse ;  /* 0x0000000a0c097223 */ /* 0x180fe2000000400f */
[C---:B------:R-:W-:Y:S02]  /*50c0*/  ISETP.NE.AND P2, PT, R13.reuse, RZ, PT ;  /* 0x000000ff0d00720c */ /* 0x040fe40003f45270 */
[----:B------:R-:W-:Y:S01]  /*50d0*/  LOP3.LUT R8, R0, 0x7fffff, RZ, 0xc0, !PT ;  /* 0x007fffff00087812 */ /* 0x000fe200078ec0ff */
[----:B------:R-:W-:Y:S01]  /*50e0*/  FFMA.RP R0, R12, R10, R15 ;  /* 0x0000000a0c007223 */ /* 0x000fe2000000800f */
[----:B------:R-:W-:Y:S01]  /*50f0*/  IMAD.MOV R10, RZ, RZ, -R13 ;  /* 0x000000ffff0a7224 */ /* 0x000fe200078e0a0d */
[----:B------:R-:W-:Y:S02]  /*5100*/  ISETP.NE.AND P1, PT, R13, RZ, PT ;  /* 0x000000ff0d00720c */ /* 0x000fe40003f25270 */
[----:B------:R-:W-:-:S02]  /*5110*/  LOP3.LUT R8, R8, 0x800000, RZ, 0xfc, !PT ;  /* 0x0080000008087812 */ /* 0x000fc400078efcff */
[----:B------:R-:W-:Y:S02]  /*5120*/  FSETP.NEU.FTZ.AND P0, PT, R0, R9, PT ;  /* 0x000000090000720b */ /* 0x000fe40003f1d000 */
[----:B------:R-:W-:Y:S02]  /*5130*/  SHF.L.U32 R11, R8, R11, RZ ;  /* 0x0000000b080b7219 */ /* 0x000fe400000006ff */
[----:B------:R-:W-:Y:S02]  /*5140*/  SEL R9, R10, RZ, P2 ;  /* 0x000000ff0a097207 */ /* 0x000fe40001000000 */
[----:B------:R-:W-:Y:S02]  /*5150*/  ISETP.NE.AND P1, PT, R11, RZ, P1 ;  /* 0x000000ff0b00720c */ /* 0x000fe40000f25270 */
[----:B------:R-:W-:Y:S02]  /*5160*/  SHF.R.U32.HI R9, RZ, R9, R8 ;  /* 0x00000009ff097219 */ /* 0x000fe40000011608 */
[----:B------:R-:W-:-:S02]  /*5170*/  PLOP3.LUT P0, PT, P0, P1, PT, 0xf8, 0x8f ;  /* 0x00000000008f781c */ /* 0x000fc40000703f70 */
[----:B------:R-:W-:Y:S02]  /*5180*/  SHF.R.U32.HI R11, RZ, 0x1, R9 ;  /* 0x00000001ff0b7819 */ /* 0x000fe40000011609 */
[----:B------:R-:W-:-:S04]  /*5190*/  SEL R0, RZ, 0x1, !P0 ;  /* 0x00000001ff007807 */ /* 0x000fc80004000000 */
[----:B------:R-:W-:-:S04]  /*51a0*/  LOP3.LUT R0, R0, 0x1, R11, 0xf8, !PT ;  /* 0x0000000100007812 */ /* 0x000fc800078ef80b */
[----:B------:R-:W-:-:S04]  /*51b0*/  LOP3.LUT R0, R0, R9, RZ, 0xc0, !PT ;  /* 0x0000000900007212 */ /* 0x000fc800078ec0ff */
[----:B------:R-:W-:-:S04]  /*51c0*/  IADD3 R0, PT, PT, R11, R0, RZ ;  /* 0x000000000b007210 */ /* 0x000fc80007ffe0ff */
[----:B------:R-:W-:Y:S01]  /*51d0*/  LOP3.LUT R3, R0, R3, RZ, 0xfc, !PT ;  /* 0x0000000300037212 */ /* 0x000fe200078efcff */
[----:B------:R-:W-:Y:S06]  /*51e0*/  BRA `(.L_x_109) ;  /* 0x0000000000107947 */ /* 0x000fec0003800000 */
.L_x_108:
[----:B------:R-:W-:-:S04]  /*51f0*/  LOP3.LUT R3, R3, 0x80000000, RZ, 0xc0, !PT ;  /* 0x8000000003037812 */ /* 0x000fc800078ec0ff */
[----:B------:R-:W-:Y:S01]  /*5200*/  LOP3.LUT R3, R3, 0x7f800000, RZ, 0xfc, !PT ;  /* 0x7f80000003037812 */ /* 0x000fe200078efcff */
[----:B------:R-:W-:Y:S06]  /*5210*/  BRA `(.L_x_109) ;  /* 0x0000000000047947 */ /* 0x000fec0003800000 */
.L_x_107:
[----:B------:R-:W-:-:S07]  /*5220*/  IMAD R3, R8, 0x800000, R3 ;  /* 0x0080000008037824 */ /* 0x000fce00078e0203 */
.L_x_109:
[----:B------:R-:W-:Y:S05]  /*5230*/  BSYNC.RECONVERGENT B3 ;  /* 0x0000000000037941 */ /* 0x000fea0003800200 */
.L_x_106:
[----:B------:R-:W-:Y:S05]  /*5240*/  BRA `(.L_x_110) ;  /* 0x0000000000207947 */ /* 0x000fea0003800000 */
.L_x_105:
[----:B------:R-:W-:-:S04]  /*5250*/  LOP3.LUT R3, R8, 0x80000000, R3, 0x48, !PT ;  /* 0x8000000008037812 */ /* 0x000fc800078e4803 */
[----:B------:R-:W-:Y:S01]  /*5260*/  LOP3.LUT R3, R3, 0x7f800000, RZ, 0xfc, !PT ;  /* 0x7f80000003037812 */ /* 0x000fe200078efcff */
[----:B------:R-:W-:Y:S06]  /*5270*/  BRA `(.L_x_110) ;  /* 0x0000000000147947 */ /* 0x000fec0003800000 */
.L_x_104:
[----:B------:R-:W-:Y:S01]  /*5280*/  LOP3.LUT R3, R8, 0x80000000, R3, 0x48, !PT ;  /* 0x8000000008037812 */ /* 0x000fe200078e4803 */
[----:B------:R-:W-:Y:S06]  /*5290*/  BRA `(.L_x_110) ;  /* 0x00000000000c7947 */ /* 0x000fec0003800000 */
.L_x_103:
[----:B------:R-:W0:Y:S01]  /*52a0*/  MUFU.RSQ R3, -QNAN ;  /* 0xffc0000000037908 */ /* 0x000e220000001400 */
[----:B------:R-:W-:Y:S05]  /*52b0*/  BRA `(.L_x_110) ;  /* 0x0000000000047947 */ /* 0x000fea0003800000 */
.L_x_102:
[----:B------:R-:W-:-:S07]  /*52c0*/  FADD.FTZ R3, R3, R0 ;  /* 0x0000000003037221 */ /* 0x000fce0000010000 */
.L_x_110:
[----:B------:R-:W-:Y:S05]  /*52d0*/  BSYNC.RECONVERGENT B2 ;  /* 0x0000000000027941 */ /* 0x000fea0003800200 */
.L_x_100:
[----:B------:R-:W-:Y:S02]  /*52e0*/  HFMA2 R9, -RZ, RZ, 0, 0 ;  /* 0x00000000ff097431 */ /* 0x000fe400000001ff */
[----:B------:R-:W-:-:S04]  /*52f0*/  IMAD.MOV.U32 R8, RZ, RZ, R6 ;  /* 0x000000ffff087224 */ /* 0x000fc800078e0006 */
[----:B0-----:R-:W-:Y:S05]  /*5300*/  RET.REL.NODEC R8 `(_Z7costFcnPfP5StateP5TrackS3_P3Obs) ;  /* 0xffffffac083c7950 */ /* 0x001fea0003c3ffff */
        .type           $_Z7costFcnPfP5StateP5TrackS3_P3Obs$__internal_accurate_pow,@function
        .size           $_Z7costFcnPfP5StateP5TrackS3_P3Obs$__internal_accurate_pow,(.L_x_198 - $_Z7costFcnPfP5StateP5TrackS3_P3Obs$__internal_accurate_pow)
$_Z7costFcnPfP5StateP5TrackS3_P3Obs$__internal_accurate_pow:
[----:B------:R-:W-:Y:S01]  /*5310*/  ISETP.GT.U32.AND P0, PT, R0, 0xfffff, PT ;  /* 0x000fffff0000780c */ /* 0x000fe20003f04070 */
[----:B------:R-:W-:Y:S01]  /*5320*/  IMAD.MOV.U32 R16, RZ, RZ, R18 ;  /* 0x000000ffff107224 */ /* 0x000fe200078e0012 */
[----:B------:R-:W-:Y:S01]  /*5330*/  MOV R19, R0 ;  /* 0x0000000000137202 */ /* 0x000fe20000000f00 */
[--C-:B------:R-:W-:Y:S01]  /*5340*/  IMAD.MOV.U32 R17, RZ, RZ, R0.reuse ;  /* 0x000000ffff117224 */ /* 0x100fe200078e0000 */
[----:B------:R-:W-:Y:S01]  /*5350*/  MOV R23, 0x3ed0f5d2 ;  /* 0x3ed0f5d200177802 */ /* 0x000fe20000000f00 */
[----:B------:R-:W-:Y:S01]  /*5360*/  IMAD.MOV.U32 R22, RZ, RZ, 0x41ad3b5a ;  /* 0x41ad3b5aff167424 */ /* 0x000fe200078e00ff */
[----:B------:R-:W-:Y:S01]  /*5370*/  UMOV UR4, 0x7d2cafe2 ;  /* 0x7d2cafe200047882 */ /* 0x000fe20000000000 */
[----:B------:R-:W-:Y:S01]  /*5380*/  UMOV UR5, 0x3eb0f5ff ;  /* 0x3eb0f5ff00057882 */ /* 0x000fe20000000000 */
[----:B------:R-:W-:Y:S01]  /*5390*/  SHF.R.U32.HI R0, RZ, 0x14, R0 ;  /* 0x00000014ff007819 */ /* 0x000fe20000011600 */
[----:B------:R-:W-:Y:S01]  /*53a0*/  UMOV UR8, 0x3b39803f ;  /* 0x3b39803f00087882 */ /* 0x000fe20000000000 */
[----:B------:R-:W-:-:S03]  /*53b0*/  UMOV UR9, 0x3c7abc9e ;  /* 0x3c7abc9e00097882 */ /* 0x000fc60000000000 */
[----:B------:R-:W-:-:S10]  /*53c0*/  @!P0 DMUL R16, R16, 1.80143985094819840000e+16 ;  /* 0x4350000010108828 */ /* 0x000fd40000000000 */
[----:B------:R-:W-:Y:S01]  /*53d0*/  @!P0 IMAD.MOV.U32 R19, RZ, RZ, R17 ;  /* 0x000000ffff138224 */ /* 0x000fe200078e0011 */
[----:B------:R-:W-:Y:S01]  /*53e0*/  @!P0 LEA.HI R0, R17, 0xffffffca, RZ, 0xc ;  /* 0xffffffca11008811 */ /* 0x000fe200078f60ff */
[----:B------:R-:W-:-:S03]  /*53f0*/  @!P0 IMAD.MOV.U32 R18, RZ, RZ, R16 ;  /* 0x000000ffff128224 */ /* 0x000fc600078e0010 */
[----:B------:R-:W-:Y:S02]  /*5400*/  LOP3.LUT R19, R19, 0x800fffff, RZ, 0xc0, !PT ;  /* 0x800fffff13137812 */ /* 0x000fe400078ec0ff */
[----:B------:R-:W-:Y:S01]  /*5410*/  MOV R20, R18 ;  /* 0x0000001200147202 */ /* 0x000fe20000000f00 */
[----:B------:R-:W-:Y:S01]  /*5420*/  IMAD.MOV.U32 R18, RZ, RZ, RZ ;  /* 0x000000ffff127224 */ /* 0x000fe200078e00ff */
[----:B------:R-:W-:-:S04]  /*5430*/  LOP3.LUT R19, R19, 0x3ff00000, RZ, 0xfc, !PT ;  /* 0x3ff0000013137812 */ /* 0x000fc800078efcff */
[----:B------:R-:W-:Y:S01]  /*5440*/  ISETP.GE.U32.AND P1, PT, R19, 0x3ff6a09f, PT ;  /* 0x3ff6a09f1300780c */ /* 0x000fe20003f26070 */
[----:B------:R-:W-:-:S12]  /*5450*/  IMAD.MOV.U32 R21, RZ, RZ, R19 ;  /* 0x000000ffff157224 */ /* 0x000fd800078e0013 */
[----:B------:R-:W-:-:S05]  /*5460*/  @P1 VIADD R16, R21, 0xfff00000 ;  /* 0xfff0000015101836 */ /* 0x000fca0000000000 */
[----:B------:R-:W-:-:S06]  /*5470*/  @P1 MOV R21, R16 ;  /* 0x0000001000151202 */ /* 0x000fcc0000000f00 */
[C---:B------:R-:W-:Y:S02]  /*5480*/  DADD R24, R20.reuse, 1 ;  /* 0x3ff0000014187429 */ /* 0x040fe40000000000 */
[----:B------:R-:W-:-:S04]  /*5490*/  DADD R20, R20, -1 ;  /* 0xbff0000014147429 */ /* 0x000fc80000000000 */
[----:B------:R-:W0:Y:S02]  /*54a0*/  MUFU.RCP64H R19, R25 ;  /* 0x0000001900137308 */ /* 0x000e240000001800 */
[----:B0-----:R-:W-:-:S08]  /*54b0*/  DFMA R24, -R24, R18, 1 ;  /* 0x3ff000001818742b */ /* 0x001fd00000000112 */
[----:B------:R-:W-:-:S08]  /*54c0*/  DFMA R24, R24, R24, R24 ;  /* 0x000000181818722b */ /* 0x000fd00000000018 */
[----:B------:R-:W-:-:S08]  /*54d0*/  DFMA R24, R18, R24, R18 ;  /* 0x000000181218722b */ /* 0x000fd00000000012 */
[----:B------:R-:W-:-:S08]  /*54e0*/  DMUL R18, R20, R24 ;  /* 0x0000001814127228 */ /* 0x000fd00000000000 */
[----:B------:R-:W-:-:S08]  /*54f0*/  DFMA R18, R20, R24, R18 ;  /* 0x000000181412722b */ /* 0x000fd00000000012 */
[----:B------:R-:W-:-:S08]  /*5500*/  DMUL R44, R18, R18 ;  /* 0x00000012122c7228 */ /* 0x000fd00000000000 */
[----:B------:R-:W-:Y:S01]  /*5510*/  DFMA R22, R44, UR4, R22 ;  /* 0x000000042c167c2b */ /* 0x000fe20008000016 */
[----:B------:R-:W-:Y:S01]  /*5520*/  UMOV UR4, 0x75488a3f ;  /* 0x75488a3f00047882 */ /* 0x000fe20000000000 */
[----:B------:R-:W-:-:S06]  /*5530*/  UMOV UR5, 0x3ef3b20a ;  /* 0x3ef3b20a00057882 */ /* 0x000fcc0000000000 */
[----:B------:R-:W-:Y:S01]  /*5540*/  DFMA R28, R44, R22, UR4 ;  /* 0x000000042c1c7e2b */ /* 0x000fe20008000016 */
[----:B------:R-:W-:Y:S01]  /*5550*/  UMOV UR4, 0xe4faecd5 ;  /* 0xe4faecd500047882 */ /* 0x000fe20000000000 */
[----:B------:R-:W-:Y:S01]  /*5560*/  UMOV UR5, 0x3f1745cd ;  /* 0x3f1745cd00057882 */ /* 0x000fe20000000000 */
[----:B------:R-:W-:-:S05]  /*5570*/  DADD R22, R20, -R18 ;  /* 0x0000000014167229 */ /* 0x000fca0000000812 */
[----:B------:R-:W-:Y:S01]  /*5580*/  DFMA R28, R44, R28, UR4 ;  /* 0x000000042c1c7e2b */ /* 0x000fe2000800001c */
[----:B------:R-:W-:Y:S01]  /*5590*/  UMOV UR4, 0x258a578b ;  /* 0x258a578b00047882 */ /* 0x000fe20000000000 */
[----:B------:R-:W-:Y:S01]  /*55a0*/  UMOV UR5, 0x3f3c71c7 ;  /* 0x3f3c71c700057882 */ /* 0x000fe20000000000 */
[----:B------:R-:W-:-:S05]  /*55b0*/  DADD R22, R22, R22 ;  /* 0x0000000016167229 */ /* 0x000fca0000000016 */
[----:B------:R-:W-:Y:S01]  /*55c0*/  DFMA R28, R44, R28, UR4 ;  /* 0x000000042c1c7e2b */ /* 0x000fe2000800001c */
[----:B------:R-:W-:Y:S01]  /*55d0*/  UMOV UR4, 0x9242b910 ;  /* 0x9242b91000047882 */ /* 0x000fe20000000000 */
[----:B------:R-:W-:Y:S01]  /*55e0*/  UMOV UR5, 0x3f624924 ;  /* 0x3f62492400057882 */ /* 0x000fe20000000000 */
[----:B------:R-:W-:-:S05]  /*55f0*/  DFMA R22, R20, -R18, R22 ;  /* 0x800000121416722b */ /* 0x000fca0000000016 */
[----:B------:R-:W-:Y:S01]  /*5600*/  DFMA R28, R44, R28, UR4 ;  /* 0x000000042c1c7e2b */ /* 0x000fe2000800001c */
[----:B------:R-:W-:Y:S01]  /*5610*/  UMOV UR4, 0x99999dfb ;  /* 0x99999dfb00047882 */ /* 0x000fe20000000000 */
[----:B------:R-:W-:Y:S01]  /*5620*/  UMOV UR5, 0x3f899999 ;  /* 0x3f89999900057882 */ /* 0x000fe20000000000 */
[----:B------:R-:W-:Y:S02]  /*5630*/  DMUL R22, R24, R22 ;  /* 0x0000001618167228 */ /* 0x000fe40000000000 */
[----:B------:R-:W-:-:S03]  /*5640*/  DMUL R24, R18, R18 ;  /* 0x0000001212187228 */ /* 0x000fc60000000000 */
[----:B------:R-:W-:Y:S01]  /*5650*/  DFMA R28, R44, R28, UR4 ;  /* 0x000000042c1c7e2b */ /* 0x000fe2000800001c */
[----:B------:R-:W-:Y:S01]  /*5660*/  UMOV UR4, 0x55555555 ;  /* 0x5555555500047882 */ /* 0x000fe20000000000 */
[----:B------:R-:W-:-:S03]  /*5670*/  UMOV UR5, 0x3fb55555 ;  /* 0x3fb5555500057882 */ /* 0x000fc60000000000 */
[----:B------:R-:W-:-:S03]  /*5680*/  DMUL R16, R18, R24 ;  /* 0x0000001812107228 */ /* 0x000fc60000000000 */
[----:B------:R-:W-:-:S08]  /*5690*/  DFMA R20, R44, R28, UR4 ;  /* 0x000000042c147e2b */ /* 0x000fd0000800001c */
[----:B------:R-:W-:Y:S01]  /*56a0*/  DADD R26, -R20, UR4 ;  /* 0x00000004141a7e29 */ /* 0x000fe20008000100 */
[----:B------:R-:W-:Y:S01]  /*56b0*/  UMOV UR4, 0xb9e7b0 ;  /* 0x00b9e7b000047882 */ /* 0x000fe20000000000 */
[----:B------:R-:W-:-:S06]  /*56c0*/  UMOV UR5, 0x3c46a4cb ;  /* 0x3c46a4cb00057882 */ /* 0x000fcc0000000000 */
[----:B------:R-:W-:Y:S02]  /*56d0*/  DFMA R26, R44, R28, R26 ;  /* 0x0000001c2c1a722b */ /* 0x000fe4000000001a */
[----:B------:R-:W-:Y:S01]  /*56e0*/  DFMA R44, R18, R18, -R24 ;  /* 0x00000012122c722b */ /* 0x000fe20000000818 */
[----:B------:R-:W-:Y:S02]  /*56f0*/  VIADD R29, R23, 0x100000 ;  /* 0x00100000171d7836 */ /* 0x000fe40000000000 */
[----:B------:R-:W-:-:S06]  /*5700*/  IMAD.MOV.U32 R28, RZ, RZ, R22 ;  /* 0x000000ffff1c7224 */ /* 0x000fcc00078e0016 */
[----:B------:R-:W-:Y:S02]  /*5710*/  DFMA R28, R18, R28, R44 ;  /* 0x0000001c121c722b */ /* 0x000fe4000000002c */
[----:B------:R-:W-:Y:S01]  /*5720*/  DADD R44, R26, -UR4 ;  /* 0x800000041a2c7e29 */ /* 0x000fe20008000000 */
[----:B------:R-:W-:Y:S01]  /*5730*/  UMOV UR4, 0x80000000 ;  /* 0x8000000000047882 */ /* 0x000fe20000000000 */
[----:B------:R-:W-:Y:S01]  /*5740*/  DFMA R26, R18, R24, -R16 ;  /* 0x00000018121a722b */ /* 0x000fe20000000810 */
[----:B------:R-:W-:-:S07]  /*5750*/  UMOV UR5, 0x43300000 ;  /* 0x4330000000057882 */ /* 0x000fce0000000000 */
[----:B------:R-:W-:Y:S02]  /*5760*/  DFMA R26, R22, R24, R26 ;  /* 0x00000018161a722b */ /* 0x000fe4000000001a */
[----:B------:R-:W-:-:S06]  /*5770*/  DADD R24, R20, R44 ;  /* 0x0000000014187229 */ /* 0x000fcc000000002c */
[----:B------:R-:W-:Y:S02]  /*5780*/  DFMA R26, R18, R28, R26 ;  /* 0x0000001c121a722b */ /* 0x000fe4000000001a */
[----:B------:R-:W-:Y:S02]  /*5790*/  DADD R28, R20, -R24 ;  /* 0x00000000141c7229 */ /* 0x000fe40000000818 */
[----:B------:R-:W-:-:S06]  /*57a0*/  DMUL R20, R24, R16 ;  /* 0x0000001018147228 */ /* 0x000fcc0000000000 */
[----:B------:R-:W-:Y:S02]  /*57b0*/  DADD R44, R44, R28 ;  /* 0x000000002c2c7229 */ /* 0x000fe4000000001c */
[----:B------:R-:W-:-:S08]  /*57c0*/  DFMA R28, R24, R16, -R20 ;  /* 0x00000010181c722b */ /* 0x000fd00000000814 */
[----:B------:R-:W-:-:S08]  /*57d0*/  DFMA R26, R24, R26, R28 ;  /* 0x0000001a181a722b */ /* 0x000fd0000000001c */
[----:B------:R-:W-:-:S08]  /*57e0*/  DFMA R44, R44, R16, R26 ;  /* 0x000000102c2c722b */ /* 0x000fd0000000001a */
[----:B------:R-:W-:-:S08]  /*57f0*/  DADD R16, R20, R44 ;  /* 0x0000000014107229 */ /* 0x000fd0000000002c */
[--C-:B------:R-:W-:Y:S02]  /*5800*/  DADD R24, R18, R16.reuse ;  /* 0x0000000012187229 */ /* 0x100fe40000000010 */
[----:B------:R-:W-:-:S06]  /*5810*/  DADD R20, R20, -R16 ;  /* 0x0000000014147229 */ /* 0x000fcc0000000810 */
[----:B------:R-:W-:Y:S02]  /*5820*/  DADD R18, R18, -R24 ;  /* 0x0000000012127229 */ /* 0x000fe40000000818 */
[----:B------:R-:W-:-:S06]  /*5830*/  DADD R20, R44, R20 ;  /* 0x000000002c147229 */ /* 0x000fcc0000000014 */
[----:B------:R-:W-:Y:S01]  /*5840*/  DADD R18, R16, R18 ;  /* 0x0000000010127229 */ /* 0x000fe20000000012 */
[C---:B------:R-:W-:Y:S01]  /*5850*/  IADD3 R16, PT, PT, R0.reuse, -0x3ff, RZ ;  /* 0xfffffc0100107810 */ /* 0x040fe20007ffe0ff */
[----:B------:R-:W-:Y:S02]  /*5860*/  @P1 VIADD R16, R0, 0xfffffc02 ;  /* 0xfffffc0200101836 */ /* 0x000fe40000000000 */
[----:B------:R-:W-:-:S04]  /*5870*/  IMAD.MOV.U32 R17, RZ, RZ, 0x43300000 ;  /* 0x43300000ff117424 */ /* 0x000fc800078e00ff */
[----:B------:R-:W-:Y:S01]  /*5880*/  DADD R20, R20, R18 ;  /* 0x0000000014147229 */ /* 0x000fe20000000012 */
[----:B------:R-:W-:-:S06]  /*5890*/  LOP3.LUT R16, R16, 0x80000000, RZ, 0x3c, !PT ;  /* 0x8000000010107812 */ /* 0x000fcc00078e3cff */
[----:B------:R-:W-:Y:S01]  /*58a0*/  DADD R18, R16, -UR4 ;  /* 0x8000000410127e29 */ /* 0x000fe20008000000 */
[----:B------:R-:W-:Y:S01]  /*58b0*/  UMOV UR4, 0xfefa39ef ;  /* 0xfefa39ef00047882 */ /* 0x000fe20000000000 */
[----:B------:R-:W-:Y:S01]  /*58c0*/  DADD R22, R22, R20 ;  /* 0x0000000016167229 */ /* 0x000fe20000000014 */
[----:B------:R-:W-:-:S07]  /*58d0*/  UMOV UR5, 0x3fe62e42 ;  /* 0x3fe62e4200057882 */ /* 0x000fce0000000000 */
[----:B------:R-:W-:-:S08]  /*58e0*/  DADD R20, R24, R22 ;  /* 0x0000000018147229 */ /* 0x000fd00000000016 */
[--C-:B------:R-:W-:Y:S02]  /*58f0*/  DFMA R16, R18, UR4, R20.reuse ;  /* 0x0000000412107c2b */ /* 0x100fe40008000014 */
[----:B------:R-:W-:-:S06]  /*5900*/  DADD R26, R24, -R20 ;  /* 0x00000000181a7229 */ /* 0x000fcc0000000814 */
[----:B------:R-:W-:Y:S02]  /*5910*/  DFMA R24, R18, -UR4, R16 ;  /* 0x8000000412187c2b */ /* 0x000fe40008000010 */
[----:B------:R-:W-:-:S06]  /*5920*/  DADD R26, R22, R26 ;  /* 0x00000000161a7229 */ /* 0x000fcc000000001a */
[----:B------:R-:W-:-:S08]  /*5930*/  DADD R24, -R20, R24 ;  /* 0x0000000014187229 */ /* 0x000fd00000000118 */
[----:B------:R-:W-:-:S08]  /*5940*/  DADD R20, R26, -R24 ;  /* 0x000000001a147229 */ /* 0x000fd00000000818 */
[----:B------:R-:W-:-:S08]  /*5950*/  DFMA R20, R18, UR8, R20 ;  /* 0x0000000812147c2b */ /* 0x000fd00008000014 */
[----:B------:R-:W-:-:S08]  /*5960*/  DADD R18, R16, R20 ;  /* 0x0000000010127229 */ /* 0x000fd00000000014 */
[----:B------:R-:W-:Y:S02]  /*5970*/  DADD R16, R16, -R18 ;  /* 0x0000000010107229 */ /* 0x000fe40000000812 */
[----:B------:R-:W-:-:S06]  /*5980*/  DMUL R22, R18, 2 ;  /* 0x4000000012167828 */ /* 0x000fcc0000000000 */
[----:B------:R-:W-:Y:S02]  /*5990*/  DADD R20, R20, R16 ;  /* 0x0000000014147229 */ /* 0x000fe40000000010 */
[----:B------:R-:W-:Y:S01]  /*59a0*/  DFMA R18, R18, 2, -R22 ;  /* 0x400000001212782b */ /* 0x000fe20000000816 */
[----:B------:R-:W-:Y:S01]  /*59b0*/  MOV R16, 0x652b82fe ;  /* 0x652b82fe00107802 */ /* 0x000fe20000000f00 */
[----:B------:R-:W-:-:S06]  /*59c0*/  IMAD.MOV.U32 R17, RZ, RZ, 0x3ff71547 ;  /* 0x3ff71547ff117424 */ /* 0x000fcc00078e00ff */
[----:B------:R-:W-:-:S08]  /*59d0*/  DFMA R20, R20, 2, R18 ;  /* 0x400000001414782b */ /* 0x000fd00000000012 */
[----:B------:R-:W-:-:S08]  /*59e0*/  DADD R24, R22, R20 ;  /* 0x0000000016187229 */ /* 0x000fd00000000014 */
[----:B------:R-:W-:Y:S02]  /*59f0*/  DFMA R16, R24, R16, 6.75539944105574400000e+15 ;  /* 0x433800001810742b */ /* 0x000fe40000000010 */
[----:B------:R-:W-:Y:S01]  /*5a00*/  FSETP.GEU.AND P0, PT, |R25|, 4.1917929649353027344, PT ;  /* 0x4086232b1900780b */ /* 0x000fe20003f0e200 */
[----:B------:R-:W-:-:S05]  /*5a10*/  DADD R22, R22, -R24 ;  /* 0x0000000016167229 */ /* 0x000fca0000000818 */
[----:B------:R-:W-:-:S03]  /*5a20*/  DADD R18, R16, -6.75539944105574400000e+15 ;  /* 0xc338000010127429 */ /* 0x000fc60000000000 */
[----:B------:R-:W-:-:S05]  /*5a30*/  DADD R20, R20, R22 ;  /* 0x0000000014147229 */ /* 0x000fca0000000016 */
[----:B------:R-:W-:Y:S01]  /*5a40*/  DFMA R26, R18, -UR4, R24 ;  /* 0x80000004121a7c2b */ /* 0x000fe20008000018 */
[----:B------:R-:W-:Y:S01]  /*5a50*/  UMOV UR4, 0x3b39803f ;  /* 0x3b39803f00047882 */ /* 0x000fe20000000000 */
[----:B------:R-:W-:-:S06]  /*5a60*/  UMOV UR5, 0x3c7abc9e ;  /* 0x3c7abc9e00057882 */ /* 0x000fcc0000000000 */
[----:B------:R-:W-:Y:S01]  /*5a70*/  DFMA R26, R18, -UR4, R26 ;  /* 0x80000004121a7c2b */ /* 0x000fe2000800001a */
[----:B------:R-:W-:Y:S01]  /*5a80*/  UMOV UR4, 0x69ce2bdf ;  /* 0x69ce2bdf00047882 */ /* 0x000fe20000000000 */
[----:B------:R-:W-:Y:S01]  /*5a90*/  IMAD.MOV.U32 R18, RZ, RZ, -0x35dec16 ;  /* 0xfca213eaff127424 */ /* 0x000fe200078e00ff */
[----:B------:R-:W-:Y:S01]  /*5aa0*/  MOV R19, 0x3e928af3 ;  /* 0x3e928af300137802 */ /* 0x000fe20000000f00 */
[----:B------:R-:W-:-:S05]  /*5ab0*/  UMOV UR5, 0x3e5ade15 ;  /* 0x3e5ade1500057882 */ /* 0x000fca0000000000 */
[----:B------:R-:W-:Y:S01]  /*5ac0*/  DFMA R18, R26, UR4, R18 ;  /* 0x000000041a127c2b */ /* 0x000fe20008000012 */
[----:B------:R-:W-:Y:S01]  /*5ad0*/  UMOV UR4, 0x62401315 ;  /* 0x6240131500047882 */ /* 0x000fe20000000000 */
[----:B------:R-:W-:-:S06]  /*5ae0*/  UMOV UR5, 0x3ec71dee ;  /* 0x3ec71dee00057882 */ /* 0x000fcc0000000000 */
[----:B------:R-:W-:Y:S01]  /*5af0*/  DFMA R18, R26, R18, UR4 ;  /* 0x000000041a127e2b */ /* 0x000fe20008000012 */
        /* <DEDUP_REMOVED lines=20> */
[----:B------:R-:W-:-:S08]  /*5c40*/  DFMA R18, R26, R18, UR4 ;  /* 0x000000041a127e2b */ /* 0x000fd00008000012 */
[----:B------:R-:W-:-:S08]  /*5c50*/  DFMA R18, R26, R18, 1 ;  /* 0x3ff000001a12742b */ /* 0x000fd00000000012 */
[----:B------:R-:W-:-:S10]  /*5c60*/  DFMA R18, R26, R18, 1 ;  /* 0x3ff000001a12742b */ /* 0x000fd40000000012 */
[----:B------:R-:W-:Y:S02]  /*5c70*/  IMAD R23, R16, 0x100000, R19 ;  /* 0x0010000010177824 */ /* 0x000fe400078e0213 */
[----:B------:R-:W-:Y:S01]  /*5c80*/  IMAD.MOV.U32 R22, RZ, RZ, R18 ;  /* 0x000000ffff167224 */ /* 0x000fe200078e0012 */
[----:B------:R-:W-:Y:S06]  /*5c90*/  @!P0 BRA `(.L_x_111) ;  /* 0x0000000000308947 */ /* 0x000fec0003800000 */
[----:B------:R-:W-:Y:S01]  /*5ca0*/  FSETP.GEU.AND P1, PT, |R25|, 4.2275390625, PT ;  /* 0x408748001900780b */ /* 0x000fe20003f2e200 */
[C---:B------:R-:W-:Y:S02]  /*5cb0*/  DADD R22, R24.reuse, +INF ;  /* 0x7ff0000018167429 */ /* 0x040fe40000000000 */
[----:B------:R-:W-:-:S08]  /*5cc0*/  DSETP.GEU.AND P0, PT, R24, RZ, PT ;  /* 0x000000ff1800722a */ /* 0x000fd00003f0e000 */
[----:B------:R-:W-:Y:S02]  /*5cd0*/  FSEL R22, R22, RZ, P0 ;  /* 0x000000ff16167208 */ /* 0x000fe40000000000 */
[----:B------:R-:W-:Y:S02]  /*5ce0*/  @!P1 LEA.HI R0, R16, R16, RZ, 0x1 ;  /* 0x0000001010009211 */ /* 0x000fe400078f08ff */
[----:B------:R-:W-:Y:S02]  /*5cf0*/  FSEL R23, R23, RZ, P0 ;  /* 0x000000ff17177208 */ /* 0x000fe40000000000 */
[----:B------:R-:W-:-:S04]  /*5d00*/  @!P1 SHF.R.S32.HI R0, RZ, 0x1, R0 ;  /* 0x00000001ff009819 */ /* 0x000fc80000011400 */
[----:B------:R-:W-:Y:S01]  /*5d10*/  @!P1 IADD3 R16, PT, PT, R16, -R0, RZ ;  /* 0x8000000010109210 */ /* 0x000fe20007ffe0ff */
[----:B------:R-:W-:-:S03]  /*5d20*/  @!P1 IMAD R19, R0, 0x100000, R19 ;  /* 0x0010000000139824 */ /* 0x000fc600078e0213 */
[----:B------:R-:W-:Y:S01]  /*5d30*/  @!P1 LEA R17, R16, 0x3ff00000, 0x14 ;  /* 0x3ff0000010119811 */ /* 0x000fe200078ea0ff */
[----:B------:R-:W-:-:S06]  /*5d40*/  @!P1 IMAD.MOV.U32 R16, RZ, RZ, RZ ;  /* 0x000000ffff109224 */ /* 0x000fcc00078e00ff */
[----:B------:R-:W-:-:S11]  /*5d50*/  @!P1 DMUL R22, R18, R16 ;  /* 0x0000001012169228 */ /* 0x000fd60000000000 */
.L_x_111:
[----:B------:R-:W-:Y:S01]  /*5d60*/  DFMA R20, R20, R22, R22 ;  /* 0x000000161414722b */ /* 0x000fe20000000016 */
[----:B------:R-:W-:Y:S01]  /*5d70*/  MOV R18, R40 ;  /* 0x0000002800127202 */ /* 0x000fe20000000f00 */
[----:B------:R-:W-:Y:S01]  /*5d80*/  DSETP.NEU.AND P0, PT, |R22|, +INF , PT ;  /* 0x7ff000001600742a */ /* 0x000fe20003f0d200 */
[----:B------:R-:W-:-:S07]  /*5d90*/  IMAD.MOV.U32 R19, RZ, RZ, 0x0 ;  /* 0x00000000ff137424 */ /* 0x000fce00078e00ff */
[----:B------:R-:W-:Y:S02]  /*5da0*/  FSEL R16, R22, R20, !P0 ;  /* 0x0000001416107208 */ /* 0x000fe40004000000 */
[----:B------:R-:W-:Y:S01]  /*5db0*/  FSEL R17, R23, R21, !P0 ;  /* 0x0000001517117208 */ /* 0x000fe20004000000 */
[----:B------:R-:W-:Y:S06]  /*5dc0*/  RET.REL.NODEC R18 `(_Z7costFcnPfP5StateP5TrackS3_P3Obs) ;  /* 0xffffffa0128c7950 */ /* 0x000fec0003c3ffff */
.L_x_112:
        /* <DEDUP_REMOVED lines=11> */
.L_x_198:


//--------------------- .text._Z8genStateP5StateS0_P7Control --------------------------
	.section	.text._Z8genStateP5StateS0_P7Control,"ax",@progbits
	.align	128
        .global         _Z8genStateP5StateS0_P7Control
        .type           _Z8genStateP5StateS0_P7Control,@function
        .size           _Z8genStateP5StateS0_P7Control,(.L_x_199 - _Z8genStateP5StateS0_P7Control)
        .other          _Z8genStateP5StateS0_P7Control,@"STO_CUDA_ENTRY STV_DEFAULT"
_Z8genStateP5StateS0_P7Control:
.text._Z8genStateP5StateS0_P7Control:
[----:B------:R-:W0:Y:S08]  /*0000*/  LDC R1, c[0x0][0x37c] ;  /* 0x0000df00ff017b82 */ /* 0x000e300000000800 */
[----:B------:R-:W1:Y:S01]  /*0010*/  LDC.64 R2, c[0x0][0x388] ;  /* 0x0000e200ff027b82 */ /* 0x000e620000000a00 */
[----:B------:R-:W1:Y:S01]  /*0020*/  LDCU.64 UR6, c[0x0][0x358] ;  /* 0x00006b00ff0677ac */ /* 0x000e620008000a00 */
[----:B0-----:R-:W-:Y:S01]  /*0030*/  VIADD R1, R1, 0xffffffe0 ;  /* 0xffffffe001017836 */ /* 0x001fe20000000000 */
[----:B-1----:R0:W5:Y:S04]  /*0040*/  LDG.E R7, desc[UR6][R2.64] ;  /* 0x0000000602077981 */ /* 0x002168000c1e1900 */
[----:B------:R0:W5:Y:S04]  /*0050*/  LDG.E R8, desc[UR6][R2.64+0x4] ;  /* 0x0000040602087981 */ /* 0x000168000c1e1900 */
[----:B------:R0:W5:Y:S04]  /*0060*/  LDG.E R10, desc[UR6][R2.64+0x8] ;  /* 0x00000806020a7981 */ /* 0x000168000c1e1900 */
[----:B------:R0:W5:Y:S01]  /*0070*/  LDG.E R9, desc[UR6][R2.64+0xc] ;  /* 0x00000c0602097981 */ /* 0x000162000c1e1900 */
[----:B------:R-:W1:Y:S01]  /*0080*/  S2UR UR4, SR_CTAID.X ;  /* 0x00000000000479c3 */ /* 0x000e620000002500 */
[----:B------:R-:W-:Y:S01]  /*0090*/  IMAD.MOV.U32 R12, RZ, RZ, RZ ;  /* 0x000000ffff0c7224 */ /* 0x000fe200078e00ff */
[----:B------:R-:W1:Y:S06]  /*00a0*/  S2R R11, SR_TID.X ;  /* 0x00000000000b7919 */ /* 0x000e6c0000002100 */
[----:B------:R-:W1:Y:S02]  /*00b0*/  LDC R0, c[0x0][0x360] ;  /* 0x0000d800ff007b82 */ /* 0x000e640000000800 */
[----:B-1----:R-:W-:-:S05]  /*00c0*/  IMAD R11, R0, UR4, R11 ;  /* 0x00000004000b7c24 */ /* 0x002fca000f8e020b */
[----:B0-----:R-:W-:-:S07]  /*00d0*/  I2FP.F32.S32 R13, R11 ;  /* 0x0000000b000d7245 */ /* 0x001fce0000201400 */
.L_x_127:
[----:B0-----:R-:W0:Y:S01]  /*00e0*/  LDC.64 R2, c[0x0][0x390] ;  /* 0x0000e400ff027b82 */ /* 0x001e220000000a00 */
[----:B------:R-:W-:-:S04]  /*00f0*/  IMAD R5, R11, 0x28, R12 ;  /* 0x000000280b057824 */ /* 0x000fc800078e020c */
[----:B0-----:R-:W-:-:S05]  /*0100*/  IMAD.WIDE R2, R5, 0x8, R2 ;  /* 0x0000000805027825 */ /* 0x001fca00078e0202 */
[----:B-----5:R0:W5:Y:S04]  /*0110*/  LDG.E R14, desc[UR6][R2.64] ;  /* 0x00000006020e7981 */ /* 0x020168000c1e1900 */
[----:B------:R0:W5:Y:S01]  /*0120*/  LDG.E R0, desc[UR6][R2.64+0x4] ;  /* 0x0000040602007981 */ /* 0x000162000c1e1900 */
[C---:B------:R-:W-:Y:S01]  /*0130*/  FMUL R4, R10.reuse, 0.63661974668502807617 ;  /* 0x3f22f9830a047820 */ /* 0x040fe20000400000 */
[----:B------:R-:W-:Y:S01]  /*0140*/  FSETP.GE.AND P0, PT, |R10|, 105615, PT ;  /* 0x47ce47800a00780b */ /* 0x000fe20003f06200 */
[----:B------:R-:W-:Y:S04]  /*0150*/  BSSY.RECONVERGENT B0, `(.L_x_113) ;  /* 0x0000040000007945 */ /* 0x000fe80003800200 */
[----:B------:R-:W1:Y:S02]  /*0160*/  F2I.NTZ R4, R4 ;  /* 0x0000000400047305 */ /* 0x000e640000203100 */
[----:B-1----:R-:W-:Y:S01]  /*0170*/  I2FP.F32.S32 R5, R4 ;  /* 0x0000000400057245 */ /* 0x002fe20000201400 */
[----:B------:R-:W-:-:S04]  /*0180*/  IMAD.MOV.U32 R19, RZ, RZ, R4 ;  /* 0x000000ffff137224 */ /* 0x000fc800078e0004 */
[----:B------:R-:W-:-:S04]  /*0190*/  FFMA R6, R5, -1.5707962512969970703, R10 ;  /* 0xbfc90fda05067823 */ /* 0x000fc8000000000a */
[----:B------:R-:W-:-:S04]  /*01a0*/  FFMA R6, R5, -7.5497894158615963534e-08, R6 ;  /* 0xb3a2216805067823 */ /* 0x000fc80000000006 */
[----:B------:R-:W-:-:S04]  /*01b0*/  FFMA R18, R5, -5.3903029534742383927e-15, R6 ;  /* 0xa7c234c505127823 */ /* 0x000fc80000000006 */
[----:B------:R-:W-:Y:S01]  /*01c0*/  IMAD.MOV.U32 R5, RZ, RZ, R18 ;  /* 0x000000ffff057224 */ /* 0x000fe200078e0012 */
[----:B0-----:R-:W-:Y:S06]  /*01d0*/  @!P0 BRA `(.L_x_114) ;  /* 0x0000000000dc8947 */ /* 0x001fec0003800000 */
[----:B------:R-:W-:-:S13]  /*01e0*/  FSETP.NEU.AND P0, PT, |R10|, +INF , PT ;  /* 0x7f8000000a00780b */ /* 0x000fda0003f0d200 */
[----:B------:R-:W-:Y:S01]  /*01f0*/  @!P0 FMUL R5, RZ, R10 ;  /* 0x0000000aff058220 */ /* 0x000fe20000400000 */
[----:B------:R-:W-:Y:S01]  /*0200*/  @!P0 IMAD.MOV.U32 R4, RZ, RZ, RZ ;  /* 0x000000ffff048224 */ /* 0x000fe200078e00ff */
[----:B------:R-:W-:Y:S06]  /*0210*/  @!P0 BRA `(.L_x_114) ;  /* 0x0000000000cc8947 */ /* 0x000fec0003800000 */
[----:B------:R-:W-:Y:S02]  /*0220*/  IMAD.SHL.U32 R3, R10, 0x100, RZ ;  /* 0x000001000a037824 */ /* 0x000fe400078e00ff */
[----:B------:R-:W-:Y:S02]  /*0230*/  HFMA2 R16, -RZ, RZ, 0, 0 ;  /* 0x00000000ff107431 */ /* 0x000fe400000001ff */
[----:B------:R-:W-:Y:S01]  /*0240*/  IMAD.MOV.U32 R2, RZ, RZ, R1 ;  /* 0x000000ffff027224 */ /* 0x000fe200078e0001 */
[----:B------:R-:W0:Y:S01]  /*0250*/  LDCU.64 UR8, c[0x4][0x70] ;  /* 0x01000e00ff0877ac */ /* 0x000e220008000a00 */
[----:B------:R-:W-:Y:S01]  /*0260*/  LOP3.LUT R15, R3, 0x80000000, RZ, 0xfc, !PT ;  /* 0x80000000030f7812 */ /* 0x000fe200078efcff */
[----:B------:R-:W-:Y:S01]  /*0270*/  UMOV UR5, URZ ;  /* 0x000000ff00057c82 */ /* 0x000fe20008000000 */
[----:B------:R-:W-:-:S05]  /*0280*/  UMOV UR4, URZ ;  /* 0x000000ff00047c82 */ /* 0x000fca0008000000 */
.L_x_115:
[----:B0-----:R-:W-:Y:S02]  /*0290*/  IMAD.U32 R20, RZ, RZ, UR8 ;  /* 0x00000008ff147e24 */ /* 0x001fe4000f8e00ff */
[----:B------:R-:W-:-:S05]  /*02a0*/  IMAD.U32 R21, RZ, RZ, UR9 ;  /* 0x00000009ff157e24 */ /* 0x000fca000f8e00ff */
[----:B------:R-:W2:Y:S01]  /*02b0*/  LDG.E.CONSTANT R4, desc[UR6][R20.64] ;  /* 0x0000000614047981 */ /* 0x000ea2000c1e9900 */
[----:B------:R-:W-:Y:S02]  /*02c0*/  UIADD3 UR8, UP0, UPT, UR8, 0x4, URZ ;  /* 0x0000000408087890 */ /* 0x000fe4000ff1e0ff */
[----:B------:R-:W-:Y:S02]  /*02d0*/  UIADD3 UR4, UPT, UPT, UR4, 0x1, URZ ;  /* 0x0000000104047890 */ /* 0x000fe4000fffe0ff */
[----:B------:R-:W-:Y:S02]  /*02e0*/  UIADD3.X UR9, UPT, UPT, URZ, UR9, URZ, UP0, !UPT ;  /* 0x00000009ff097290 */ /* 0x000fe400087fe4ff */
[----:B------:R-:W-:Y:S01]  /*02f0*/  UISETP.NE.AND UP0, UPT, UR4, 0x6, UPT ;  /* 0x000000060400788c */ /* 0x000fe2000bf05270 */
[----:B--2---:R-:W-:-:S03]  /*0300*/  IMAD.WIDE.U32 R4, R4, R15, RZ ;  /* 0x0000000f04047225 */ /* 0x004fc600078e00ff */
[----:B------:R-:W-:-:S04]  /*0310*/  IADD3 R3, P0, PT, R4, R16, RZ ;  /* 0x0000001004037210 */ /* 0x000fc80007f1e0ff */
[----:B------:R-:W-:Y:S01]  /*0320*/  IADD3.X R16, PT, PT, R5, UR5, RZ, P0, !PT ;  /* 0x0000000505107c10 */ /* 0x000fe200087fe4ff */
[----:B------:R0:W-:Y:S02]  /*0330*/  STL [R2], R3 ;  /* 0x0000000302007387 */ /* 0x0001e40000100800 */
[----:B0-----:R-:W-:Y:S01]  /*0340*/  VIADD R2, R2, 0x4 ;  /* 0x0000000402027836 */ /* 0x001fe20000000000 */
[----:B------:R-:W-:Y:S06]  /*0350*/  BRA.U UP0, `(.L_x_115) ;  /* 0xfffffffd00cc7547 */ /* 0x000fec000b83ffff */
[----:B------:R-:W-:Y:S01]  /*0360*/  SHF.R.U32.HI R5, RZ, 0x17, R10 ;  /* 0x00000017ff057819 */ /* 0x000fe2000001160a */
[----:B------:R0:W-:Y:S03]  /*0370*/  STL [R1+0x18], R16 ;  /* 0x0000181001007387 */ /* 0x0001e60000100800 */
[C---:B------:R-:W-:Y:S02]  /*0380*/  LOP3.LUT R2, R5.reuse, 0xe0, RZ, 0xc0, !PT ;  /* 0x000000e005027812 */ /* 0x040fe400078ec0ff */
[----:B------:R-:W-:-:S03]  /*0390*/  LOP3.LUT P0, RZ, R5, 0x1f, RZ, 0xc0, !PT ;  /* 0x0000001f05ff7812 */ /* 0x000fc6000780c0ff */
[----:B------:R-:W-:-:S05]  /*03a0*/  VIADD R2, R2, 0xffffff80 ;  /* 0xffffff8002027836 */ /* 0x000fca0000000000 */
[----:B------:R-:W-:-:S05]  /*03b0*/  SHF.R.U32.HI R2, RZ, 0x5, R2 ;  /* 0x00000005ff027819 */ /* 0x000fca0000011602 */
[----:B------:R-:W-:-:S05]  /*03c0*/  IMAD R15, R2, -0x4, R1 ;  /* 0xfffffffc020f7824 */ /* 0x000fca00078e0201 */
[----:B------:R-:W2:Y:S04]  /*03d0*/  LDL R4, [R15+0x18] ;  /* 0x000018000f047983 */ /* 0x000ea80000100800 */
[----:B------:R-:W2:Y:S04]  /*03e0*/  LDL R3, [R15+0x14] ;  /* 0x000014000f037983 */ /* 0x000ea80000100800 */
[----:B------:R-:W3:Y:S01]  /*03f0*/  @P0 LDL R2, [R15+0x10] ;  /* 0x000010000f020983 */ /* 0x000ee20000100800 */
[----:B------:R-:W-:Y:S01]  /*0400*/  LOP3.LUT R5, R5, 0x1f, RZ, 0xc0, !PT ;  /* 0x0000001f05057812 */ /* 0x000fe200078ec0ff */
[----:B------:R-:W-:Y:S01]  /*0410*/  UMOV UR4, 0x54442d19 ;  /* 0x54442d1900047882 */ /* 0x000fe20000000000 */
[----:B------:R-:W-:-:S02]  /*0420*/  UMOV UR5, 0x3bf921fb ;  /* 0x3bf921fb00057882 */ /* 0x000fc40000000000 */
[-C--:B--2---:R-:W-:Y:S02]  /*0430*/  @P0 SHF.L.W.U32.HI R4, R3, R5.reuse, R4 ;  /* 0x0000000503040219 */ /* 0x084fe40000010e04 */
[----:B---3--:R-:W-:Y:S02]  /*0440*/  @P0 SHF.L.W.U32.HI R3, R2, R5, R3 ;  /* 0x0000000502030219 */ /* 0x008fe40000010e03 */
[----:B------:R-:W-:Y:S02]  /*0450*/  ISETP.GE.AND P0, PT, R10, RZ, PT ;  /* 0x000000ff0a00720c */ /* 0x000fe40003f06270 */
[C---:B------:R-:W-:Y:S02]  /*0460*/  SHF.L.W.U32.HI R5, R3.reuse, 0x2, R4 ;  /* 0x0000000203057819 */ /* 0x040fe40000010e04 */
[----:B------:R-:W-:Y:S02]  /*0470*/  SHF.L.U32 R3, R3, 0x2, RZ ;  /* 0x0000000203037819 */ /* 0x000fe400000006ff */
[----:B------:R-:W-:-:S02]  /*0480*/  SHF.R.S32.HI R6, RZ, 0x1f, R5 ;  /* 0x0000001fff067819 */ /* 0x000fc40000011405 */
[----:B------:R-:W-:Y:S02]  /*0490*/  SHF.R.U32.HI R4, RZ, 0x1e, R4 ;  /* 0x0000001eff047819 */ /* 0x000fe40000011604 */
[C---:B------:R-:W-:Y:S02]  /*04a0*/  LOP3.LUT R2, R6.reuse, R3, RZ, 0x3c, !PT ;  /* 0x0000000306027212 */ /* 0x040fe400078e3cff */
[----:B------:R-:W-:Y:S02]  /*04b0*/  LOP3.LUT R3, R6, R5, RZ, 0x3c, !PT ;  /* 0x0000000506037212 */ /* 0x000fe400078e3cff */
[C---:B------:R-:W-:Y:S02]  /*04c0*/  LEA.HI R4, R5.reuse, R4, RZ, 0x1 ;  /* 0x0000000405047211 */ /* 0x040fe400078f08ff */
[----:B------:R-:W-:Y:S02]  /*04d0*/  LOP3.LUT R6, R5, R10, RZ, 0x3c, !PT ;  /* 0x0000000a05067212 */ /* 0x000fe400078e3cff */
[----:B------:R-:W0:Y:S01]  /*04e0*/  I2F.F64.S64 R2, R2 ;  /* 0x0000000200027312 */ /* 0x000e220000301c00 */
[----:B------:R-:W-:Y:S01]  /*04f0*/  IMAD.MOV R5, RZ, RZ, -R4 ;  /* 0x000000ffff057224 */ /* 0x000fe200078e0a04 */
[----:B------:R-:W-:-:S03]  /*0500*/  ISETP.GE.AND P1, PT, R6, RZ, PT ;  /* 0x000000ff0600720c */ /* 0x000fc60003f26270 */
[----:B------:R-:W-:Y:S01]  /*0510*/  @!P0 IMAD.MOV.U32 R4, RZ, RZ, R5 ;  /* 0x000000ffff048224 */ /* 0x000fe200078e0005 */
[----:B0-----:R-:W-:-:S10]  /*0520*/  DMUL R16, R2, UR4 ;  /* 0x0000000402107c28 */ /* 0x001fd40008000000 */
[----:B------:R-:W0:Y:S02]  /*0530*/  F2F.F32.F64 R16, R16 ;  /* 0x0000001000107310 */ /* 0x000e240000301000 */
[----:B0-----:R-:W-:-:S07]  /*0540*/  FSEL R5, -R16, R16, !P1 ;  /* 0x0000001010057208 */ /* 0x001fce0004800100 */
.L_x_114:
[----:B------:R-:W-:Y:S05]  /*0550*/  BSYNC.RECONVERGENT B0 ;  /* 0x0000000000007941 */ /* 0x000fea0003800200 */
.L_x_113:
[----:B------:R-:W-:Y:S02]  /*0560*/  IMAD.MOV.U32 R20, RZ, RZ, 0x37cbac00 ;  /* 0x37cbac00ff147424 */ /* 0x000fe400078e00ff */
[----:B------:R-:W-:Y:S01]  /*0570*/  FMUL R3, R5, R5 ;  /* 0x0000000505037220 */ /* 0x000fe20000400000 */
[C---:B------:R-:W-:Y:S01]  /*0580*/  LOP3.LUT R6, R4.reuse, 0x1, RZ, 0xc0, !PT ;  /* 0x0000000104067812 */ /* 0x040fe200078ec0ff */
[----:B------:R-:W-:Y:S01]  /*0590*/  IMAD.MOV.U32 R15, RZ, RZ, 0x3c0885e4 ;  /* 0x3c0885e4ff0f7424 */ /* 0x000fe200078e00ff */
[----:B------:R-:W-:Y:S01]  /*05a0*/  BSSY.RECONVERGENT B0, `(.L_x_116) ;  /* 0x0000043000007945 */ /* 0x000fe20003800200 */
[----:B------:R-:W-:Y:S01]  /*05b0*/  FFMA R2, R3, R20, -0.0013887860113754868507 ;  /* 0xbab607ed03027423 */ /* 0x000fe20000000014 */
[----:B------:R-:W-:Y:S01]  /*05c0*/  VIADD R17, R4, 0x1 ;  /* 0x0000000104117836 */ /* 0x000fe20000000000 */
[----:B------:R-:W-:Y:S02]  /*05d0*/  ISETP.NE.U32.AND P0, PT, R6, 0x1, PT ;  /* 0x000000010600780c */ /* 0x000fe40003f05070 */
[----:B------:R-:W-:-:S02]  /*05e0*/  MOV R6, 0x3e2aaaa8 ;  /* 0x3e2aaaa800067802 */ /* 0x000fc40000000f00 */
[----:B------:R-:W-:Y:S02]  /*05f0*/  FSEL R4, R2, -0.00019574658654164522886, P0 ;  /* 0xb94d415302047808 */ /* 0x000fe40000000000 */
[----:B------:R-:W-:Y:S02]  /*0600*/  FSEL R16, R15, 0.041666727513074874878, !P0 ;  /* 0x3d2aaabb0f107808 */ /* 0x000fe40004000000 */
[----:B------:R-:W-:Y:S02]  /*0610*/  LOP3.LUT P1, RZ, R17, 0x2, RZ, 0xc0, !PT ;  /* 0x0000000211ff7812 */ /* 0x000fe4000782c0ff */
[----:B------:R-:W-:Y:S01]  /*0620*/  FSEL R2, R5, 1, !P0 ;  /* 0x3f80000005027808 */ /* 0x000fe20004000000 */
[C---:B------:R-:W-:Y:S01]  /*0630*/  FFMA R4, R3.reuse, R4, R16 ;  /* 0x0000000403047223 */ /* 0x040fe20000000010 */
[----:B------:R-:W-:Y:S02]  /*0640*/  FSEL R17, -R6, -0.4999999701976776123, !P0 ;  /* 0xbeffffff06117808 */ /* 0x000fe40004000100 */
[----:B------:R-:W-:Y:S01]  /*0650*/  FSETP.GE.AND P0, PT, |R10|, 105615, PT ;  /* 0x47ce47800a00780b */ /* 0x000fe20003f06200 */
[----:B------:R-:W-:-:S02]  /*0660*/  FFMA R5, R3, R2, RZ ;  /* 0x0000000203057223 */ /* 0x000fc400000000ff */
[----:B------:R-:W-:-:S04]  /*0670*/  FFMA R4, R3, R4, R17 ;  /* 0x0000000403047223 */ /* 0x000fc80000000011 */
[----:B------:R-:W-:-:S04]  /*0680*/  FFMA R22, R5, R4, R2 ;  /* 0x0000000405167223 */ /* 0x000fc80000000002 */
[----:B------:R-:W-:Y:S02]  /*0690*/  @P1 FADD R22, RZ, -R22 ;  /* 0x80000016ff161221 */ /* 0x000fe40000000000 */
[----:B------:R-:W-:Y:S05]  /*06a0*/  @!P0 BRA `(.L_x_117) ;  /* 0x0000000000c88947 */ /* 0x000fea0003800000 */
[----:B------:R-:W-:-:S13]  /*06b0*/  FSETP.NEU.AND P0, PT, |R10|, +INF , PT ;  /* 0x7f8000000a00780b */ /* 0x000fda0003f0d200 */
[----:B------:R-:W-:Y:S01]  /*06c0*/  @!P0 FMUL R18, RZ, R10 ;  /* 0x0000000aff128220 */ /* 0x000fe20000400000 */
[----:B------:R-:W-:Y:S01]  /*06d0*/  @!P0 IMAD.MOV.U32 R19, RZ, RZ, RZ ;  /* 0x000000ffff138224 */ /* 0x000fe200078e00ff */
[----:B------:R-:W-:Y:S06]  /*06e0*/  @!P0 BRA `(.L_x_117) ;  /* 0x0000000000b88947 */ /* 0x000fec0003800000 */
[----:B------:R-:W0:Y:S01]  /*06f0*/  LDC.64 R2, c[0x4][0x70] ;  /* 0x01001c00ff027b82 */ /* 0x000e220000000a00 */
[----:B------:R-:W-:Y:S01]  /*0700*/  IMAD.SHL.U32 R16, R10, 0x100, RZ ;  /* 0x000001000a107824 */ /* 0x000fe200078e00ff */
[----:B------:R-:W-:Y:S01]  /*0710*/  CS2R R4, SRZ ;  /* 0x0000000000047805 */ /* 0x000fe2000001ff00 */
[----:B------:R-:W-:-:S03]  /*0720*/  UMOV UR4, URZ ;  /* 0x000000ff00047c82 */ /* 0x000fc60008000000 */
[----:B------:R-:W-:-:S07]  /*0730*/  LOP3.LUT R23, R16, 0x80000000, RZ, 0xfc, !PT ;  /* 0x8000000010177812 */ /* 0x000fce00078efcff */
.L_x_118:
[----:B0-----:R-:W-:-:S06]  /*0740*/  IMAD.WIDE.U32 R16, R5, 0x4, R2 ;  /* 0x0000000405107825 */ /* 0x001fcc00078e0002 */
[----:B------:R-:W2:Y:S01]  /*0750*/  LDG.E.CONSTANT R16, desc[UR6][R16.64] ;  /* 0x0000000610107981 */ /* 0x000ea2000c1e9900 */
[C---:B-1----:R-:W-:Y:S02]  /*0760*/  IMAD R21, R5.reuse, 0x4, R1 ;  /* 0x0000000405157824 */ /* 0x042fe400078e0201 */
[----:B------:R-:W-:-:S05]  /*0770*/  VIADD R5, R5, 0x1 ;  /* 0x0000000105057836 */ /* 0x000fca0000000000 */
[----:B------:R-:W-:Y:S01]  /*0780*/  ISETP.NE.AND P0, PT, R5, 0x6, PT ;  /* 0x000000060500780c */ /* 0x000fe20003f05270 */
[----:B--2---:R-:W-:-:S03]  /*0790*/  IMAD.WIDE.U32 R18, R16, R23, RZ ;  /* 0x0000001710127225 */ /* 0x004fc600078e00ff */
[----:B------:R-:W-:-:S04]  /*07a0*/  IADD3 R18, P1, PT, R18, R4, RZ ;  /* 0x0000000412127210 */ /* 0x000fc80007f3e0ff */
[----:B------:R-:W-:Y:S01]  /*07b0*/  IADD3.X R4, PT, PT, R19, UR4, RZ, P1, !PT ;  /* 0x0000000413047c10 */ /* 0x000fe20008ffe4ff */
[----:B------:R1:W-:Y:S04]  /*07c0*/  STL [R21], R18 ;  /* 0x0000001215007387 */ /* 0x0003e80000100800 */
[----:B------:R-:W-:Y:S05]  /*07d0*/  @P0 BRA `(.L_x_118) ;  /* 0xfffffffc00d80947 */ /* 0x000fea000383ffff */
        /* <DEDUP_REMOVED lines=12> */
[----:B------:R-:W-:Y:S01]  /*08a0*/  UMOV UR5, 0x3bf921fb ;  /* 0x3bf921fb00057882 */ /* 0x000fe20000000000 */
[----:B------:R-:W-:-:S02]  /*08b0*/  ISETP.GE.AND P1, PT, R10, RZ, PT ;  /* 0x000000ff0a00720c */ /* 0x000fc40003f26270 */
[-C--:B--2---:R-:W-:Y:S02]  /*08c0*/  @P0 SHF.L.W.U32.HI R5, R2, R16.reuse, R5 ;  /* 0x0000001002050219 */ /* 0x084fe40000010e05 */
[----:B---3--:R-:W-:Y:S02]  /*08d0*/  @P0 SHF.L.W.U32.HI R2, R3, R16, R2 ;  /* 0x0000001003020219 */ /* 0x008fe40000010e02 */
[--C-:B0-----:R-:W-:Y:S02]  /*08e0*/  SHF.R.U32.HI R4, RZ, 0x1e, R5.reuse ;  /* 0x0000001eff047819 */ /* 0x101fe40000011605 */
[C---:B------:R-:W-:Y:S02]  /*08f0*/  SHF.L.W.U32.HI R19, R2.reuse, 0x2, R5 ;  /* 0x0000000202137819 */ /* 0x040fe40000010e05 */
[----:B------:R-:W-:Y:S02]  /*0900*/  SHF.L.U32 R2, R2, 0x2, RZ ;  /* 0x0000000202027819 */ /* 0x000fe400000006ff */
[----:B------:R-:W-:-:S02]  /*0910*/  SHF.R.S32.HI R3, RZ, 0x1f, R19 ;  /* 0x0000001fff037819 */ /* 0x000fc40000011413 */
[----:B------:R-:W-:Y:S02]  /*0920*/  LOP3.LUT R5, R19, R10, RZ, 0x3c, !PT ;  /* 0x0000000a13057212 */ /* 0x000fe400078e3cff */
[C---:B------:R-:W-:Y:S02]  /*0930*/  LOP3.LUT R2, R3.reuse, R2, RZ, 0x3c, !PT ;  /* 0x0000000203027212 */ /* 0x040fe400078e3cff */
[----:B------:R-:W-:Y:S02]  /*0940*/  LOP3.LUT R3, R3, R19, RZ, 0x3c, !PT ;  /* 0x0000001303037212 */ /* 0x000fe400078e3cff */
[----:B------:R-:W-:Y:S02]  /*0950*/  LEA.HI R19, R19, R4, RZ, 0x1 ;  /* 0x0000000413137211 */ /* 0x000fe400078f08ff */
[----:B------:R-:W-:Y:S02]  /*0960*/  ISETP.GE.AND P0, PT, R5, RZ, PT ;  /* 0x000000ff0500720c */ /* 0x000fe40003f06270 */
[----:B------:R-:W0:Y:S01]  /*0970*/  I2F.F64.S64 R2, R2 ;  /* 0x0000000200027312 */ /* 0x000e220000301c00 */
[----:B------:R-:W-:-:S04]  /*0980*/  IMAD.MOV R4, RZ, RZ, -R19 ;  /* 0x000000ffff047224 */ /* 0x000fc800078e0a13 */
[----:B------:R-:W-:Y:S01]  /*0990*/  @!P1 IMAD.MOV.U32 R19, RZ, RZ, R4 ;  /* 0x000000ffff139224 */ /* 0x000fe200078e0004 */
[----:B0-----:R-:W-:-:S10]  /*09a0*/  DMUL R16, R2, UR4 ;  /* 0x0000000402107c28 */ /* 0x001fd40008000000 */
[----:B------:R-:W1:Y:S02]  /*09b0*/  F2F.F32.F64 R16, R16 ;  /* 0x0000001000107310 */ /* 0x000e640000301000 */
[----:B-1----:R-:W-:-:S07]  /*09c0*/  FSEL R18, -R16, R16, !P0 ;  /* 0x0000001010127208 */ /* 0x002fce0004000100 */
.L_x_117:
[----:B------:R-:W-:Y:S05]  /*09d0*/  BSYNC.RECONVERGENT B0 ;  /* 0x0000000000007941 */ /* 0x000fea0003800200 */
.L_x_116:
[C---:B------:R-:W-:Y:S01]  /*09e0*/  LOP3.LUT R2, R19.reuse, 0x1, RZ, 0xc0, !PT ;  /* 0x0000000113027812 */ /* 0x040fe200078ec0ff */
[----:B------:R-:W-:Y:S01]  /*09f0*/  FMUL R3, R18, R18 ;  /* 0x0000001212037220 */ /* 0x000fe20000400000 */
[----:B------:R-:W-:Y:S01]  /*0a00*/  IMAD.MOV.U32 R5, RZ, RZ, 0x3d4ccccd ;  /* 0x3d4ccccdff057424 */ /* 0x000fe200078e00ff */
[----:B------:R-:W-:Y:S01]  /*0a10*/  LOP3.LUT P1, RZ, R19, 0x2, RZ, 0xc0, !PT ;  /* 0x0000000213ff7812 */ /* 0x000fe2000782c0ff */
[----:B------:R-:W-:Y:S01]  /*0a20*/  IMAD.MOV.U32 R16, RZ, RZ, 0x41a00000 ;  /* 0x41a00000ff107424 */ /* 0x000fe200078e00ff */
[----:B------:R-:W-:Y:S01]  /*0a30*/  ISETP.NE.U32.AND P0, PT, R2, 0x1, PT ;  /* 0x000000010200780c */ /* 0x000fe20003f05070 */
[----:B------:R-:W-:Y:S01]  /*0a40*/  FFMA R20, R3, R20, -0.0013887860113754868507 ;  /* 0xbab607ed03147423 */ /* 0x000fe20000000014 */
[----:B------:R-:W-:Y:S01]  /*0a50*/  BSSY.RECONVERGENT B0, `(.L_x_119) ;  /* 0x0000019000007945 */ /* 0x000fe20003800200 */
[----:B------:R-:W-:Y:S01]  /*0a60*/  FFMA R4, R5, -R16, 1 ;  /* 0x3f80000005047423 */ /* 0x000fe20000000810 */
[----:B------:R-:W-:Y:S02]  /*0a70*/  FSEL R2, R15, 0.041666727513074874878, P0 ;  /* 0x3d2aaabb0f027808 */ /* 0x000fe40000000000 */
[----:B------:R-:W-:Y:S01]  /*0a80*/  FSEL R20, R20, -0.00019574658654164522886, !P0 ;  /* 0xb94d415314147808 */ /* 0x000fe20004000000 */
[----:B------:R-:W-:Y:S01]  /*0a90*/  FFMA R4, R4, R5, 0.050000000745058059692 ;  /* 0x3d4ccccd04047423 */ /* 0x000fe20000000005 */
[----:B------:R-:W-:Y:S01]  /*0aa0*/  FMUL R5, R22, R9 ;  /* 0x0000000916057220 */ /* 0x000fe20000400000 */
[----:B------:R-:W-:-:S02]  /*0ab0*/  FSEL R6, -R6, -0.4999999701976776123, P0 ;  /* 0xbeffffff06067808 */ /* 0x000fc40000000100 */
[----:B------:R-:W-:Y:S01]  /*0ac0*/  FFMA R20, R3, R20, R2 ;  /* 0x0000001403147223 */ /* 0x000fe20000000002 */
[----:B------:R-:W-:Y:S01]  /*0ad0*/  FSEL R2, R18, 1, P0 ;  /* 0x3f80000012027808 */ /* 0x000fe20000000000 */
[----:B------:R-:W0:Y:S01]  /*0ae0*/  FCHK P0, R5, 20 ;  /* 0x41a0000005007902 */ /* 0x000e220000000000 */
[----:B------:R-:W-:Y:S01]  /*0af0*/  FFMA R15, R5, R4, RZ ;  /* 0x00000004050f7223 */ /* 0x000fe200000000ff */
[C---:B------:R-:W-:Y:S02]  /*0b00*/  FFMA R6, R3.reuse, R20, R6 ;  /* 0x0000001403067223 */ /* 0x040fe40000000006 */
[----:B------:R-:W-:-:S04]  /*0b10*/  FFMA R3, R3, R2, RZ ;  /* 0x0000000203037223 */ /* 0x000fc800000000ff */
[----:B------:R-:W-:Y:S01]  /*0b20*/  FFMA R6, R3, R6, R2 ;  /* 0x0000000603067223 */ /* 0x000fe20000000002 */
[----:B-----5:R-:W-:Y:S01]  /*0b30*/  FADD R3, R14, -R9 ;  /* 0x800000090e037221 */ /* 0x020fe20000000000 */
[----:B------:R-:W-:Y:S01]  /*0b40*/  FMUL R2, R9, 2.5399999618530273438 ;  /* 0x40228f5c09027820 */ /* 0x000fe20000400000 */
[----:B------:R-:W-:Y:S01]  /*0b50*/  FFMA R14, R15, -20, R5 ;  /* 0xc1a000000f0e7823 */ /* 0x000fe20000000005 */
[----:B------:R-:W-:Y:S02]  /*0b60*/  @P1 FADD R6, RZ, -R6 ;  /* 0x80000006ff061221 */ /* 0x000fe40000000000 */
[----:B------:R-:W-:Y:S01]  /*0b70*/  FMUL R2, R2, R3 ;  /* 0x0000000302027220 */ /* 0x000fe20000400000 */
[----:B------:R-:W-:Y:S01]  /*0b80*/  FFMA R4, R4, R14, R15 ;  /* 0x0000000e04047223 */ /* 0x000fe2000000000f */
[----:B------:R-:W-:Y:S01]  /*0b90*/  FMUL R3, R6, R9 ;  /* 0x0000000906037220 */ /* 0x000fe20000400000 */
[----:B0-----:R-:W-:Y:S06]  /*0ba0*/  @!P0 BRA `(.L_x_120) ;  /* 0x00000000000c8947 */ /* 0x001fec0003800000 */
[----:B------:R-:W-:-:S07]  /*0bb0*/  MOV R6, 0xbd0 ;  /* 0x00000bd000067802 */ /* 0x000fce0000000f00 */
[----:B------:R-:W-:Y:S05]  /*0bc0*/  CALL.REL.NOINC `($__internal_4_$__cuda_sm3x_div_rn_noftz_f32_slowpath) ;  /* 0x0000000000f47944 */ /* 0x000fea0003c00000 */
[----:B------:R-:W-:-:S07]  /*0bd0*/  IMAD.MOV.U32 R4, RZ, RZ, R14 ;  /* 0x000000ffff047224 */ /* 0x000fce00078e000e */
.L_x_120:
[----:B------:R-:W-:Y:S05]  /*0be0*/  BSYNC.RECONVERGENT B0 ;  /* 0x0000000000007941 */ /* 0x000fea0003800200 */
.L_x_119:
[----:B------:R-:W-:Y:S01]  /*0bf0*/  MOV R5, 0x3d4ccccd ;  /* 0x3d4ccccd00057802 */ /* 0x000fe20000000f00 */
[----:B------:R-:W0:Y:S01]  /*0c00*/  FCHK P0, R3, 20 ;  /* 0x41a0000003007902 */ /* 0x000e220000000000 */
[----:B------:R-:W-:Y:S01]  /*0c10*/  BSSY.RECONVERGENT B0, `(.L_x_121) ;  /* 0x000000c000007945 */ /* 0x000fe20003800200 */
[----:B------:R-:W-:Y:S02]  /*0c20*/  FADD R7, R4, R7 ;  /* 0x0000000704077221 */ /* 0x000fe40000000000 */
[----:B------:R-:W-:-:S04]  /*0c30*/  FFMA R6, R5, -R16, 1 ;  /* 0x3f80000005067423 */ /* 0x000fc80000000810 */
[----:B------:R-:W-:-:S04]  /*0c40*/  FFMA R15, R6, R5, 0.050000000745058059692 ;  /* 0x3d4ccccd060f7423 */ /* 0x000fc80000000005 */
[----:B------:R-:W-:-:S04]  /*0c50*/  FFMA R6, R3, R15, RZ ;  /* 0x0000000f03067223 */ /* 0x000fc800000000ff */
[----:B------:R-:W-:-:S04]  /*0c60*/  FFMA R5, R6, -20, R3 ;  /* 0xc1a0000006057823 */ /* 0x000fc80000000003 */
[----:B------:R-:W-:Y:S01]  /*0c70*/  FFMA R5, R15, R5, R6 ;  /* 0x000000050f057223 */ /* 0x000fe20000000006 */
[----:B0-----:R-:W-:Y:S06]  /*0c80*/  @!P0 BRA `(.L_x_122) ;  /* 0x0000000000108947 */ /* 0x001fec0003800000 */
[----:B------:R-:W-:Y:S01]  /*0c90*/  IMAD.MOV.U32 R5, RZ, RZ, R3 ;  /* 0x000000ffff057224 */ /* 0x000fe200078e0003 */
[----:B------:R-:W-:-:S07]  /*0ca0*/  MOV R6, 0xcc0 ;  /* 0x00000cc000067802 */ /* 0x000fce0000000f00 */
[----:B------:R-:W-:Y:S05]  /*0cb0*/  CALL.REL.NOINC `($__internal_4_$__cuda_sm3x_div_rn_noftz_f32_slowpath) ;  /* 0x0000000000b87944 */ /* 0x000fea0003c00000 */
[----:B------:R-:W-:-:S07]  /*0cc0*/  IMAD.MOV.U32 R5, RZ, RZ, R14 ;  /* 0x000000ffff057224 */ /* 0x000fce00078e000e */
.L_x_122:
[----:B------:R-:W-:Y:S05]  /*0cd0*/  BSYNC.RECONVERGENT B0 ;  /* 0x0000000000007941 */ /* 0x000fea0003800200 */
.L_x_121:
[----:B------:R-:W-:Y:S01]  /*0ce0*/  IMAD.MOV.U32 R3, RZ, RZ, 0x3d4ccccd ;  /* 0x3d4ccccdff037424 */ /* 0x000fe200078e00ff */
[----:B------:R-:W0:Y:S01]  /*0cf0*/  FCHK P0, R0, 20 ;  /* 0x41a0000000007902 */ /* 0x000e220000000000 */
[----:B------:R-:W-:Y:S01]  /*0d00*/  BSSY.RECONVERGENT B0, `(.L_x_123) ;  /* 0x000000c000007945 */ /* 0x000fe20003800200 */
[----:B------:R-:W-:Y:S01]  /*0d10*/  FADD R8, R5, R8 ;  /* 0x0000000805087221 */ /* 0x000fe20000000000 */
        /* <DEDUP_REMOVED lines=10> */
.L_x_124:
[----:B------:R-:W-:Y:S05]  /*0dc0*/  BSYNC.RECONVERGENT B0 ;  /* 0x0000000000007941 */ /* 0x000fea0003800200 */
.L_x_123:
[----:B------:R-:W-:Y:S01]  /*0dd0*/  HFMA2 R5, -RZ, RZ, 1.32421875, -19.203125 ;  /* 0x3d4ccccdff057431 */ /* 0x000fe200000001ff */
        /* <DEDUP_REMOVED lines=13> */
.L_x_126:
[----:B------:R-:W-:Y:S05]  /*0eb0*/  BSYNC.RECONVERGENT B0 ;  /* 0x0000000000007941 */ /* 0x000fea0003800200 */
.L_x_125:
[----:B------:R-:W-:Y:S01]  /*0ec0*/  I2FP.F32.U32 R4, R12 ;  /* 0x0000000c00047245 */ /* 0x000fe20000201000 */
[----:B------:R-:W0:Y:S01]  /*0ed0*/  LDC.64 R2, c[0x0][0x380] ;  /* 0x0000e000ff027b82 */ /* 0x000e220000000a00 */
[----:B------:R-:W-:Y:S01]  /*0ee0*/  FADD R9, R0, R9 ;  /* 0x0000000900097221 */ /* 0x000fe20000000000 */
[----:B------:R-:W-:Y:S02]  /*0ef0*/  VIADD R12, R12, 0x1 ;  /* 0x000000010c0c7836 */ /* 0x000fe40000000000 */
[----:B------:R-:W-:-:S03]  /*0f00*/  FFMA R4, R13, 40, R4 ;  /* 0x422000000d047823 */ /* 0x000fc60000000004 */
[----:B------:R-:W-:Y:S01]  /*0f10*/  ISETP.NE.AND P0, PT, R12, 0x28, PT ;  /* 0x000000280c00780c */ /* 0x000fe20003f05270 */
[----:B------:R-:W0:Y:S02]  /*0f20*/  F2I.TRUNC.NTZ R5, R4 ;  /* 0x0000000400057305 */ /* 0x000e24000020f100 */
[----:B0-----:R-:W-:-:S05]  /*0f30*/  IMAD.WIDE R2, R5, 0x10, R2 ;  /* 0x0000001005027825 */ /* 0x001fca00078e0202 */
[----:B------:R0:W-:Y:S04]  /*0f40*/  STG.E desc[UR6][R2.64], R7 ;  /* 0x0000000702007986 */ /* 0x0001e8000c101906 */
[----:B------:R0:W-:Y:S04]  /*0f50*/  STG.E desc[UR6][R2.64+0x4], R8 ;  /* 0x0000040802007986 */ /* 0x0001e8000c101906 */
[----:B------:R0:W-:Y:S04]  /*0f60*/  STG.E desc[UR6][R2.64+0x8], R10 ;  /* 0x0000080a02007986 */ /* 0x0001e8000c101906 */
[----:B------:R0:W-:Y:S01]  /*0f70*/  STG.E desc[UR6][R2.64+0xc], R9 ;  /* 0x00000c0902007986 */ /* 0x0001e2000c101906 */
[----:B------:R-:W-:Y:S05]  /*0f80*/  @P0 BRA `(.L_x_127) ;  /* 0xfffffff000540947 */ /* 0x000fea000383ffff */
[----:B------:R-:W-:Y:S05]  /*0f90*/  EXIT ;  /* 0x000000000000794d */ /* 0x000fea0003800000 */
        .weak           $__internal_4_$__cuda_sm3x_div_rn_noftz_f32_slowpath
        .type           $__internal_4_$__cuda_sm3x_div_rn_noftz_f32_slowpath,@function
        .size           $__internal_4_$__cuda_sm3x_div_rn_noftz_f32_slowpath,(.L_x_199 - $__internal_4_$__cuda_sm3x_div_rn_noftz_f32_slowpath)
$__internal_4_$__cuda_sm3x_div_rn_noftz_f32_slowpath:
[----:B------:R-:W-:Y:S01]  /*0fa0*/  SHF.R.U32.HI R14, RZ, 0x17, R16 ;  /* 0x00000017ff0e7819 */ /* 0x000fe20000011610 */
[----:B------:R-:W-:Y:S01]  /*0fb0*/  BSSY.RECONVERGENT B1, `(.L_x_128) ;  /* 0x0000064000017945 */ /* 0x000fe20003800200 */
[----:B------:R-:W-:Y:S01]  /*0fc0*/  SHF.R.U32.HI R4, RZ, 0x17, R5 ;  /* 0x00000017ff047819 */ /* 0x000fe20000011605 */
[----:B------:R-:W-:Y:S01]  /*0fd0*/  IMAD.MOV.U32 R18, RZ, RZ, 0x41a00000 ;  /* 0x41a00000ff127424 */ /* 0x000fe200078e00ff */
[----:B------:R-:W-:Y:S02]  /*0fe0*/  LOP3.LUT R14, R14, 0xff, RZ, 0xc0, !PT ;  /* 0x000000ff0e0e7812 */ /* 0x000fe400078ec0ff */
[----:B------:R-:W-:-:S03]  /*0ff0*/  LOP3.LUT R20, R4, 0xff, RZ, 0xc0, !PT ;  /* 0x000000ff04147812 */ /* 0x000fc600078ec0ff */
[----:B------:R-:W-:Y:S01]  /*1000*/  VIADD R17, R14, 0xffffffff ;  /* 0xffffffff0e117836 */ /* 0x000fe20000000000 */
[----:B------:R-:W-:-:S04]  /*1010*/  IADD3 R19, PT, PT, R20, -0x1, RZ ;  /* 0xffffffff14137810 */ /* 0x000fc80007ffe0ff */
[----:B------:R-:W-:-:S04]  /*1020*/  ISETP.GT.U32.AND P0, PT, R17, 0xfd, PT ;  /* 0x000000fd1100780c */ /* 0x000fc80003f04070 */
[----:B------:R-:W-:-:S13]  /*1030*/  ISETP.GT.U32.OR P0, PT, R19, 0xfd, P0 ;  /* 0x000000fd1300780c */ /* 0x000fda0000704470 */
[----:B------:R-:W-:Y:S01]  /*1040*/  @!P0 IMAD.MOV.U32 R15, RZ, RZ, RZ ;  /* 0x000000ffff0f8224 */ /* 0x000fe200078e00ff */
[----:B------:R-:W-:Y:S06]  /*1050*/  @!P0 BRA `(.L_x_129) ;  /* 0x0000000000608947 */ /* 0x000fec0003800000 */
[----:B------:R-:W-:Y:S01]  /*1060*/  IMAD.MOV.U32 R4, RZ, RZ, 0x41a00000 ;  /* 0x41a00000ff047424 */ /* 0x000fe200078e00ff */
[----:B------:R-:W-:-:S04]  /*1070*/  FSETP.GTU.FTZ.AND P0, PT, |R5|, +INF , PT ;  /* 0x7f8000000500780b */ /* 0x000fc80003f1c200 */
        /* <DEDUP_REMOVED lines=22> */
.L_x_129:
[----:B------:R-:W-:Y:S01]  /*11e0*/  LEA R17, R14, 0xc0800000, 0x17 ;  /* 0xc08000000e117811 */ /* 0x000fe200078eb8ff */
[----:B------:R-:W-:Y:S04]  /*11f0*/  BSSY.RECONVERGENT B2, `(.L_x_134) ;  /* 0x0000036000027945 */ /* 0x000fe80003800200 */
[----:B------:R-:W-:Y:S02]  /*1200*/  IMAD.IADD R19, R18, 0x1, -R17 ;  /* 0x0000000112137824 */ /* 0x000fe400078e0a11 */
[----:B------:R-:W-:Y:S02]  /*1210*/  VIADD R17, R20, 0xffffff81 ;  /* 0xffffff8114117836 */ /* 0x000fe40000000000 */
[----:B------:R-:W0:Y:S01]  /*1220*/  MUFU.RCP R18, R19 ;  /* 0x0000001300127308 */ /* 0x000e220000001000 */
[----:B------:R-:W-:Y:S01]  /*1230*/  FADD.FTZ R21, -R19, -RZ ;  /* 0x800000ff13157221 */ /* 0x000fe20000010100 */
[----:B------:R-:W-:-:S03]  /*1240*/  IMAD R4, R17, -0x800000, R5 ;  /* 0xff80000011047824 */ /* 0x000fc600078e0205 */
[----:B0-----:R-:W-:-:S04]  /*1250*/  FFMA R23, R18, R21, 1 ;  /* 0x3f80000012177423 */ /* 0x001fc80000000015 */
[----:B------:R-:W-:-:S04]  /*1260*/  FFMA R5, R18, R23, R18 ;  /* 0x0000001712057223 */ /* 0x000fc80000000012 */
[----:B------:R-:W-:-:S04]  /*1270*/  FFMA R18, R4, R5, RZ ;  /* 0x0000000504127223 */ /* 0x000fc800000000ff */
[----:B------:R-:W-:-:S04]  /*1280*/  FFMA R20, R21, R18, R4 ;  /* 0x0000001215147223 */ /* 0x000fc80000000004 */
[----:B------:R-:W-:Y:S01]  /*1290*/  FFMA R18, R5, R20, R18 ;  /* 0x0000001405127223 */ /* 0x000fe20000000012 */
[----:B------:R-:W-:-:S03]  /*12a0*/  IADD3 R20, PT, PT, R17, 0x7f, -R14 ;  /* 0x0000007f11147810 */ /* 0x000fc60007ffe80e */
[----:B------:R-:W-:Y:S02]  /*12b0*/  FFMA R21, R21, R18, R4 ;  /* 0x0000001215157223 */ /* 0x000fe40000000004 */
[----:B------:R-:W-:Y:S02]  /*12c0*/  IMAD.IADD R15, R20, 0x1, R15 ;  /* 0x00000001140f7824 */ /* 0x000fe400078e020f */
[----:B------:R-:W-:-:S05]  /*12d0*/  FFMA R4, R5, R21, R18 ;  /* 0x0000001505047223 */ /* 0x000fca0000000012 */
[----:B------:R-:W-:-:S04]  /*12e0*/  SHF.R.U32.HI R14, RZ, 0x17, R4 ;  /* 0x00000017ff0e7819 */ /* 0x000fc80000011604 */
[----:B------:R-:W-:-:S04]  /*12f0*/  LOP3.LUT R14, R14, 0xff, RZ, 0xc0, !PT ;  /* 0x000000ff0e0e7812 */ /* 0x000fc800078ec0ff */
[----:B------:R-:W-:-:S05]  /*1300*/  IADD3 R17, PT, PT, R14, R15, RZ ;  /* 0x0000000f0e117210 */ /* 0x000fca0007ffe0ff */
        /* <DEDUP_REMOVED lines=10> */
[-CC-:B------:R-:W-:Y:S01]  /*13b0*/  FFMA.RZ R14, R5, R21.reuse, R18.reuse ;  /* 0x00000015050e7223 */ /* 0x180fe2000000c012 */
[C---:B------:R-:W-:Y:S02]  /*13c0*/  ISETP.NE.AND P2, PT, R17.reuse, RZ, PT ;  /* 0x000000ff1100720c */ /* 0x040fe40003f45270 */
[----:B------:R-:W-:Y:S02]  /*13d0*/  ISETP.NE.AND P1, PT, R17, RZ, PT ;  /* 0x000000ff1100720c */ /* 0x000fe40003f25270 */
[----:B------:R-:W-:Y:S01]  /*13e0*/  LOP3.LUT R15, R14, 0x7fffff, RZ, 0xc0, !PT ;  /* 0x007fffff0e0f7812 */ /* 0x000fe200078ec0ff */
[CCC-:B------:R-:W-:Y:S01]  /*13f0*/  FFMA.RP R14, R5.reuse, R21.reuse, R18.reuse ;  /* 0x00000015050e7223 */ /* 0x1c0fe20000008012 */
[----:B------:R-:W-:Y:S01]  /*1400*/  FFMA.RM R5, R5, R21, R18 ;  /* 0x0000001505057223 */ /* 0x000fe20000004012 */
[----:B------:R-:W-:Y:S01]  /*1410*/  VIADD R18, R17, 0x20 ;  /* 0x0000002011127836 */ /* 0x000fe20000000000 */
[----:B------:R-:W-:Y:S01]  /*1420*/  LOP3.LUT R15, R15, 0x800000, RZ, 0xfc, !PT ;  /* 0x008000000f0f7812 */ /* 0x000fe200078efcff */
[----:B------:R-:W-:-:S02]  /*1430*/  IMAD.MOV R17, RZ, RZ, -R17 ;  /* 0x000000ffff117224 */ /* 0x000fc400078e0a11 */
        /* <DEDUP_REMOVED lines=9> */
[----:B------:R-:W-:-:S05]  /*14d0*/  LOP3.LUT R5, R5, R14, RZ, 0xc0, !PT ;  /* 0x0000000e05057212 */ /* 0x000fca00078ec0ff */
[----:B------:R-:W-:-:S05]  /*14e0*/  IMAD.IADD R5, R18, 0x1, R5 ;  /* 0x0000000112057824 */ /* 0x000fca00078e0205 */
[----:B------:R-:W-:Y:S01]  /*14f0*/  LOP3.LUT R4, R5, R4, RZ, 0xfc, !PT ;  /* 0x0000000405047212 */ /* 0x000fe200078efcff */
[----:B------:R-:W-:Y:S06]  /*1500*/  BRA `(.L_x_137) ;  /* 0x0000000000107947 */ /* 0x000fec0003800000 */
.L_x_136:
[----:B------:R-:W-:-:S04]  /*1510*/  LOP3.LUT R4, R4, 0x80000000, RZ, 0xc0, !PT ;  /* 0x8000000004047812 */ /* 0x000fc800078ec0ff */
[----:B------:R-:W-:Y:S01]  /*1520*/  LOP3.LUT R4, R4, 0x7f800000, RZ, 0xfc, !PT ;  /* 0x7f80000004047812 */ /* 0x000fe200078efcff */
[----:B------:R-:W-:Y:S06]  /*1530*/  BRA `(.L_x_137) ;  /* 0x0000000000047947 */ /* 0x000fec0003800000 */
.L_x_135:
[----:B------:R-:W-:-:S07]  /*1540*/  LEA R4, R15, R4, 0x17 ;  /* 0x000000040f047211 */ /* 0x000fce00078eb8ff */
.L_x_137:
[----:B------:R-:W-:Y:S05]  /*1550*/  BSYNC.RECONVERGENT B2 ;  /* 0x0000000000027941 */ /* 0x000fea0003800200 */
.L_x_134:
[----:B------:R-:W-:Y:S05]  /*1560*/  BRA `(.L_x_138) ;  /* 0x0000000000207947 */ /* 0x000fea0003800000 */
.L_x_133:
[----:B------:R-:W-:-:S04]  /*1570*/  LOP3.LUT R4, R18, 0x80000000, R5, 0x48, !PT ;  /* 0x8000000012047812 */ /* 0x000fc800078e4805 */
[----:B------:R-:W-:Y:S01]  /*1580*/  LOP3.LUT R4, R4, 0x7f800000, RZ, 0xfc, !PT ;  /* 0x7f80000004047812 */ /* 0x000fe200078efcff */
[----:B------:R-:W-:Y:S06]  /*1590*/  BRA `(.L_x_138) ;  /* 0x0000000000147947 */ /* 0x000fec0003800000 */
.L_x_132:
[----:B------:R-:W-:Y:S01]  /*15a0*/  LOP3.LUT R4, R18, 0x80000000, R5, 0x48, !PT ;  /* 0x8000000012047812 */ /* 0x000fe200078e4805 */
[----:B------:R-:W-:Y:S06]  /*15b0*/  BRA `(.L_x_138) ;  /* 0x00000000000c7947 */ /* 0x000fec0003800000 */
.L_x_131:
[----:B------:R-:W0:Y:S01]  /*15c0*/  MUFU.RSQ R4, -QNAN ;  /* 0xffc0000000047908 */ /* 0x000e220000001400 */
[----:B------:R-:W-:Y:S05]  /*15d0*/  BRA `(.L_x_138) ;  /* 0x0000000000047947 */ /* 0x000fea0003800000 */
.L_x_130:
[----:B------:R-:W-:-:S07]  /*15e0*/  FADD.FTZ R4, R5, R4 ;  /* 0x0000000405047221 */ /* 0x000fce0000010000 */
.L_x_138:
[----:B------:R-:W-:Y:S05]  /*15f0*/  BSYNC.RECONVERGENT B1 ;  /* 0x0000000000017941 */ /* 0x000fea0003800200 */
.L_x_128:
[----:B0-----:R-:W-:Y:S02]  /*1600*/  IMAD.MOV.U32 R14, RZ, RZ, R4 ;  /* 0x000000ffff0e7224 */ /* 0x001fe400078e0004 */
[----:B------:R-:W-:Y:S02]  /*1610*/  IMAD.MOV.U32 R4, RZ, RZ, R6 ;  /* 0x000000ffff047224 */ /* 0x000fe400078e0006 */
[----:B------:R-:W-:-:S04]  /*1620*/  IMAD.MOV.U32 R5, RZ, RZ, 0x0 ;  /* 0x00000000ff057424 */ /* 0x000fc800078e00ff */
[----:B------:R-:W-:Y:S05]  /*1630*/  RET.REL.NODEC R4 `(_Z8genStateP5StateS0_P7Control) ;  /* 0xffffffe804707950 */ /* 0x000fea0003c3ffff */
.L_x_139:
        /* <DEDUP_REMOVED lines=12> */
.L_x_199:


//--------------------- .text._Z10genControlP17curandStateXORWOWP7ControlS2_f --------------------------
	.section	.text._Z10genControlP17curandStateXORWOWP7ControlS2_f,"ax",@progbits
	.align	128
        .global         _Z10genControlP17curandStateXORWOWP7ControlS2_f
        .type           _Z10genControlP17curandStateXORWOWP7ControlS2_f,@function
        .size           _Z10genControlP17curandStateXORWOWP7ControlS2_f,(.L_x_200 - _Z10genControlP17curandStateXORWOWP7ControlS2_f)
        .other          _Z10genControlP17curandStateXORWOWP7ControlS2_f,@"STO_CUDA_ENTRY STV_DEFAULT"
_Z10genControlP17curandStateXORWOWP7ControlS2_f:
.text._Z10genControlP17curandStateXORWOWP7ControlS2_f:
[----:B------:R-:W-:Y:S01]  /*0000*/  LDC R1, c[0x0][0x37c] ;  /* 0x0000df00ff017b82 */ /* 0x000fe20000000800 */
[----:B------:R-:W0:Y:S07]  /*0010*/  S2R R5, SR_TID.X ;  /* 0x0000000000057919 */ /* 0x000e2e0000002100 */
[----:B------:R-:W0:Y:S01]  /*0020*/  S2UR UR6, SR_CTAID.X ;  /* 0x00000000000679c3 */ /* 0x000e220000002500 */
[----:B------:R-:W1:Y:S07]  /*0030*/  LDCU.64 UR4, c[0x0][0x358] ;  /* 0x00006b00ff0477ac */ /* 0x000e6e0008000a00 */
[----:B------:R-:W0:Y:S08]  /*0040*/  LDC R4, c[0x0][0x360] ;  /* 0x0000d800ff047b82 */ /* 0x000e300000000800 */
[----:B------:R-:W2:Y:S01]  /*0050*/  LDC.64 R2, c[0x0][0x380] ;  /* 0x0000e000ff027b82 */ /* 0x000ea20000000a00 */
[----:B0-----:R-:W-:-:S04]  /*0060*/  IMAD R4, R4, UR6, R5 ;  /* 0x0000000604047c24 */ /* 0x001fc8000f8e0205 */
[----:B--2---:R-:W-:-:S05]  /*0070*/  IMAD.WIDE R2, R4, 0x30, R2 ;  /* 0x0000003004027825 */ /* 0x004fca00078e0202 */
[----:B-1----:R-:W2:Y:S01]  /*0080*/  LDG.E R0, desc[UR4][R2.64+0x18] ;  /* 0x0000180402007981 */ /* 0x002ea2000c1e1900 */
[----:B------:R-:W-:Y:S01]  /*0090*/  BSSY.RECONVERGENT B0, `(.L_x_140) ;  /* 0x0000052000007945 */ /* 0x000fe20003800200 */
[----:B--2---:R-:W-:-:S13]  /*00a0*/  ISETP.NE.AND P0, PT, R0, 0x1, PT ;  /* 0x000000010000780c */ /* 0x004fda0003f05270 */
[----:B------:R-:W-:Y:S05]  /*00b0*/  @!P0 BRA `(.L_x_141) ;  /* 0x0000000400348947 */ /* 0x000fea0003800000 */
[----:B------:R-:W2:Y:S04]  /*00c0*/  LDG.E.64 R6, desc[UR4][R2.64] ;  /* 0x0000000402067981 */ /* 0x000ea8000c1e1b00 */
[----:B------:R-:W3:Y:S04]  /*00d0*/  LDG.E.64 R8, desc[UR4][R2.64+0x10] ;  /* 0x0000100402087981 */ /* 0x000ee8000c1e1b00 */
[----:B------:R-:W4:Y:S01]  /*00e0*/  LDG.E.64 R10, desc[UR4][R2.64+0x8] ;  /* 0x00000804020a7981 */ /* 0x000f22000c1e1b00 */
[----:B------:R-:W-:Y:S01]  /*00f0*/  HFMA2 R13, -RZ, RZ, 1.5048828125, 33.21875 ;  /* 0x3e055027ff0d7431 */ /* 0x000fe200000001ff */
[----:B------:R-:W-:Y:S01]  /*0100*/  BSSY.RECONVERGENT B1, `(.L_x_142) ;  /* 0x000003f000017945 */ /* 0x000fe20003800200 */
[----:B--2---:R-:W-:-:S04]  /*0110*/  SHF.R.U32.HI R0, RZ, 0x2, R7 ;  /* 0x00000002ff007819 */ /* 0x004fc80000011607 */
[----:B------:R-:W-:Y:S01]  /*0120*/  LOP3.LUT R0, R0, R7, RZ, 0x3c, !PT ;  /* 0x0000000700007212 */ /* 0x000fe200078e3cff */
[----:B---3--:R0:W-:Y:S01]  /*0130*/  STG.E.64 desc[UR4][R2.64+0x8], R8 ;  /* 0x0000080802007986 */ /* 0x0081e2000c101b04 */
[----:B------:R-:W-:Y:S02]  /*0140*/  SHF.L.U32 R7, R9, 0x4, RZ ;  /* 0x0000000409077819 */ /* 0x000fe400000006ff */
[----:B------:R-:W-:-:S04]  /*0150*/  SHF.L.U32 R12, R0, 0x1, RZ ;  /* 0x00000001000c7819 */ /* 0x000fc800000006ff */
[----:B------:R-:W-:Y:S01]  /*0160*/  LOP3.LUT R12, R0, R12, R7, 0x96, !PT ;  /* 0x0000000c000c7212 */ /* 0x000fe200078e9607 */
[----:B------:R-:W-:-:S03]  /*0170*/  IMAD.MOV.U32 R7, RZ, RZ, 0x2f800000 ;  /* 0x2f800000ff077424 */ /* 0x000fc600078e00ff */
[----:B------:R-:W-:-:S04]  /*0180*/  LOP3.LUT R12, R12, R9, RZ, 0x3c, !PT ;  /* 0x000000090c0c7212 */ /* 0x000fc800078e3cff */
[----:B------:R-:W-:-:S04]  /*0190*/  IADD3 R0, PT, PT, R6, 0x587c5, R12 ;  /* 0x000587c506007810 */ /* 0x000fc80007ffe00c */
[----:B------:R-:W-:-:S05]  /*01a0*/  I2FP.F32.U32 R0, R0 ;  /* 0x0000000000007245 */ /* 0x000fca0000201000 */
[----:B------:R-:W-:-:S05]  /*01b0*/  FFMA R0, R0, R7, 1.1641532182693481445e-10 ;  /* 0x2f00000000007423 */ /* 0x000fca0000000007 */
[----:B------:R-:W-:-:S13]  /*01c0*/  FSETP.GEU.AND P0, PT, R0, 1.175494350822287508e-38, PT ;  /* 0x008000000000780b */ /* 0x000fda0003f0e000 */
[----:B------:R-:W-:-:S05]  /*01d0*/  @!P0 FMUL R0, R0, 8388608 ;  /* 0x4b00000000008820 */ /* 0x000fca0000400000 */
[----:B------:R-:W-:-:S04]  /*01e0*/  IADD3 R7, PT, PT, R0, -0x3f2aaaab, RZ ;  /* 0xc0d5555500077810 */ /* 0x000fc80007ffe0ff */
[----:B------:R-:W-:-:S04]  /*01f0*/  LOP3.LUT R15, R7, 0xff800000, RZ, 0xc0, !PT ;  /* 0xff800000070f7812 */ /* 0x000fc800078ec0ff */
[----:B------:R-:W-:Y:S01]  /*0200*/  I2FP.F32.S32 R14, R15 ;  /* 0x0000000f000e7245 */ /* 0x000fe20000201400 */
[----:B------:R-:W-:Y:S01]  /*0210*/  IMAD.IADD R7, R0, 0x1, -R15 ;  /* 0x0000000100077824 */ /* 0x000fe200078e0a0f */
[----:B------:R-:W-:-:S03]  /*0220*/  MOV R15, 0x7f800000 ;  /* 0x7f800000000f7802 */ /* 0x000fc60000000f00 */
[----:B------:R-:W-:-:S04]  /*0230*/  FADD R16, R7, -1 ;  /* 0xbf80000007107421 */ /* 0x000fc80000000000 */
[----:B------:R-:W-:-:S04]  /*0240*/  FFMA R7, R16, -R13, 0.14084610342979431152 ;  /* 0x3e1039f610077423 */ /* 0x000fc8000000080d */
[----:B------:R-:W-:-:S04]  /*0250*/  FFMA R7, R16, R7, -0.12148627638816833496 ;  /* 0xbdf8cdcc10077423 */ /* 0x000fc80000000007 */
[----:B------:R-:W-:-:S04]  /*0260*/  FFMA R7, R16, R7, 0.13980610668659210205 ;  /* 0x3e0f295510077423 */ /* 0x000fc80000000007 */
[----:B------:R-:W-:-:S04]  /*0270*/  FFMA R7, R16, R7, -0.16684235632419586182 ;  /* 0xbe2ad8b910077423 */ /* 0x000fc80000000007 */
[----:B------:R-:W-:-:S04]  /*0280*/  FFMA R7, R16, R7, 0.20012299716472625732 ;  /* 0x3e4ced0b10077423 */ /* 0x000fc80000000007 */
[----:B------:R-:W-:-:S04]  /*0290*/  FFMA R7, R16, R7, -0.24999669194221496582 ;  /* 0xbe7fff2210077423 */ /* 0x000fc80000000007 */
[----:B------:R-:W-:Y:S01]  /*02a0*/  FFMA R13, R16, R7, 0.33333182334899902344 ;  /* 0x3eaaaa78100d7423 */ /* 0x000fe20000000007 */
[----:B----4-:R-:W-:-:S03]  /*02b0*/  SHF.R.U32.HI R7, RZ, 0x2, R10 ;  /* 0x00000002ff077819 */ /* 0x010fc6000001160a */
[----:B------:R-:W-:Y:S01]  /*02c0*/  FFMA R17, R16, R13, -0.5 ;  /* 0xbf00000010117423 */ /* 0x000fe2000000000d */
[----:B------:R-:W-:Y:S02]  /*02d0*/  FSEL R13, RZ, -23, P0 ;  /* 0xc1b80000ff0d7808 */ /* 0x000fe40000000000 */
[----:B------:R-:W-:Y:S01]  /*02e0*/  ISETP.GT.U32.AND P0, PT, R0, 0x7f7fffff, PT ;  /* 0x7f7fffff0000780c */ /* 0x000fe20003f04070 */
[----:B------:R-:W-:Y:S01]  /*02f0*/  FMUL R17, R16, R17 ;  /* 0x0000001110117220 */ /* 0x000fe20000400000 */
[----:B------:R-:W-:Y:S01]  /*0300*/  LOP3.LUT R7, R7, R10, RZ, 0x3c, !PT ;  /* 0x0000000a07077212 */ /* 0x000fe200078e3cff */
[----:B------:R-:W-:Y:S01]  /*0310*/  FFMA R14, R14, 1.1920928955078125e-07, R13 ;  /* 0x340000000e0e7823 */ /* 0x000fe2000000000d */
[----:B------:R-:W-:Y:S02]  /*0320*/  IMAD.SHL.U32 R10, R12, 0x10, RZ ;  /* 0x000000100c0a7824 */ /* 0x000fe400078e00ff */
[----:B------:R-:W-:Y:S01]  /*0330*/  FFMA R17, R16, R17, R16 ;  /* 0x0000001110117223 */ /* 0x000fe20000000010 */
[----:B------:R-:W-:-:S03]  /*0340*/  SHF.L.U32 R13, R7, 0x1, RZ ;  /* 0x00000001070d7819 */ /* 0x000fc600000006ff */
[----:B------:R-:W-:Y:S01]  /*0350*/  FFMA R14, R14, 0.69314718246459960938, R17 ;  /* 0x3f3172180e0e7823 */ /* 0x000fe20000000011 */
[----:B------:R-:W-:Y:S02]  /*0360*/  LOP3.LUT R13, R7, R13, R10, 0x96, !PT ;  /* 0x0000000d070d7212 */ /* 0x000fe400078e960a */
[----:B------:R-:W-:Y:S01]  /*0370*/  IADD3 R10, PT, PT, R6, 0xb0f8a, RZ ;  /* 0x000b0f8a060a7810 */ /* 0x000fe20007ffe0ff */
[C---:B------:R-:W-:Y:S01]  /*0380*/  @P0 FFMA R14, R0.reuse, R15, +INF ;  /* 0x7f800000000e0423 */ /* 0x040fe2000000000f */
[----:B------:R-:W-:Y:S01]  /*0390*/  FSETP.NEU.AND P0, PT, R0, RZ, PT ;  /* 0x000000ff0000720b */ /* 0x000fe20003f0d000 */
[----:B------:R-:W-:Y:S01]  /*03a0*/  HFMA2 R15, -RZ, RZ, 0.1495361328125, 0.0004794597625732421875 ;  /* 0x30c90fdbff0f7431 */ /* 0x000fe200000001ff */
[----:B------:R-:W-:Y:S01]  /*03b0*/  LOP3.LUT R13, R13, R12, RZ, 0x3c, !PT ;  /* 0x0000000c0d0d7212 */ /* 0x000fe200078e3cff */
[----:B------:R-:W-:Y:S01]  /*03c0*/  FMUL R14, R14, -2 ;  /* 0xc00000000e0e7820 */ /* 0x000fe20000400000 */
[----:B------:R0:W-:Y:S02]  /*03d0*/  STG.E.64 desc[UR4][R2.64], R10 ;  /* 0x0000000a02007986 */ /* 0x0001e4000c101b04 */
[----:B------:R-:W-:-:S02]  /*03e0*/  IADD3 R0, PT, PT, R13, R10, RZ ;  /* 0x0000000a0d007210 */ /* 0x000fc40007ffe0ff */
[----:B------:R-:W-:Y:S01]  /*03f0*/  FSEL R14, R14, +INF , P0 ;  /* 0x7f8000000e0e7808 */ /* 0x000fe20000000000 */
[----:B------:R0:W-:Y:S01]  /*0400*/  STG.E.64 desc[UR4][R2.64+0x10], R12 ;  /* 0x0000100c02007986 */ /* 0x0001e2000c101b04 */
[----:B------:R-:W-:Y:S02]  /*0410*/  I2FP.F32.U32 R0, R0 ;  /* 0x0000000000007245 */ /* 0x000fe40000201000 */
[----:B------:R0:W1:Y:S01]  /*0420*/  MUFU.RSQ R7, R14 ;  /* 0x0000000e00077308 */ /* 0x0000620000001400 */
[----:B------:R-:W-:-:S05]  /*0430*/  VIADD R6, R14, 0xf3000000 ;  /* 0xf30000000e067836 */ /* 0x000fca0000000000 */
[----:B------:R-:W-:Y:S01]  /*0440*/  ISETP.GT.U32.AND P0, PT, R6, 0x727fffff, PT ;  /* 0x727fffff0600780c */ /* 0x000fe20003f04070 */
[----:B------:R-:W-:-:S12]  /*0450*/  FFMA R6, R0, R15, 7.314590599882819788e-10 ;  /* 0x30490fdb00067423 */ /* 0x000fd8000000000f */
[----:B01----:R-:W-:Y:S05]  /*0460*/  @!P0 BRA `(.L_x_143) ;  /* 0x0000000000108947 */ /* 0x003fea0003800000 */
[----:B------:R-:W-:Y:S01]  /*0470*/  IMAD.MOV.U32 R0, RZ, RZ, R14 ;  /* 0x000000ffff007224 */ /* 0x000fe200078e000e */
[----:B------:R-:W-:-:S07]  /*0480*/  MOV R14, 0x4a0 ;  /* 0x000004a0000e7802 */ /* 0x000fce0000000f00 */
[----:B------:R-:W-:Y:S05]  /*0490*/  CALL.REL.NOINC `($__internal_5_$__cuda_sm20_sqrt_rn_f32_slowpath) ;  /* 0x0000000800147944 */ /* 0x000fea0003c00000 */
[----:B------:R-:W-:Y:S05]  /*04a0*/  BRA `(.L_x_144) ;  /* 0x0000000000107947 */ /* 0x000fea0003800000 */
.L_x_143:
[----:B------:R-:W-:Y:S01]  /*04b0*/  FMUL.FTZ R9, R14, R7 ;  /* 0x000000070e097220 */ /* 0x000fe20000410000 */
[----:B------:R-:W-:-:S03]  /*04c0*/  FMUL.FTZ R7, R7, 0.5 ;  /* 0x3f00000007077820 */ /* 0x000fc60000410000 */
[----:B------:R-:W-:-:S04]  /*04d0*/  FFMA R0, -R9, R9, R14 ;  /* 0x0000000909007223 */ /* 0x000fc8000000010e */
[----:B------:R-:W-:-:S07]  /*04e0*/  FFMA R0, R0, R7, R9 ;  /* 0x0000000700007223 */ /* 0x000fce0000000009 */
.L_x_144:
[----:B------:R-:W-:Y:S05]  /*04f0*/  BSYNC.RECONVERGENT B1 ;  /* 0x0000000000017941 */ /* 0x000fea0003800200 */
.L_x_142:
[----:B------:R-:W-:Y:S01]  /*0500*/  FMUL.RZ R6, R6, 0.15915493667125701904 ;  /* 0x3e22f98306067820 */ /* 0x000fe2000040c000 */
[----:B------:R-:W-:-:S03]  /*0510*/  MOV R11, 0x1 ;  /* 0x00000001000b7802 */ /* 0x000fc60000000f00 */
[----:B------:R-:W0:Y:S02]  /*0520*/  MUFU.COS R7, R6 ;  /* 0x0000000600077308 */ /* 0x000e240000000000 */
[----:B------:R1:W-:Y:S01]  /*0530*/  STG.E desc[UR4][R2.64+0x18], R11 ;  /* 0x0000180b02007986 */ /* 0x0003e2000c101904 */
[----:B0-----:R-:W-:-:S05]  /*0540*/  FMUL R9, R7, R0 ;  /* 0x0000000007097220 */ /* 0x001fca0000400000 */
[----:B------:R-:W0:Y:S01]  /*0550*/  MUFU.SIN R7, R6 ;  /* 0x0000000600077308 */ /* 0x000e220000000400 */
[----:B------:R1:W-:Y:S01]  /*0560*/  STG.E desc[UR4][R2.64+0x20], R9 ;  /* 0x0000200902007986 */ /* 0x0003e2000c101904 */
[----:B0-----:R-:W-:Y:S01]  /*0570*/  FMUL R0, R7, R0 ;  /* 0x0000000007007220 */ /* 0x001fe20000400000 */
[----:B-1----:R-:W-:Y:S06]  /*0580*/  BRA `(.L_x_145) ;  /* 0x0000000000087947 */ /* 0x002fec0003800000 */
.L_x_141:
[----:B------:R0:W5:Y:S04]  /*0590*/  LDG.E R0, desc[UR4][R2.64+0x20] ;  /* 0x0000200402007981 */ /* 0x000168000c1e1900 */
[----:B------:R0:W-:Y:S02]  /*05a0*/  STG.E desc[UR4][R2.64+0x18], RZ ;  /* 0x000018ff02007986 */ /* 0x0001e4000c101904 */
.L_x_145:
[----:B------:R-:W-:Y:S05]  /*05b0*/  BSYNC.RECONVERGENT B0 ;  /* 0x0000000000007941 */ /* 0x000fea0003800200 */
.L_x_140:
[----:B------:R-:W1:Y:S01]  /*05c0*/  LDC.64 R6, c[0x0][0x390] ;  /* 0x0000e400ff067b82 */ /* 0x000e620000000a00 */
[----:B------:R-:W2:Y:S07]  /*05d0*/  LDCU UR6, c[0x0][0x398] ;  /* 0x00007300ff0677ac */ /* 0x000eae0008000800 */
[----:B------:R-:W3:Y:S01]  /*05e0*/  LDC.64 R8, c[0x0][0x388] ;  /* 0x0000e200ff087b82 */ /* 0x000ee20000000a00 */
[----:B-1----:R-:W-:-:S05]  /*05f0*/  IMAD.WIDE.U32 R6, R5, 0x8, R6 ;  /* 0x0000000805067825 */ /* 0x002fca00078e0006 */
[----:B------:R-:W2:Y:S01]  /*0600*/  LDG.E R11, desc[UR4][R6.64] ;  /* 0x00000004060b7981 */ /* 0x000ea2000c1e1900 */
[----:B---3--:R-:W-:-:S04]  /*0610*/  IMAD.WIDE R4, R4, 0x8, R8 ;  /* 0x0000000804047825 */ /* 0x008fc800078e0208 */
[----:B--2--5:R-:W-:-:S05]  /*0620*/  FFMA R11, R0, UR6, R11 ;  /* 0x00000006000b7c23 */ /* 0x024fca000800000b */
[----:B------:R1:W-:Y:S04]  /*0630*/  STG.E desc[UR4][R4.64], R11 ;  /* 0x0000000b04007986 */ /* 0x0003e8000c101904 */
[----:B------:R-:W2:Y:S01]  /*0640*/  LDG.E R0, desc[UR4][R2.64+0x18] ;  /* 0x0000180402007981 */ /* 0x000ea2000c1e1900 */
[----:B------:R-:W-:Y:S01]  /*0650*/  BSSY.RECONVERGENT B0, `(.L_x_146) ;  /* 0x0000052000007945 */ /* 0x000fe20003800200 */
[----:B--2---:R-:W-:-:S13]  /*0660*/  ISETP.NE.AND P0, PT, R0, 0x1, PT ;  /* 0x000000010000780c */ /* 0x004fda0003f05270 */
[----:B-1----:R-:W-:Y:S05]  /*0670*/  @!P0 BRA `(.L_x_147) ;  /* 0x0000000400348947 */ /* 0x002fea0003800000 */
[----:B------:R-:W2:Y:S04]  /*0680*/  LDG.E.64 R10, desc[UR4][R2.64] ;  /* 0x00000004020a7981 */ /* 0x000ea8000c1e1b00 */
[----:B------:R-:W3:Y:S04]  /*0690*/  LDG.E.64 R12, desc[UR4][R2.64+0x10] ;  /* 0x00001004020c7981 */ /* 0x000ee8000c1e1b00 */
[----:B------:R-:W4:Y:S01]  /*06a0*/  LDG.E.64 R8, desc[UR4][R2.64+0x8] ;  /* 0x0000080402087981 */ /* 0x000f22000c1e1b00 */
[----:B------:R-:W-:Y:S01]  /*06b0*/  MOV R16, 0x3e055027 ;  /* 0x3e05502700107802 */ /* 0x000fe20000000f00 */
[----:B------:R-:W-:Y:S01]  /*06c0*/  BSSY.RECONVERGENT B1, `(.L_x_148) ;  /* 0x000003f000017945 */ /* 0x000fe20003800200 */
[----:B------:R-:W-:-:S02]  /*06d0*/  MOV R19, 0x7f800000 ;  /* 0x7f80000000137802 */ /* 0x000fc40000000f00 */
[----:B--2---:R-:W-:-:S04]  /*06e0*/  SHF.R.U32.HI R0, RZ, 0x2, R11 ;  /* 0x00000002ff007819 */ /* 0x004fc8000001160b */
[----:B------:R-:W-:Y:S01]  /*06f0*/  LOP3.LUT R0, R0, R11, RZ, 0x3c, !PT ;  /* 0x0000000b00007212 */ /* 0x000fe200078e3cff */
[----:B---3--:R1:W-:Y:S01]  /*0700*/  STG.E.64 desc[UR4][R2.64+0x8], R12 ;  /* 0x0000080c02007986 */ /* 0x0083e2000c101b04 */
[----:B------:R-:W-:Y:S02]  /*0710*/  SHF.L.U32 R11, R13, 0x4, RZ ;  /* 0x000000040d0b7819 */ /* 0x000fe400000006ff */
[----:B----4-:R-:W-:Y:S01]  /*0720*/  SHF.R.U32.HI R15, RZ, 0x2, R8 ;  /* 0x00000002ff0f7819 */ /* 0x010fe20000011608 */
[----:B------:R-:W-:-:S03]  /*0730*/  IMAD.SHL.U32 R14, R0, 0x2, RZ ;  /* 0x00000002000e7824 */ /* 0x000fc600078e00ff */
[----:B------:R-:W-:Y:S02]  /*0740*/  LOP3.LUT R15, R15, R8, RZ, 0x3c, !PT ;  /* 0x000000080f0f7212 */ /* 0x000fe400078e3cff */
[----:B------:R-:W-:Y:S01]  /*0750*/  LOP3.LUT R14, R0, R14, R11, 0x96, !PT ;  /* 0x0000000e000e7212 */ /* 0x000fe200078e960b */
[----:B------:R-:W-:-:S03]  /*0760*/  HFMA2 R11, -RZ, RZ, 0.1171875, 0 ;  /* 0x2f800000ff0b7431 */ /* 0x000fc600000001ff */
[----:B------:R-:W-:-:S04]  /*0770*/  LOP3.LUT R14, R14, R13, RZ, 0x3c, !PT ;  /* 0x0000000d0e0e7212 */ /* 0x000fc800078e3cff */
[----:B------:R-:W-:Y:S01]  /*0780*/  IADD3 R0, PT, PT, R10, 0x587c5, R14 ;  /* 0x000587c50a007810 */ /* 0x000fe20007ffe00e */
[----:B------:R-:W-:-:S03]  /*0790*/  IMAD.SHL.U32 R8, R14, 0x10, RZ ;  /* 0x000000100e087824 */ /* 0x000fc600078e00ff */
[----:B------:R-:W-:-:S05]  /*07a0*/  I2FP.F32.U32 R0, R0 ;  /* 0x0000000000007245 */ /* 0x000fca0000201000 */
[----:B------:R-:W-:-:S05]  /*07b0*/  FFMA R0, R0, R11, 1.1641532182693481445e-10 ;  /* 0x2f00000000007423 */ /* 0x000fca000000000b */
[----:B------:R-:W-:-:S13]  /*07c0*/  FSETP.GEU.AND P0, PT, R0, 1.175494350822287508e-38, PT ;  /* 0x008000000000780b */ /* 0x000fda0003f0e000 */
[----:B------:R-:W-:-:S05]  /*07d0*/  @!P0 FMUL R0, R0, 8388608 ;  /* 0x4b00000000008820 */ /* 0x000fca0000400000 */
[----:B------:R-:W-:-:S04]  /*07e0*/  IADD3 R11, PT, PT, R0, -0x3f2aaaab, RZ ;  /* 0xc0d55555000b7810 */ /* 0x000fc80007ffe0ff */
[----:B------:R-:W-:-:S05]  /*07f0*/  LOP3.LUT R17, R11, 0xff800000, RZ, 0xc0, !PT ;  /* 0xff8000000b117812 */ /* 0x000fca00078ec0ff */
[----:B------:R-:W-:Y:S01]  /*0800*/  IMAD.IADD R11, R0, 0x1, -R17 ;  /* 0x00000001000b7824 */ /* 0x000fe200078e0a11 */
[----:B------:R-:W-:-:S03]  /*0810*/  I2FP.F32.S32 R17, R17 ;  /* 0x0000001100117245 */ /* 0x000fc60000201400 */
[----:B------:R-:W-:-:S04]  /*0820*/  FADD R11, R11, -1 ;  /* 0xbf8000000b0b7421 */ /* 0x000fc80000000000 */
[----:B------:R-:W-:-:S04]  /*0830*/  FFMA R16, R11, -R16, 0.14084610342979431152 ;  /* 0x3e1039f60b107423 */ /* 0x000fc80000000810 */
[----:B------:R-:W-:-:S04]  /*0840*/  FFMA R16, R11, R16, -0.12148627638816833496 ;  /* 0xbdf8cdcc0b107423 */ /* 0x000fc80000000010 */
[----:B------:R-:W-:-:S04]  /*0850*/  FFMA R16, R11, R16, 0.13980610668659210205 ;  /* 0x3e0f29550b107423 */ /* 0x000fc80000000010 */
[----:B------:R-:W-:-:S04]  /*0860*/  FFMA R16, R11, R16, -0.16684235632419586182 ;  /* 0xbe2ad8b90b107423 */ /* 0x000fc80000000010 */
[----:B------:R-:W-:-:S04]  /*0870*/  FFMA R16, R11, R16, 0.20012299716472625732 ;  /* 0x3e4ced0b0b107423 */ /* 0x000fc80000000010 */
[----:B------:R-:W-:-:S04]  /*0880*/  FFMA R16, R11, R16, -0.24999669194221496582 ;  /* 0xbe7fff220b107423 */ /* 0x000fc80000000010 */
[----:B------:R-:W-:-:S04]  /*0890*/  FFMA R16, R11, R16, 0.33333182334899902344 ;  /* 0x3eaaaa780b107423 */ /* 0x000fc80000000010 */
[C---:B------:R-:W-:Y:S01]  /*08a0*/  FFMA R18, R11.reuse, R16, -0.5 ;  /* 0xbf0000000b127423 */ /* 0x040fe20000000010 */
[----:B------:R-:W-:Y:S02]  /*08b0*/  FSEL R16, RZ, -23, P0 ;  /* 0xc1b80000ff107808 */ /* 0x000fe40000000000 */
[----:B------:R-:W-:Y:S01]  /*08c0*/  ISETP.GT.U32.AND P0, PT, R0, 0x7f7fffff, PT ;  /* 0x7f7fffff0000780c */ /* 0x000fe20003f04070 */
[----:B------:R-:W-:Y:S02]  /*08d0*/  FMUL R18, R11, R18 ;  /* 0x000000120b127220 */ /* 0x000fe40000400000 */
[----:B------:R-:W-:Y:S02]  /*08e0*/  FFMA R16, R17, 1.1920928955078125e-07, R16 ;  /* 0x3400000011107823 */ /* 0x000fe40000000010 */
[----:B------:R-:W-:Y:S01]  /*08f0*/  FFMA R17, R11, R18, R11 ;  /* 0x000000120b117223 */ /* 0x000fe2000000000b */
[----:B------:R-:W-:-:S03]  /*0900*/  SHF.L.U32 R11, R15, 0x1, RZ ;  /* 0x000000010f0b7819 */ /* 0x000fc600000006ff */
[----:B------:R-:W-:Y:S01]  /*0910*/  FFMA R16, R16, 0.69314718246459960938, R17 ;  /* 0x3f31721810107823 */ /* 0x000fe20000000011 */
[----:B------:R-:W-:Y:S01]  /*0920*/  LOP3.LUT R15, R15, R11, R8, 0x96, !PT ;  /* 0x0000000b0f0f7212 */ /* 0x000fe200078e9608 */
[----:B------:R-:W-:Y:S01]  /*0930*/  HFMA2 R17, -RZ, RZ, 0.1495361328125, 0.0004794597625732421875 ;  /* 0x30c90fdbff117431 */ /* 0x000fe200000001ff */
[----:B------:R-:W-:Y:S01]  /*0940*/  IADD3 R8, PT, PT, R10, 0xb0f8a, RZ ;  /* 0x000b0f8a0a087810 */ /* 0x000fe20007ffe0ff */
[C---:B------:R-:W-:Y:S01]  /*0950*/  @P0 FFMA R16, R0.reuse, R19, +INF ;  /* 0x7f80000000100423 */ /* 0x040fe20000000013 */
[----:B------:R-:W-:Y:S02]  /*0960*/  FSETP.NEU.AND P0, PT, R0, RZ, PT ;  /* 0x000000ff0000720b */ /* 0x000fe40003f0d000 */
[----:B------:R-:W-:Y:S01]  /*0970*/  LOP3.LUT R15, R15, R14, RZ, 0x3c, !PT ;  /* 0x0000000e0f0f7212 */ /* 0x000fe200078e3cff */
[----:B------:R-:W-:Y:S01]  /*0980*/  FMUL R16, R16, -2 ;  /* 0xc000000010107820 */ /* 0x000fe20000400000 */
[----:B------:R1:W-:Y:S02]  /*0990*/  STG.E.64 desc[UR4][R2.64], R8 ;  /* 0x0000000802007986 */ /* 0x0003e4000c101b04 */
[----:B------:R-:W-:-:S02]  /*09a0*/  IADD3 R0, PT, PT, R15, R8, RZ ;  /* 0x000000080f007210 */ /* 0x000fc40007ffe0ff */
[----:B------:R-:W-:Y:S01]  /*09b0*/  FSEL R16, R16, +INF , P0 ;  /* 0x7f80000010107808 */ /* 0x000fe20000000000 */
[----:B------:R1:W-:Y:S01]  /*09c0*/  STG.E.64 desc[UR4][R2.64+0x10], R14 ;  /* 0x0000100e02007986 */ /* 0x0003e2000c101b04 */
[----:B------:R-:W-:Y:S02]  /*09d0*/  I2FP.F32.U32 R0, R0 ;  /* 0x0000000000007245 */ /* 0x000fe40000201000 */
[----:B------:R1:W2:Y:S01]  /*09e0*/  MUFU.RSQ R11, R16 ;  /* 0x00000010000b7308 */ /* 0x0002a20000001400 */
[----:B------:R-:W-:-:S05]  /*09f0*/  VIADD R10, R16, 0xf3000000 ;  /* 0xf3000000100a7836 */ /* 0x000fca0000000000 */
[----:B------:R-:W-:Y:S01]  /*0a00*/  ISETP.GT.U32.AND P0, PT, R10, 0x727fffff, PT ;  /* 0x727fffff0a00780c */ /* 0x000fe20003f04070 */
[----:B------:R-:W-:-:S12]  /*0a10*/  FFMA R10, R0, R17, 7.314590599882819788e-10 ;  /* 0x30490fdb000a7423 */ /* 0x000fd80000000011 */
[----:B-12---:R-:W-:Y:S05]  /*0a20*/  @!P0 BRA `(.L_x_149) ;  /* 0x0000000000108947 */ /* 0x006fea0003800000 */
[----:B------:R-:W-:Y:S01]  /*0a30*/  IMAD.MOV.U32 R0, RZ, RZ, R16 ;  /* 0x000000ffff007224 */ /* 0x000fe200078e0010 */
[----:B------:R-:W-:-:S07]  /*0a40*/  MOV R14, 0xa60 ;  /* 0x00000a60000e7802 */ /* 0x000fce0000000f00 */
[----:B0-----:R-:W-:Y:S05]  /*0a50*/  CALL.REL.NOINC `($__internal_5_$__cuda_sm20_sqrt_rn_f32_slowpath) ;  /* 0x0000000000a47944 */ /* 0x001fea0003c00000 */
[----:B------:R-:W-:Y:S05]  /*0a60*/  BRA `(.L_x_150) ;  /* 0x0000000000107947 */ /* 0x000fea0003800000 */
.L_x_149:
[----:B------:R-:W-:Y:S01]  /*0a70*/  FMUL.FTZ R9, R16, R11 ;  /* 0x0000000b10097220 */ /* 0x000fe20000410000 */
[----:B------:R-:W-:-:S03]  /*0a80*/  FMUL.FTZ R11, R11, 0.5 ;  /* 0x3f0000000b0b7820 */ /* 0x000fc60000410000 */
[----:B------:R-:W-:-:S04]  /*0a90*/  FFMA R0, -R9, R9, R16 ;  /* 0x0000000909007223 */ /* 0x000fc80000000110 */
[----:B------:R-:W-:-:S07]  /*0aa0*/  FFMA R0, R0, R11, R9 ;  /* 0x0000000b00007223 */ /* 0x000fce0000000009 */
.L_x_150:
[----:B------:R-:W-:Y:S05]  /*0ab0*/  BSYNC.RECONVERGENT B1 ;  /* 0x0000000000017941 */ /* 0x000fea0003800200 */
.L_x_148:
[----:B------:R-:W-:Y:S01]  /*0ac0*/  FMUL.RZ R10, R10, 0.15915493667125701904 ;  /* 0x3e22f9830a0a7820 */ /* 0x000fe2000040c000 */
[----:B------:R-:W-:-:S03]  /*0ad0*/  MOV R13, 0x1 ;  /* 0x00000001000d7802 */ /* 0x000fc60000000f00 */
[----:B------:R-:W1:Y:S02]  /*0ae0*/  MUFU.COS R9, R10 ;  /* 0x0000000a00097308 */ /* 0x000e640000000000 */
[----:B------:R2:W-:Y:S01]  /*0af0*/  STG.E desc[UR4][R2.64+0x18], R13 ;  /* 0x0000180d02007986 */ /* 0x0005e2000c101904 */
[----:B-1----:R-:W-:-:S05]  /*0b00*/  FMUL R11, R9, R0 ;  /* 0x00000000090b7220 */ /* 0x002fca0000400000 */
[----:B------:R-:W1:Y:S01]  /*0b10*/  MUFU.SIN R9, R10 ;  /* 0x0000000a00097308 */ /* 0x000e620000000400 */
[----:B------:R2:W-:Y:S01]  /*0b20*/  STG.E desc[UR4][R2.64+0x20], R11 ;  /* 0x0000200b02007986 */ /* 0x0005e2000c101904 */
[----:B-1----:R-:W-:Y:S01]  /*0b30*/  FMUL R0, R9, R0 ;  /* 0x0000000009007220 */ /* 0x002fe20000400000 */
[----:B--2---:R-:W-:Y:S06]  /*0b40*/  BRA `(.L_x_151) ;  /* 0x0000000000087947 */ /* 0x004fec0003800000 */
.L_x_147:
[----:B------:R1:W5:Y:S04]  /*0b50*/  LDG.E R0, desc[UR4][R2.64+0x20] ;  /* 0x0000200402007981 */ /* 0x000368000c1e1900 */
[----:B------:R1:W-:Y:S02]  /*0b60*/  STG.E desc[UR4][R2.64+0x18], RZ ;  /* 0x000018ff02007986 */ /* 0x0003e4000c101904 */
.L_x_151:
[----:B------:R-:W-:Y:S05]  /*0b70*/  BSYNC.RECONVERGENT B0 ;  /* 0x0000000000007941 */ /* 0x000fea0003800200 */
.L_x_146:
[----:B------:R-:W2:Y:S01]  /*0b80*/  LDG.E R7, desc[UR4][R6.64+0x4] ;  /* 0x0000040406077981 */ /* 0x000ea2000c1e1900 */
[----:B------:R-:W2:Y:S03]  /*0b90*/  LDCU UR6, c[0x0][0x398] ;  /* 0x00007300ff0677ac */ /* 0x000ea60008000800 */
[----:B01----:R-:W3:Y:S01]  /*0ba0*/  LDG.E R2, desc[UR4][R4.64] ;  /* 0x0000000404027981 */ /* 0x003ee2000c1e1900 */
[----:B------:R-:W-:Y:S01]  /*0bb0*/  BSSY.RECONVERGENT B0, `(.L_x_152) ;  /* 0x000000d000007945 */ /* 0x000fe20003800200 */
[----:B--2--5:R-:W-:Y:S01]  /*0bc0*/  FFMA R9, R0, UR6, R7 ;  /* 0x0000000600097c23 */ /* 0x024fe20008000007 */
[----:B---3--:R-:W-:-:S04]  /*0bd0*/  FSETP.GT.AND P1, PT, R2, 4, PT ;  /* 0x408000000200780b */ /* 0x008fc80003f24000 */
[----:B------:R0:W-:Y:S01]  /*0be0*/  STG.E desc[UR4][R4.64+0x4], R9 ;  /* 0x0000040904007986 */ /* 0x0001e2000c101904 */
[----:B------:R-:W-:-:S08]  /*0bf0*/  FSETP.GT.AND P0, PT, R9, 1.5, PT ;  /* 0x3fc000000900780b */ /* 0x000fd00003f04000 */
[----:B------:R-:W-:-:S05]  /*0c00*/  @P1 IMAD.MOV.U32 R3, RZ, RZ, 0x40800000 ;  /* 0x40800000ff031424 */ /* 0x000fca00078e00ff */
[----:B------:R-:W-:Y:S01]  /*0c10*/  @P0 MOV R11, 0x3fc00000 ;  /* 0x3fc00000000b0802 */ /* 0x000fe20000000f00 */
[----:B------:R0:W-:Y:S04]  /*0c20*/  @P1 STG.E desc[UR4][R4.64], R3 ;  /* 0x0000000304001986 */ /* 0x0001e8000c101904 */
[----:B------:R0:W-:Y:S01]  /*0c30*/  @P0 STG.E desc[UR4][R4.64+0x4], R11 ;  /* 0x0000040b04000986 */ /* 0x0001e2000c101904 */
[----:B------:R-:W-:Y:S05]  /*0c40*/  @P1 BRA `(.L_x_153) ;  /* 0x00000000000c1947 */ /* 0x000fea0003800000 */
[----:B------:R-:W-:-:S13]  /*0c50*/  FSETP.GEU.AND P1, PT, R2, 1.5, PT ;  /* 0x3fc000000200780b */ /* 0x000fda0003f2e000 */
[----:B0-----:R-:W-:-:S05]  /*0c60*/  @!P1 MOV R3, 0x3fc00000 ;  /* 0x3fc0000000039802 */ /* 0x001fca0000000f00 */
[----:B------:R1:W-:Y:S02]  /*0c70*/  @!P1 STG.E desc[UR4][R4.64], R3 ;  /* 0x0000000304009986 */ /* 0x0003e4000c101904 */
.L_x_153:
[----:B------:R-:W-:Y:S05]  /*0c80*/  BSYNC.RECONVERGENT B0 ;  /* 0x0000000000007941 */ /* 0x000fea0003800200 */
.L_x_152:
[----:B------:R-:W-:Y:S05]  /*0c90*/  @P0 EXIT ;  /* 0x000000000000094d */ /* 0x000fea0003800000 */
[----:B------:R-:W-:-:S13]  /*0ca0*/  FSETP.GEU.AND P0, PT, R9, -1.5, PT ;  /* 0xbfc000000900780b */ /* 0x000fda0003f0e000 */
[----:B------:R-:W-:Y:S05]  /*0cb0*/  @P0 EXIT ;  /* 0x000000000000094d */ /* 0x000fea0003800000 */
[----:B01----:R-:W-:-:S05]  /*0cc0*/  HFMA2 R3, -RZ, RZ, -1.9375, 0 ;  /* 0xbfc00000ff037431 */ /* 0x003fca00000001ff */
[----:B------:R-:W-:Y:S01]  /*0cd0*/  STG.E desc[UR4][R4.64+0x4], R3 ;  /* 0x0000040304007986 */ /* 0x000fe2000c101904 */
[----:B------:R-:W-:Y:S05]  /*0ce0*/  EXIT ;  /* 0x000000000000794d */ /* 0x000fea0003800000 */
        .weak           $__internal_5_$__cuda_sm20_sqrt_rn_f32_slowpath
        .type           $__internal_5_$__cuda_sm20_sqrt_rn_f32_slowpath,@function
        .size           $__internal_5_$__cuda_sm20_sqrt_rn_f32_slowpath,(.L_x_200 - $__internal_5_$__cuda_sm20_sqrt_rn_f32_slowpath)
$__internal_5_$__cuda_sm20_sqrt_rn_f32_slowpath:
[----:B------:R-:W-:-:S13]  /*0cf0*/  LOP3.LUT P0, RZ, R0, 0x7fffffff, RZ, 0xc0, !PT ;  /* 0x7fffffff00ff7812 */ /* 0x000fda000780c0ff */
[----:B------:R-:W-:Y:S01]  /*0d00*/  @!P0 IMAD.MOV.U32 R8, RZ, RZ, R0 ;  /* 0x000000ffff088224 */ /* 0x000fe200078e0000 */
[----:B------:R-:W-:Y:S06]  /*0d10*/  @!P0 BRA `(.L_x_154) ;  /* 0x0000000000408947 */ /* 0x000fec0003800000 */
[----:B------:R-:W-:-:S13]  /*0d20*/  FSETP.GEU.FTZ.AND P0, PT, R0, RZ, PT ;  /* 0x000000ff0000720b */ /* 0x000fda0003f1e000 */
[----:B------:R-:W-:Y:S01]  /*0d30*/  @!P0 MOV R8, 0x7fffffff ;  /* 0x7fffffff00088802 */ /* 0x000fe20000000f00 */
        /* <DEDUP_REMOVED lines=8> */
[----:B------:R-:W-:Y:S01]  /*0dc0*/  @P0 FMUL.FTZ R13, R8, 0.5 ;  /* 0x3f000000080d0820 */ /* 0x000fe20000410000 */
[----:B------:R-:W-:Y:S02]  /*0dd0*/  @!P0 MOV R8, R0 ;  /* 0x0000000000088202 */ /* 0x000fe40000000f00 */
[----:B------:R-:W-:-:S04]  /*0de0*/  @P0 FADD.FTZ R11, -R12, -RZ ;  /* 0x800000ff0c0b0221 */ /* 0x000fc80000010100 */
[----:B------:R-:W-:-:S04]  /*0df0*/  @P0 FFMA R11, R12, R11, R9 ;  /* 0x0000000b0c0b0223 */ /* 0x000fc80000000009 */
[----:B------:R-:W-:-:S04]  /*0e00*/  @P0 FFMA R11, R11, R13, R12 ;  /* 0x0000000d0b0b0223 */ /* 0x000fc8000000000c */
[----:B------:R-:W-:-:S07]  /*0e10*/  @P0 FMUL.FTZ R8, R11, 2.3283064365386962891e-10 ;  /* 0x2f8000000b080820 */ /* 0x000fce0000410000 */
.L_x_154:
[----:B------:R-:W-:Y:S02]  /*0e20*/  HFMA2 R9, -RZ, RZ, 0, 0 ;  /* 0x00000000ff097431 */ /* 0x000fe400000001ff */
[----:B------:R-:W-:Y:S01]  /*0e30*/  IMAD.MOV.U32 R0, RZ, RZ, R8 ;  /* 0x000000ffff007224 */ /* 0x000fe200078e0008 */
[----:B------:R-:W-:-:S04]  /*0e40*/  MOV R8, R14 ;  /* 0x0000000e00087202 */ /* 0x000fc80000000f00 */
[----:B------:R-:W-:Y:S05]  /*0e50*/  RET.REL.NODEC R8 `(_Z10genControlP17curandStateXORWOWP7ControlS2_f) ;  /* 0xfffffff008687950 */ /* 0x000fea0003c3ffff */
.L_x_155:
        /* <DEDUP_REMOVED lines=10> */
.L_x_200:


//--------------------- .text._Z13genControlOldP17curandStateXORWOWP7ControlPff --------------------------
	.section	.text._Z13genControlOldP17curandStateXORWOWP7ControlPff,"ax",@progbits
	.align	128
        .global         _Z13genControlOldP17curandStateXORWOWP7ControlPff
        .type           _Z13genControlOldP17curandStateXORWOWP7ControlPff,@function
        .size           _Z13genControlOldP17curandStateXORWOWP7ControlPff,(.L_x_201 - _Z13genControlOldP17curandStateXORWOWP7ControlPff)
        .other          _Z13genControlOldP17curandStateXORWOWP7ControlPff,@"STO_CUDA_ENTRY STV_DEFAULT"
_Z13genControlOldP17curandStateXORWOWP7ControlPff:
.text._Z13genControlOldP17curandStateXORWOWP7ControlPff:
        /* <DEDUP_REMOVED lines=28> */
[----:B------:R-:W-:-:S04]  /*01c0*/  FSETP.GEU.AND P0, PT, R0, 1.175494350822287508e-38, PT ;  /* 0x008000000000780b */ /* 0x000fc80003f0e000 */
[----:B------:R-:W-:-:S09]  /*01d0*/  FSEL R11, RZ, -23, P0 ;  /* 0xc1b80000ff0b7808 */ /* 0x000fd20000000000 */
[----:B------:R-:W-:-:S05]  /*01e0*/  @!P0 FMUL R0, R0, 8388608 ;  /* 0x4b00000000008820 */ /* 0x000fca0000400000 */
[C---:B------:R-:W-:Y:S02]  /*01f0*/  IADD3 R5, PT, PT, R0.reuse, -0x3f2aaaab, RZ ;  /* 0xc0d5555500057810 */ /* 0x040fe40007ffe0ff */
[----:B------:R-:W-:Y:S02]  /*0200*/  ISETP.GT.U32.AND P0, PT, R0, 0x7f7fffff, PT ;  /* 0x7f7fffff0000780c */ /* 0x000fe40003f04070 */
[----:B------:R-:W-:-:S05]  /*0210*/  LOP3.LUT R13, R5, 0xff800000, RZ, 0xc0, !PT ;  /* 0xff800000050d7812 */ /* 0x000fca00078ec0ff */
[----:B------:R-:W-:-:S04]  /*0220*/  IMAD.IADD R5, R0, 0x1, -R13 ;  /* 0x0000000100057824 */ /* 0x000fc800078e0a0d */
[----:B------:R-:W-:Y:S01]  /*0230*/  FADD R15, R5, -1 ;  /* 0xbf800000050f7421 */ /* 0x000fe20000000000 */
[----:B----4-:R-:W-:-:S03]  /*0240*/  SHF.R.U32.HI R5, RZ, 0x2, R8 ;  /* 0x00000002ff057819 */ /* 0x010fc60000011608 */
[----:B------:R-:W-:Y:S01]  /*0250*/  FFMA R14, R15, -R14, 0.14084610342979431152 ;  /* 0x3e1039f60f0e7423 */ /* 0x000fe2000000080e */
[----:B------:R-:W-:Y:S01]  /*0260*/  LOP3.LUT R5, R5, R8, RZ, 0x3c, !PT ;  /* 0x0000000805057212 */ /* 0x000fe200078e3cff */
[----:B------:R-:W-:Y:S02]  /*0270*/  IMAD.SHL.U32 R8, R12, 0x10, RZ ;  /* 0x000000100c087824 */ /* 0x000fe400078e00ff */
[----:B------:R-:W-:-:S04]  /*0280*/  FFMA R14, R15, R14, -0.12148627638816833496 ;  /* 0xbdf8cdcc0f0e7423 */ /* 0x000fc8000000000e */
[----:B------:R-:W-:-:S04]  /*0290*/  FFMA R14, R15, R14, 0.13980610668659210205 ;  /* 0x3e0f29550f0e7423 */ /* 0x000fc8000000000e */
[----:B------:R-:W-:-:S04]  /*02a0*/  FFMA R14, R15, R14, -0.16684235632419586182 ;  /* 0xbe2ad8b90f0e7423 */ /* 0x000fc8000000000e */
[----:B------:R-:W-:-:S04]  /*02b0*/  FFMA R14, R15, R14, 0.20012299716472625732 ;  /* 0x3e4ced0b0f0e7423 */ /* 0x000fc8000000000e */
[----:B------:R-:W-:-:S04]  /*02c0*/  FFMA R14, R15, R14, -0.24999669194221496582 ;  /* 0xbe7fff220f0e7423 */ /* 0x000fc8000000000e */
[----:B------:R-:W-:-:S04]  /*02d0*/  FFMA R14, R15, R14, 0.33333182334899902344 ;  /* 0x3eaaaa780f0e7423 */ /* 0x000fc8000000000e */
[C---:B------:R-:W-:Y:S01]  /*02e0*/  FFMA R16, R15.reuse, R14, -0.5 ;  /* 0xbf0000000f107423 */ /* 0x040fe2000000000e */
[----:B------:R-:W-:Y:S02]  /*02f0*/  I2FP.F32.S32 R14, R13 ;  /* 0x0000000d000e7245 */ /* 0x000fe40000201400 */
[----:B------:R-:W-:Y:S01]  /*0300*/  MOV R13, 0x7f800000 ;  /* 0x7f800000000d7802 */ /* 0x000fe20000000f00 */
[----:B------:R-:W-:Y:S02]  /*0310*/  FMUL R16, R15, R16 ;  /* 0x000000100f107220 */ /* 0x000fe40000400000 */
[----:B------:R-:W-:Y:S01]  /*0320*/  FFMA R14, R14, 1.1920928955078125e-07, R11 ;  /* 0x340000000e0e7823 */ /* 0x000fe2000000000b */
[----:B------:R-:W-:Y:S01]  /*0330*/  SHF.L.U32 R11, R5, 0x1, RZ ;  /* 0x00000001050b7819 */ /* 0x000fe200000006ff */
[----:B------:R-:W-:-:S03]  /*0340*/  FFMA R15, R15, R16, R15 ;  /* 0x000000100f0f7223 */ /* 0x000fc6000000000f */
[----:B------:R-:W-:Y:S01]  /*0350*/  LOP3.LUT R11, R5, R11, R8, 0x96, !PT ;  /* 0x0000000b050b7212 */ /* 0x000fe200078e9608 */
[----:B------:R-:W-:Y:S01]  /*0360*/  FFMA R14, R14, 0.69314718246459960938, R15 ;  /* 0x3f3172180e0e7823 */ /* 0x000fe2000000000f */
[C---:B------:R-:W-:Y:S01]  /*0370*/  @P0 FFMA R14, R0.reuse, R13, +INF ;  /* 0x7f800000000e0423 */ /* 0x040fe2000000000d */
[----:B------:R-:W-:Y:S02]  /*0380*/  FSETP.NEU.AND P0, PT, R0, RZ, PT ;  /* 0x000000ff0000720b */ /* 0x000fe40003f0d000 */
[----:B------:R-:W-:Y:S01]  /*0390*/  IADD3 R8, PT, PT, R4, 0xb0f8a, RZ ;  /* 0x000b0f8a04087810 */ /* 0x000fe20007ffe0ff */
[----:B------:R-:W-:Y:S01]  /*03a0*/  FMUL R14, R14, -2 ;  /* 0xc00000000e0e7820 */ /* 0x000fe20000400000 */
[----:B------:R-:W-:Y:S01]  /*03b0*/  LOP3.LUT R13, R11, R12, RZ, 0x3c, !PT ;  /* 0x0000000c0b0d7212 */ /* 0x000fe200078e3cff */
[----:B------:R-:W-:Y:S02]  /*03c0*/  HFMA2 R11, -RZ, RZ, 0.1495361328125, 0.0004794597625732421875 ;  /* 0x30c90fdbff0b7431 */ /* 0x000fe400000001ff */
[----:B------:R0:W-:Y:S01]  /*03d0*/  STG.E.64 desc[UR4][R2.64], R8 ;  /* 0x0000000802007986 */ /* 0x0001e2000c101b04 */
[----:B------:R-:W-:-:S02]  /*03e0*/  FSEL R14, R14, +INF , P0 ;  /* 0x7f8000000e0e7808 */ /* 0x000fc40000000000 */
[----:B------:R-:W-:Y:S01]  /*03f0*/  IADD3 R0, PT, PT, R13, R8, RZ ;  /* 0x000000080d007210 */ /* 0x000fe20007ffe0ff */
[----:B------:R0:W-:Y:S01]  /*0400*/  STG.E.64 desc[UR4][R2.64+0x10], R12 ;  /* 0x0000100c02007986 */ /* 0x0001e2000c101b04 */
[----:B------:R0:W1:Y:S01]  /*0410*/  MUFU.RSQ R5, R14 ;  /* 0x0000000e00057308 */ /* 0x0000620000001400 */
[----:B------:R-:W-:Y:S01]  /*0420*/  VIADD R4, R14, 0xf3000000 ;  /* 0xf30000000e047836 */ /* 0x000fe20000000000 */
[----:B------:R-:W-:-:S04]  /*0430*/  I2FP.F32.U32 R0, R0 ;  /* 0x0000000000007245 */ /* 0x000fc80000201000 */
[----:B------:R-:W-:Y:S01]  /*0440*/  ISETP.GT.U32.AND P0, PT, R4, 0x727fffff, PT ;  /* 0x727fffff0400780c */ /* 0x000fe20003f04070 */
[----:B------:R-:W-:-:S12]  /*0450*/  FFMA R11, R0, R11, 7.314590599882819788e-10 ;  /* 0x30490fdb000b7423 */ /* 0x000fd8000000000b */
[----:B01----:R-:W-:Y:S05]  /*0460*/  @!P0 BRA `(.L_x_159) ;  /* 0x0000000000108947 */ /* 0x003fea0003800000 */
[----:B------:R-:W-:Y:S01]  /*0470*/  IMAD.MOV.U32 R0, RZ, RZ, R14 ;  /* 0x000000ffff007224 */ /* 0x000fe200078e000e */
[----:B------:R-:W-:-:S07]  /*0480*/  MOV R9, 0x4a0 ;  /* 0x000004a000097802 */ /* 0x000fce0000000f00 */
[----:B------:R-:W-:Y:S05]  /*0490*/  CALL.REL.NOINC `($__internal_6_$__cuda_sm20_sqrt_rn_f32_slowpath) ;  /* 0x0000000800147944 */ /* 0x000fea0003c00000 */
[----:B------:R-:W-:Y:S05]  /*04a0*/  BRA `(.L_x_160) ;  /* 0x0000000000107947 */ /* 0x000fea0003800000 */
.L_x_159:
[----:B------:R-:W-:Y:S01]  /*04b0*/  FMUL.FTZ R7, R14, R5 ;  /* 0x000000050e077220 */ /* 0x000fe20000410000 */
[----:B------:R-:W-:-:S03]  /*04c0*/  FMUL.FTZ R5, R5, 0.5 ;  /* 0x3f00000005057820 */ /* 0x000fc60000410000 */
[----:B------:R-:W-:-:S04]  /*04d0*/  FFMA R0, -R7, R7, R14 ;  /* 0x0000000707007223 */ /* 0x000fc8000000010e */
[----:B------:R-:W-:-:S07]  /*04e0*/  FFMA R0, R0, R5, R7 ;  /* 0x0000000500007223 */ /* 0x000fce0000000007 */
.L_x_160:
[----:B------:R-:W-:Y:S05]  /*04f0*/  BSYNC.RECONVERGENT B1 ;  /* 0x0000000000017941 */ /* 0x000fea0003800200 */
.L_x_158:
        /* <DEDUP_REMOVED lines=9> */
.L_x_157:
[----:B------:R0:W5:Y:S04]  /*0590*/  LDG.E R0, desc[UR4][R2.64+0x20] ;  /* 0x0000200402007981 */ /* 0x000168000c1e1900 */
[----:B------:R0:W-:Y:S02]  /*05a0*/  STG.E desc[UR4][R2.64+0x18], RZ ;  /* 0x000018ff02007986 */ /* 0x0001e4000c101904 */
.L_x_161:
[----:B------:R-:W-:Y:S05]  /*05b0*/  BSYNC.RECONVERGENT B0 ;  /* 0x0000000000007941 */ /* 0x000fea0003800200 */
.L_x_156:
[----:B------:R-:W1:Y:S01]  /*05c0*/  LDC.64 R4, c[0x0][0x390] ;  /* 0x0000e400ff047b82 */ /* 0x000e620000000a00 */
[----:B------:R-:W2:Y:S07]  /*05d0*/  LDCU UR6, c[0x0][0x398] ;  /* 0x00007300ff0677ac */ /* 0x000eae0008000800 */
[----:B------:R-:W3:Y:S01]  /*05e0*/  LDC.64 R6, c[0x0][0x388] ;  /* 0x0000e200ff067b82 */ /* 0x000ee20000000a00 */
[----:B-1----:R-:W2:Y:S01]  /*05f0*/  LDG.E R5, desc[UR4][R4.64] ;  /* 0x0000000404057981 */ /* 0x002ea2000c1e1900 */
        /* <DEDUP_REMOVED lines=12> */
[----:B--2---:R-:W-:-:S04]  /*06c0*/  SHF.R.U32.HI R0, RZ, 0x2, R5 ;  /* 0x00000002ff007819 */ /* 0x004fc80000011605 */
[----:B------:R-:W-:Y:S01]  /*06d0*/  LOP3.LUT R0, R0, R5, RZ, 0x3c, !PT ;  /* 0x0000000500007212 */ /* 0x000fe200078e3cff */
[----:B---3--:R1:W-:Y:S01]  /*06e0*/  STG.E.64 desc[UR4][R2.64+0x8], R6 ;  /* 0x0000080602007986 */ /* 0x0083e2000c101b04 */
[----:B------:R-:W-:-:S03]  /*06f0*/  SHF.L.U32 R5, R7, 0x4, RZ ;  /* 0x0000000407057819 */ /* 0x000fc600000006ff */
[----:B------:R-:W-:-:S05]  /*0700*/  IMAD.SHL.U32 R12, R0, 0x2, RZ ;  /* 0x00000002000c7824 */ /* 0x000fca00078e00ff */
[----:B------:R-:W-:Y:S01]  /*0710*/  LOP3.LUT R12, R0, R12, R5, 0x96, !PT ;  /* 0x0000000c000c7212 */ /* 0x000fe200078e9605 */
[----:B------:R-:W-:-:S03]  /*0720*/  HFMA2 R5, -RZ, RZ, 0.1171875, 0 ;  /* 0x2f800000ff057431 */ /* 0x000fc600000001ff */
        /* <DEDUP_REMOVED lines=49> */
[----:B0-----:R-:W-:Y:S05]  /*0a40*/  CALL.REL.NOINC `($__internal_6_$__cuda_sm20_sqrt_rn_f32_slowpath) ;  /* 0x0000000000a87944 */ /* 0x001fea0003c00000 */
[----:B------:R-:W-:Y:S05]  /*0a50*/  BRA `(.L_x_166) ;  /* 0x0000000000107947 */ /* 0x000fea0003800000 */
.L_x_165:
[----:B------:R-:W-:Y:S01]  /*0a60*/  FMUL.FTZ R7, R4, R5 ;  /* 0x0000000504077220 */ /* 0x000fe20000410000 */
[----:B------:R-:W-:-:S03]  /*0a70*/  FMUL.FTZ R5, R5, 0.5 ;  /* 0x3f00000005057820 */ /* 0x000fc60000410000 */
[----:B------:R-:W-:-:S04]  /*0a80*/  FFMA R0, -R7, R7, R4 ;  /* 0x0000000707007223 */ /* 0x000fc80000000104 */
[----:B------:R-:W-:-:S07]  /*0a90*/  FFMA R0, R0, R5, R7 ;  /* 0x0000000500007223 */ /* 0x000fce0000000007 */
.L_x_166:
[----:B------:R-:W-:Y:S05]  /*0aa0*/  BSYNC.RECONVERGENT B1 ;  /* 0x0000000000017941 */ /* 0x000fea0003800200 */
.L_x_164:
        /* <DEDUP_REMOVED lines=9> */
.L_x_163:
[----:B------:R1:W5:Y:S04]  /*0b40*/  LDG.E R0, desc[UR4][R2.64+0x20] ;  /* 0x0000200402007981 */ /* 0x000368000c1e1900 */
[----:B------:R1:W-:Y:S02]  /*0b50*/  STG.E desc[UR4][R2.64+0x18], RZ ;  /* 0x000018ff02007986 */ /* 0x0003e4000c101904 */
.L_x_167:
[----:B------:R-:W-:Y:S05]  /*0b60*/  BSYNC.RECONVERGENT B0 ;  /* 0x0000000000007941 */ /* 0x000fea0003800200 */
.L_x_162:
[----:B01----:R-:W0:Y:S01]  /*0b70*/  LDC.64 R2, c[0x0][0x390] ;  /* 0x0000e400ff027b82 */ /* 0x003e220000000a00 */
[----:B------:R-:W2:Y:S01]  /*0b80*/  LDG.E R4, desc[UR4][R10.64] ;  /* 0x000000040a047981 */ /* 0x000ea2000c1e1900 */
[----:B------:R-:W1:Y:S03]  /*0b90*/  LDCU UR6, c[0x0][0x398] ;  /* 0x00007300ff0677ac */ /* 0x000e660008000800 */
[----:B0-----:R-:W1:Y:S01]  /*0ba0*/  LDG.E R3, desc[UR4][R2.64+0x4] ;  /* 0x0000040402037981 */ /* 0x001e62000c1e1900 */
[----:B------:R-:W-:Y:S01]  /*0bb0*/  BSSY.RECONVERGENT B0, `(.L_x_168) ;  /* 0x000000d000007945 */ /* 0x000fe20003800200 */
[----:B--2---:R-:W-:Y:S01]  /*0bc0*/  FSETP.GT.AND P1, PT, R4, 4, PT ;  /* 0x408000000400780b */ /* 0x004fe20003f24000 */
[----:B-1---5:R-:W-:-:S05]  /*0bd0*/  FFMA R7, R0, UR6, R3 ;  /* 0x0000000600077c23 */ /* 0x022fca0008000003 */
[----:B------:R-:W-:-:S07]  /*0be0*/  FSETP.GT.AND P0, PT, R7, 1.5, PT ;  /* 0x3fc000000700780b */ /* 0x000fce0003f04000 */
[----:B------:R-:W-:Y:S01]  /*0bf0*/  @P1 IMAD.MOV.U32 R5, RZ, RZ, 0x40800000 ;  /* 0x40800000ff051424 */ /* 0x000fe200078e00ff */
[----:B------:R0:W-:Y:S04]  /*0c00*/  STG.E desc[UR4][R10.64+0x4], R7 ;  /* 0x000004070a007986 */ /* 0x0001e8000c101904 */
[----:B------:R0:W-:Y:S01]  /*0c10*/  @P1 STG.E desc[UR4][R10.64], R5 ;  /* 0x000000050a001986 */ /* 0x0001e2000c101904 */
[----:B------:R-:W-:-:S05]  /*0c20*/  @P0 MOV R9, 0x3fc00000 ;  /* 0x3fc0000000090802 */ /* 0x000fca0000000f00 */
[----:B------:R0:W-:Y:S01]  /*0c30*/  @P0 STG.E desc[UR4][R10.64+0x4], R9 ;  /* 0x000004090a000986 */ /* 0x0001e2000c101904 */
[----:B------:R-:W-:Y:S05]  /*0c40*/  @P1 BRA `(.L_x_169) ;  /* 0x00000000000c1947 */ /* 0x000fea0003800000 */
[----:B------:R-:W-:-:S13]  /*0c50*/  FSETP.GEU.AND P1, PT, R4, 1.5, PT ;  /* 0x3fc000000400780b */ /* 0x000fda0003f2e000 */
[----:B------:R-:W-:-:S05]  /*0c60*/  @!P1 MOV R3, 0x3fc00000 ;  /* 0x3fc0000000039802 */ /* 0x000fca0000000f00 */
[----:B------:R1:W-:Y:S02]  /*0c70*/  @!P1 STG.E desc[UR4][R10.64], R3 ;  /* 0x000000030a009986 */ /* 0x0003e4000c101904 */
.L_x_169:
[----:B------:R-:W-:Y:S05]  /*0c80*/  BSYNC.RECONVERGENT B0 ;  /* 0x0000000000007941 */ /* 0x000fea0003800200 */
.L_x_168:
[----:B------:R-:W-:Y:S05]  /*0c90*/  @P0 EXIT ;  /* 0x000000000000094d */ /* 0x000fea0003800000 */
[----:B------:R-:W-:-:S13]  /*0ca0*/  FSETP.GEU.AND P0, PT, R7, -1.5, PT ;  /* 0xbfc000000700780b */ /* 0x000fda0003f0e000 */
[----:B------:R-:W-:Y:S05]  /*0cb0*/  @P0 EXIT ;  /* 0x000000000000094d */ /* 0x000fea0003800000 */
[----:B-1----:R-:W-:-:S05]  /*0cc0*/  HFMA2 R3, -RZ, RZ, -1.9375, 0 ;  /* 0xbfc00000ff037431 */ /* 0x002fca00000001ff */
[----:B------:R-:W-:Y:S01]  /*0cd0*/  STG.E desc[UR4][R10.64+0x4], R3 ;  /* 0x000004030a007986 */ /* 0x000fe2000c101904 */
[----:B------:R-:W-:Y:S05]  /*0ce0*/  EXIT ;  /* 0x000000000000794d */ /* 0x000fea0003800000 */
        .weak           $__internal_6_$__cuda_sm20_sqrt_rn_f32_slowpath
        .type           $__internal_6_$__cuda_sm20_sqrt_rn_f32_slowpath,@function
        .size           $__internal_6_$__cuda_sm20_sqrt_rn_f32_slowpath,(.L_x_201 - $__internal_6_$__cuda_sm20_sqrt_rn_f32_slowpath)
$__internal_6_$__cuda_sm20_sqrt_rn_f32_slowpath:
        /* <DEDUP_REMOVED lines=19> */
.L_x_170:
[----:B------:R-:W-:Y:S02]  /*0e20*/  HFMA2 R5, -RZ, RZ, 0, 0 ;  /* 0x00000000ff057431 */ /* 0x000fe400000001ff */
[----:B------:R-:W-:Y:S01]  /*0e30*/  IMAD.MOV.U32 R0, RZ, RZ, R4 ;  /* 0x000000ffff007224 */ /* 0x000fe200078e0004 */
[----:B------:R-:W-:-:S04]  /*0e40*/  MOV R4, R9 ;  /* 0x0000000900047202 */ /* 0x000fc80000000f00 */
[----:B------:R-:W-:Y:S05]  /*0e50*/  RET.REL.NODEC R4 `(_Z13genControlOldP17curandStateXORWOWP7ControlPff) ;  /* 0xfffffff004687950 */ /* 0x000fea0003c3ffff */
.L_x_171:
        /* <DEDUP_REMOVED lines=10> */
.L_x_201:


//--------------------- .text._Z10normalRandP17curandStateXORWOWPff --------------------------
	.section	.text._Z10normalRandP17curandStateXORWOWPff,"ax",@progbits
	.align	128
        .global         _Z10normalRandP17curandStateXORWOWPff
        .type           _Z10normalRandP17curandStateXORWOWPff,@function
        .size           _Z10normalRandP17curandStateXORWOWPff,(.L_x_202 - _Z10normalRandP17curandStateXORWOWPff)
        .other          _Z10normalRandP17curandStateXORWOWPff,@"STO_CUDA_ENTRY STV_DEFAULT"
_Z10normalRandP17curandStateXORWOWPff:
.text._Z10normalRandP17curandStateXORWOWPff:
        /* <DEDUP_REMOVED lines=20> */
[----:B------:R-:W-:Y:S02]  /*0140*/  SHF.L.U32 R5, R7, 0x4, RZ ;  /* 0x0000000407057819 */ /* 0x000fe400000006ff */
[----:B------:R-:W-:-:S04]  /*0150*/  SHF.L.U32 R11, R0, 0x1, RZ ;  /* 0x00000001000b7819 */ /* 0x000fc800000006ff */
[----:B------:R-:W-:Y:S01]  /*0160*/  LOP3.LUT R12, R0, R11, R5, 0x96, !PT ;  /* 0x0000000b000c7212 */ /* 0x000fe200078e9605 */
[----:B------:R-:W-:-:S03]  /*0170*/  HFMA2 R5, -RZ, RZ, 0.1171875, 0 ;  /* 0x2f800000ff057431 */ /* 0x000fc600000001ff */
        /* <DEDUP_REMOVED lines=14> */
[----:B------:R-:W-:Y:S02]  /*0260*/  LOP3.LUT R5, R5, R8, RZ, 0x3c, !PT ;  /* 0x0000000805057212 */ /* 0x000fe400078e3cff */
[----:B------:R-:W-:Y:S01]  /*0270*/  SHF.L.U32 R8, R12, 0x4, RZ ;  /* 0x000000040c087819 */ /* 0x000fe200000006ff */
[----:B------:R-:W-:-:S04]  /*0280*/  FFMA R14, R15, R14, -0.12148627638816833496 ;  /* 0xbdf8cdcc0f0e7423 */ /* 0x000fc8000000000e */
[----:B------:R-:W-:-:S04]  /*0290*/  FFMA R14, R15, R14, 0.13980610668659210205 ;  /* 0x3e0f29550f0e7423 */ /* 0x000fc8000000000e */
[----:B------:R-:W-:-:S04]  /*02a0*/  FFMA R14, R15, R14, -0.16684235632419586182 ;  /* 0xbe2ad8b90f0e7423 */ /* 0x000fc8000000000e */
[----:B------:R-:W-:-:S04]  /*02b0*/  FFMA R14, R15, R14, 0.20012299716472625732 ;  /* 0x3e4ced0b0f0e7423 */ /* 0x000fc8000000000e */
[----:B------:R-:W-:-:S04]  /*02c0*/  FFMA R14, R15, R14, -0.24999669194221496582 ;  /* 0xbe7fff220f0e7423 */ /* 0x000fc8000000000e */
[----:B------:R-:W-:-:S04]  /*02d0*/  FFMA R14, R15, R14, 0.33333182334899902344 ;  /* 0x3eaaaa780f0e7423 */ /* 0x000fc8000000000e */
[C---:B------:R-:W-:Y:S01]  /*02e0*/  FFMA R16, R15.reuse, R14, -0.5 ;  /* 0xbf0000000f107423 */ /* 0x040fe2000000000e */
[----:B------:R-:W-:Y:S01]  /*02f0*/  I2FP.F32.S32 R14, R13 ;  /* 0x0000000d000e7245 */ /* 0x000fe20000201400 */
[----:B------:R-:W-:Y:S02]  /*0300*/  IMAD.MOV.U32 R13, RZ, RZ, 0x7f800000 ;  /* 0x7f800000ff0d7424 */ /* 0x000fe400078e00ff */
        /* <DEDUP_REMOVED lines=11> */
[----:B------:R-:W-:Y:S02]  /*03c0*/  IMAD.MOV.U32 R11, RZ, RZ, 0x30c90fdb ;  /* 0x30c90fdbff0b7424 */ /* 0x000fe400078e00ff */
[----:B------:R0:W-:Y:S01]  /*03d0*/  STG.E.64 desc[UR4][R2.64], R8 ;  /* 0x0000000802007986 */ /* 0x0001e2000c101b04 */
[----:B------:R-:W-:-:S02]  /*03e0*/  FSEL R14, R14, +INF , P0 ;  /* 0x7f8000000e0e7808 */ /* 0x000fc40000000000 */
[----:B------:R-:W-:Y:S01]  /*03f0*/  IADD3 R0, PT, PT, R13, R8, RZ ;  /* 0x000000080d007210 */ /* 0x000fe20007ffe0ff */
[----:B------:R0:W-:Y:S01]  /*0400*/  STG.E.64 desc[UR4][R2.64+0x10], R12 ;  /* 0x0000100c02007986 */ /* 0x0001e2000c101b04 */
[----:B------:R-:W-:Y:S01]  /*0410*/  IADD3 R4, PT, PT, R14, -0xd000000, RZ ;  /* 0xf30000000e047810 */ /* 0x000fe20007ffe0ff */
[----:B------:R0:W1:Y:S01]  /*0420*/  MUFU.RSQ R5, R14 ;  /* 0x0000000e00057308 */ /* 0x0000620000001400 */
[----:B------:R-:W-:Y:S02]  /*0430*/  I2FP.F32.U32 R0, R0 ;  /* 0x0000000000007245 */ /* 0x000fe40000201000 */
[----:B------:R-:W-:-:S03]  /*0440*/  ISETP.GT.U32.AND P0, PT, R4, 0x727fffff, PT ;  /* 0x727fffff0400780c */ /* 0x000fc60003f04070 */
[----:B------:R-:W-:-:S10]  /*0450*/  FFMA R11, R0, R11, 7.314590599882819788e-10 ;  /* 0x30490fdb000b7423 */ /* 0x000fd4000000000b */
[----:B0-----:R-:W-:Y:S05]  /*0460*/  @!P0 BRA `(.L_x_175) ;  /* 0x0000000000108947 */ /* 0x001fea0003800000 */
[----:B------:R-:W-:-:S07]  /*0470*/  MOV R8, 0x490 ;  /* 0x0000049000087802 */ /* 0x000fce0000000f00 */
[----:B-1----:R-:W-:Y:S05]  /*0480*/  CALL.REL.NOINC `($__internal_7_$__cuda_sm20_sqrt_rn_f32_slowpath) ;  /* 0x0000000000647944 */ /* 0x002fea0003c00000 */
[----:B------:R-:W-:Y:S01]  /*0490*/  MOV R0, R14 ;  /* 0x0000000e00007202 */ /* 0x000fe20000000f00 */
[----:B------:R-:W-:Y:S06]  /*04a0*/  BRA `(.L_x_176) ;  /* 0x0000000000107947 */ /* 0x000fec0003800000 */
.L_x_175:
[----:B-1----:R-:W-:Y:S01]  /*04b0*/  FMUL.FTZ R7, R14, R5 ;  /* 0x000000050e077220 */ /* 0x002fe20000410000 */
[----:B------:R-:W-:-:S03]  /*04c0*/  FMUL.FTZ R5, R5, 0.5 ;  /* 0x3f00000005057820 */ /* 0x000fc60000410000 */
[----:B------:R-:W-:-:S04]  /*04d0*/  FFMA R0, -R7, R7, R14 ;  /* 0x0000000707007223 */ /* 0x000fc8000000010e */
[----:B------:R-:W-:-:S07]  /*04e0*/  FFMA R0, R0, R5, R7 ;  /* 0x0000000500007223 */ /* 0x000fce0000000007 */
.L_x_176:
[----:B------:R-:W-:Y:S05]  /*04f0*/  BSYNC.RECONVERGENT B1 ;  /* 0x0000000000017941 */ /* 0x000fea0003800200 */
.L_x_174:
[----:B------:R-:W-:Y:S01]  /*0500*/  FMUL.RZ R11, R11, 0.15915493667125701904 ;  /* 0x3e22f9830b0b7820 */ /* 0x000fe2000040c000 */
[----:B------:R-:W-:-:S03]  /*0510*/  HFMA2 R9, -RZ, RZ, 0, 5.9604644775390625e-08 ;  /* 0x00000001ff097431 */ /* 0x000fc600000001ff */
[----:B------:R-:W0:Y:S02]  /*0520*/  MUFU.COS R5, R11 ;  /* 0x0000000b00057308 */ /* 0x000e240000000000 */
[----:B------:R1:W-:Y:S01]  /*0530*/  STG.E desc[UR4][R2.64+0x18], R9 ;  /* 0x0000180902007986 */ /* 0x0003e2000c101904 */
[----:B0-----:R-:W-:-:S05]  /*0540*/  FMUL R7, R5, R0 ;  /* 0x0000000005077220 */ /* 0x001fca0000400000 */
[----:B------:R-:W0:Y:S01]  /*0550*/  MUFU.SIN R5, R11 ;  /* 0x0000000b00057308 */ /* 0x000e220000000400 */
[----:B------:R1:W-:Y:S01]  /*0560*/  STG.E desc[UR4][R2.64+0x20], R7 ;  /* 0x0000200702007986 */ /* 0x0003e2000c101904 */
[----:B0-----:R-:W-:Y:S01]  /*0570*/  FMUL R0, R5, R0 ;  /* 0x0000000005007220 */ /* 0x001fe20000400000 */
[----:B-1----:R-:W-:Y:S06]  /*0580*/  BRA `(.L_x_177) ;  /* 0x0000000000087947 */ /* 0x002fec0003800000 */
.L_x_173:
[----:B------:R0:W5:Y:S04]  /*0590*/  LDG.E R0, desc[UR4][R2.64+0x20] ;  /* 0x0000200402007981 */ /* 0x000168000c1e1900 */
[----:B------:R0:W-:Y:S02]  /*05a0*/  STG.E desc[UR4][R2.64+0x18], RZ ;  /* 0x000018ff02007986 */ /* 0x0001e4000c101904 */
.L_x_177:
[----:B------:R-:W-:Y:S05]  /*05b0*/  BSYNC.RECONVERGENT B0 ;  /* 0x0000000000007941 */ /* 0x000fea0003800200 */
.L_x_172:
[----:B0-----:R-:W0:Y:S01]  /*05c0*/  LDC.64 R2, c[0x0][0x388] ;  /* 0x0000e200ff027b82 */ /* 0x001e220000000a00 */
[----:B------:R-:W1:Y:S01]  /*05d0*/  LDCU UR6, c[0x0][0x390] ;  /* 0x00007200ff0677ac */ /* 0x000e620008000800 */
[----:B0-----:R-:W-:-:S04]  /*05e0*/  IMAD.WIDE R10, R10, 0x4, R2 ;  /* 0x000000040a0a7825 */ /* 0x001fc800078e0202 */
[----:B-1---5:R-:W-:-:S05]  /*05f0*/  FMUL R3, R0, UR6 ;  /* 0x0000000600037c20 */ /* 0x022fca0008400000 */
[----:B------:R-:W-:Y:S01]  /*0600*/  STG.E desc[UR4][R10.64], R3 ;  /* 0x000000030a007986 */ /* 0x000fe2000c101904 */
[----:B------:R-:W-:Y:S05]  /*0610*/  EXIT ;  /* 0x000000000000794d */ /* 0x000fea0003800000 */
        .weak           $__internal_7_$__cuda_sm20_sqrt_rn_f32_slowpath
        .type           $__internal_7_$__cuda_sm20_sqrt_rn_f32_slowpath,@function
        .size           $__internal_7_$__cuda_sm20_sqrt_rn_f32_slowpath,(.L_x_202 - $__internal_7_$__cuda_sm20_sqrt_rn_f32_slowpath)
$__internal_7_$__cuda_sm20_sqrt_rn_f32_slowpath:
[----:B------:R-:W-:-:S13]  /*0620*/  LOP3.LUT P0, RZ, R14, 0x7fffffff, RZ, 0xc0, !PT ;  /* 0x7fffffff0eff7812 */ /* 0x000fda000780c0ff */
[----:B------:R-:W-:Y:S05]  /*0630*/  @!P0 BRA `(.L_x_178) ;  /* 0x0000000000448947 */ /* 0x000fea0003800000 */
[----:B------:R-:W-:Y:S02]  /*0640*/  FSETP.GEU.FTZ.AND P0, PT, R14, RZ, PT ;  /* 0x000000ff0e00720b */ /* 0x000fe40003f1e000 */
[----:B------:R-:W-:-:S11]  /*0650*/  MOV R0, R14 ;  /* 0x0000000e00007202 */ /* 0x000fd60000000f00 */
[----:B------:R-:W-:Y:S01]  /*0660*/  @!P0 IMAD.MOV.U32 R14, RZ, RZ, 0x7fffffff ;  /* 0x7fffffffff0e8424 */ /* 0x000fe200078e00ff */
[----:B------:R-:W-:Y:S06]  /*0670*/  @!P0 BRA `(.L_x_178) ;  /* 0x0000000000348947 */ /* 0x000fec0003800000 */
[----:B------:R-:W-:-:S13]  /*0680*/  FSETP.GTU.FTZ.AND P0, PT, |R0|, +INF , PT ;  /* 0x7f8000000000780b */ /* 0x000fda0003f1c200 */
[----:B------:R-:W-:Y:S01]  /*0690*/  @P0 FADD.FTZ R14, R0, 1 ;  /* 0x3f800000000e0421 */ /* 0x000fe20000010000 */
[----:B------:R-:W-:Y:S06]  /*06a0*/  @P0 BRA `(.L_x_178) ;  /* 0x0000000000280947 */ /* 0x000fec0003800000 */
[----:B------:R-:W-:-:S13]  /*06b0*/  FSETP.NEU.FTZ.AND P0, PT, |R0|, +INF , PT ;  /* 0x7f8000000000780b */ /* 0x000fda0003f1d200 */
[----:B------:R-:W-:Y:S01]  /*06c0*/  @P0 FFMA R4, R0, 1.84467440737095516160e+19, RZ ;  /* 0x5f80000000040823 */ /* 0x000fe200000000ff */
[----:B------:R-:W-:-:S03]  /*06d0*/  @!P0 MOV R14, R0 ;  /* 0x00000000000e8202 */ /* 0x000fc60000000f00 */
[----:B------:R-:W0:Y:S02]  /*06e0*/  @P0 MUFU.RSQ R5, R4 ;  /* 0x0000000400050308 */ /* 0x000e240000001400 */
[----:B0-----:R-:W-:Y:S01]  /*06f0*/  @P0 FMUL.FTZ R7, R4, R5 ;  /* 0x0000000504070220 */ /* 0x001fe20000410000 */
[----:B------:R-:W-:-:S03]  /*0700*/  @P0 FMUL.FTZ R5, R5, 0.5 ;  /* 0x3f00000005050820 */ /* 0x000fc60000410000 */
[----:B------:R-:W-:-:S04]  /*0710*/  @P0 FADD.FTZ R6, -R7, -RZ ;  /* 0x800000ff07060221 */ /* 0x000fc80000010100 */
[----:B------:R-:W-:-:S04]  /*0720*/  @P0 FFMA R6, R7, R6, R4 ;  /* 0x0000000607060223 */ /* 0x000fc80000000004 */
[----:B------:R-:W-:-:S04]  /*0730*/  @P0 FFMA R5, R6, R5, R7 ;  /* 0x0000000506050223 */ /* 0x000fc80000000007 */
[----:B------:R-:W-:-:S07]  /*0740*/  @P0 FMUL.FTZ R14, R5, 2.3283064365386962891e-10 ;  /* 0x2f800000050e0820 */ /* 0x000fce0000410000 */
.L_x_178:
[----:B------:R-:W-:Y:S01]  /*0750*/  HFMA2 R5, -RZ, RZ, 0, 0 ;  /* 0x00000000ff057431 */ /* 0x000fe200000001ff */
[----:B------:R-:W-:-:S04]  /*0760*/  MOV R4, R8 ;  /* 0x0000000800047202 */ /* 0x000fc80000000f00 */
[----:B------:R-:W-:Y:S05]  /*0770*/  RET.REL.NODEC R4 `(_Z10normalRandP17curandStateXORWOWPff) ;  /* 0xfffffff804207950 */ /* 0x000fea0003c3ffff */
.L_x_179:
        /* <DEDUP_REMOVED lines=16> */
.L_x_202:


//--------------------- .text._Z10initCurandP17curandStateXORWOWm --------------------------
	.section	.text._Z10initCurandP17curandStateXORWOWm,"ax",@progbits
	.align	128
        .global         _Z10initCurandP17curandStateXORWOWm
        .type           _Z10initCurandP17curandStateXORWOWm,@function
        .size           _Z10initCurandP17curandStateXORWOWm,(.L_x_221 - _Z10initCurandP17curandStateXORWOWm)
        .other          _Z10initCurandP17curandStateXORWOWm,@"STO_CUDA_ENTRY STV_DEFAULT"
_Z10initCurandP17curandStateXORWOWm:
.text._Z10initCurandP17curandStateXORWOWm:
[----:B------:R-:W-:Y:S01]  /*0000*/  LDC R1, c[0x0][0x37c] ;  /* 0x0000df00ff017b82 */ /* 0x000fe20000000800 */
[----:B------:R-:W0:Y:S07]  /*0010*/  S2R R13, SR_TID.X ;  /* 0x00000000000d7919 */ /* 0x000e2e0000002100 */
[----:B------:R-:W1:Y:S01]  /*0020*/  LDC.64 R2, c[0x0][0x388] ;  /* 0x0000e200ff027b82 */ /* 0x000e620000000a00 */
[----:B------:R-:W2:Y:S01]  /*0030*/  LDCU.64 UR4, c[0x0][0x358] ;  /* 0x00006b00ff0477ac */ /* 0x000ea20008000a00 */
[----:B------:R-:W-:Y:S06]  /*0040*/  BSSY.RECONVERGENT B0, `(.L_x_180) ;  /* 0x00000e5000007945 */ /* 0x000fec0003800200 */
[----:B------:R-:W0:Y:S08]  /*0050*/  S2UR UR6, SR_CTAID.X ;  /* 0x00000000000679c3 */ /* 0x000e300000002500 */
[----:B------:R-:W0:Y:S08]  /*0060*/  LDC R4, c[0x0][0x360] ;  /* 0x0000d800ff047b82 */ /* 0x000e300000000800 */
[----:B------:R-:W3:Y:S01]  /*0070*/  LDC.64 R6, c[0x0][0x380] ;  /* 0x0000e000ff067b82 */ /* 0x000ee20000000a00 */
[----:B-1----:R-:W-:-:S02]  /*0080*/  LOP3.LUT R0, R2, 0xaad26b49, RZ, 0x3c, !PT ;  /* 0xaad26b4902007812 */ /* 0x002fc400078e3cff */
[----:B------:R-:W-:-:S03]  /*0090*/  LOP3.LUT R2, R3, 0xf7dcefdd, RZ, 0x3c, !PT ;  /* 0xf7dcefdd03027812 */ /* 0x000fc600078e3cff */
[----:B------:R-:W-:Y:S02]  /*00a0*/  IMAD R0, R0, 0x4182bed5, RZ ;  /* 0x4182bed500007824 */ /* 0x000fe400078e02ff */
[----:B------:R-:W-:Y:S02]  /*00b0*/  IMAD R3, R2, -0x658354e5, RZ ;  /* 0x9a7cab1b02037824 */ /* 0x000fe400078e02ff */
[C---:B------:R-:W-:Y:S01]  /*00c0*/  VIADD R5, R0.reuse, 0x75bcd15 ;  /* 0x075bcd1500057836 */ /* 0x040fe20000000000 */
[C---:B------:R-:W-:Y:S01]  /*00d0*/  LOP3.LUT R8, R0.reuse, 0x159a55e5, RZ, 0x3c, !PT ;  /* 0x159a55e500087812 */ /* 0x040fe200078e3cff */
[----:B------:R-:W-:Y:S01]  /*00e0*/  VIADD R11, R0, 0x583f19 ;  /* 0x00583f19000b7836 */ /* 0x000fe20000000000 */
[C---:B------:R-:W-:Y:S01]  /*00f0*/  LOP3.LUT R10, R3.reuse, 0x5491333, RZ, 0x3c, !PT ;  /* 0x05491333030a7812 */ /* 0x040fe200078e3cff */
[----:B------:R-:W-:Y:S02]  /*0100*/  VIADD R9, R3, 0x1f123bb5 ;  /* 0x1f123bb503097836 */ /* 0x000fe40000000000 */
[----:B0-----:R-:W-:Y:S01]  /*0110*/  IMAD R13, R4, UR6, R13 ;  /* 0x00000006040d7c24 */ /* 0x001fe2000f8e020d */
[----:B------:R-:W-:-:S04]  /*0120*/  IADD3 R4, PT, PT, R0, 0x64f0c9, R3 ;  /* 0x0064f0c900047810 */ /* 0x000fc80007ffe003 */
[C---:B------:R-:W-:Y:S01]  /*0130*/  ISETP.NE.AND P0, PT, R13.reuse, RZ, PT ;  /* 0x000000ff0d00720c */ /* 0x040fe20003f05270 */
[----:B---3--:R-:W-:-:S05]  /*0140*/  IMAD.WIDE R6, R13, 0x30, R6 ;  /* 0x000000300d067825 */ /* 0x008fca00078e0206 */
[----:B--2---:R0:W-:Y:S04]  /*0150*/  STG.E.64 desc[UR4][R6.64], R4 ;  /* 0x0000000406007986 */ /* 0x0041e8000c101b04 */
[----:B------:R0:W-:Y:S04]  /*0160*/  STG.E.64 desc[UR4][R6.64+0x8], R8 ;  /* 0x0000080806007986 */ /* 0x0001e8000c101b04 */
[----:B------:R0:W-:Y:S01]  /*0170*/  STG.E.64 desc[UR4][R6.64+0x10], R10 ;  /* 0x0000100a06007986 */ /* 0x0001e2000c101b04 */
[----:B------:R-:W-:Y:S05]  /*0180*/  @!P0 BRA `(.L_x_181) ;  /* 0x0000000c00408947 */ /* 0x000fea0003800000 */
[----:B------:R-:W-:Y:S01]  /*0190*/  SHF.R.S32.HI R0, RZ, 0x1f, R13 ;  /* 0x0000001fff007819 */ /* 0x000fe2000001140d */
[----:B------:R-:W-:-:S07]  /*01a0*/  IMAD.MOV.U32 R12, RZ, RZ, RZ ;  /* 0x000000ffff0c7224 */ /* 0x000fce00078e00ff */
.L_x_187:
[----:B-1----:R-:W-:Y:S01]  /*01b0*/  LOP3.LUT R2, R13, 0x3, RZ, 0xc0, !PT ;  /* 0x000000030d027812 */ /* 0x002fe200078ec0ff */
[----:B------:R-:W-:Y:S03]  /*01c0*/  BSSY.RECONVERGENT B1, `(.L_x_182) ;  /* 0x00000c6000017945 */ /* 0x000fe60003800200 */
[----:B------:R-:W-:-:S04]  /*01d0*/  ISETP.NE.U32.AND P0, PT, R2, RZ, PT ;  /* 0x000000ff0200720c */ /* 0x000fc80003f05070 */
[----:B------:R-:W-:-:S13]  /*01e0*/  ISETP.NE.AND.EX P0, PT, RZ, RZ, PT, P0 ;  /* 0x000000ffff00720c */ /* 0x000fda0003f05300 */
[----:B------:R-:W-:Y:S05]  /*01f0*/  @!P0 BRA `(.L_x_183) ;  /* 0x0000000c00088947 */ /* 0x000fea0003800000 */
[----:B0-----:R-:W0:Y:S01]  /*0200*/  LDC.64 R8, c[0x4][0x8] ;  /* 0x01000200ff087b82 */ /* 0x001e220000000a00 */
[----:B------:R-:W-:Y:S02]  /*0210*/  IMAD.MOV.U32 R14, RZ, RZ, RZ ;  /* 0x000000ffff0e7224 */ /* 0x000fe400078e00ff */
[----:B0-----:R-:W-:-:S07]  /*0220*/  IMAD.WIDE.U32 R8, R12, 0xc80, R8 ;  /* 0x00000c800c087825 */ /* 0x001fce00078e0008 */
.L_x_186:
[----:B-1----:R-:W-:Y:S01]  /*0230*/  IMAD.MOV.U32 R15, RZ, RZ, RZ ;  /* 0x000000ffff0f7224 */ /* 0x002fe200078e00ff */
[----:B------:R-:W-:Y:S01]  /*0240*/  CS2R R2, SRZ ;  /* 0x0000000000027805 */ /* 0x000fe2000001ff00 */
[----:B------:R-:W-:Y:S01]  /*0250*/  IMAD.MOV.U32 R17, RZ, RZ, RZ ;  /* 0x000000ffff117224 */ /* 0x000fe200078e00ff */
[----:B------:R-:W-:-:S07]  /*0260*/  CS2R R4, SRZ ;  /* 0x0000000000047805 */ /* 0x000fce000001ff00 */
.L_x_185:
[----:B------:R-:W-:-:S05]  /*0270*/  IMAD.WIDE.U32 R10, R17, 0x4, R6 ;  /* 0x00000004110a7825 */ /* 0x000fca00078e0006 */
[----:B------:R0:W5:Y:S01]  /*0280*/  LDG.E R16, desc[UR4][R10.64+0x4] ;  /* 0x000004040a107981 */ /* 0x000162000c1e1900 */
[----:B------:R-:W-:-:S07]  /*0290*/  IMAD.MOV.U32 R19, RZ, RZ, RZ ;  /* 0x000000ffff137224 */ /* 0x000fce00078e00ff */
.L_x_184:
[----:B-----5:R-:W-:Y:S01]  /*02a0*/  SHF.R.U32.HI R24, RZ, R19, R16 ;  /* 0x00000013ff187219 */ /* 0x020fe20000011610 */
[----:B0-----:R-:W-:-:S03]  /*02b0*/  IMAD.SHL.U32 R10, R17, 0x20, RZ ;  /* 0x00000020110a7824 */ /* 0x001fc600078e00ff */
[----:B------:R-:W-:Y:S01]  /*02c0*/  LOP3.LUT R11, R24, 0x1, RZ, 0xc0, !PT ;  /* 0x00000001180b7812 */ /* 0x000fe200078ec0ff */
[----:B------:R-:W-:-:S03]  /*02d0*/  IMAD.IADD R10, R10, 0x1, R19 ;  /* 0x000000010a0a7824 */ /* 0x000fc600078e0213 */
[----:B------:R-:W-:Y:S01]  /*02e0*/  ISETP.NE.U32.AND P0, PT, R11, 0x1, PT ;  /* 0x000000010b00780c */ /* 0x000fe20003f05070 */
[----:B------:R-:W-:-:S03]  /*02f0*/  IMAD R11, R10, 0x5, RZ ;  /* 0x000000050a0b7824 */ /* 0x000fc600078e02ff */
[----:B------:R-:W-:Y:S01]  /*0300*/  R2P PR, R24, 0x7e ;  /* 0x0000007e18007804 */ /* 0x000fe20000000000 */
[----:B------:R-:W-:-:S08]  /*0310*/  IMAD.WIDE.U32 R10, R11, 0x4, R8 ;  /* 0x000000040b0a7825 */ /* 0x000fd000078e0008 */
[----:B------:R-:W2:Y:S04]  /*0320*/  @!P0 LDG.E R18, desc[UR4][R10.64] ;  /* 0x000000040a128981 */ /* 0x000ea8000c1e1900 */
[----:B------:R-:W3:Y:S04]  /*0330*/  @!P0 LDG.E R20, desc[UR4][R10.64+0x10] ;  /* 0x000010040a148981 */ /* 0x000ee8000c1e1900 */
[----:B------:R-:W4:Y:S04]  /*0340*/  @P1 LDG.E R22, desc[UR4][R10.64+0x14] ;  /* 0x000014040a161981 */ /* 0x000f28000c1e1900 */
[----:B------:R-:W4:Y:S04]  /*0350*/  @P2 LDG.E R26, desc[UR4][R10.64+0x28] ;  /* 0x000028040a1a2981 */ /* 0x000f28000c1e1900 */
[----:B------:R-:W4:Y:S04]  /*0360*/  @!P0 LDG.E R21, desc[UR4][R10.64+0x4] ;  /* 0x000004040a158981 */ /* 0x000f28000c1e1900 */
[----:B------:R-:W4:Y:S04]  /*0370*/  @!P0 LDG.E R23, desc[UR4][R10.64+0xc] ;  /* 0x00000c040a178981 */ /* 0x000f28000c1e1900 */
[----:B------:R-:W4:Y:S04]  /*0380*/  @P1 LDG.E R25, desc[UR4][R10.64+0x18] ;  /* 0x000018040a191981 */ /* 0x000f28000c1e1900 */
[----:B------:R-:W4:Y:S04]  /*0390*/  @P3 LDG.E R28, desc[UR4][R10.64+0x3c] ;  /* 0x00003c040a1c3981 */ /* 0x000f28000c1e1900 */
[----:B------:R-:W4:Y:S01]  /*03a0*/  @P6 LDG.E R27, desc[UR4][R10.64+0x7c] ;  /* 0x00007c040a1b6981 */ /* 0x000f22000c1e1900 */
[----:B--2---:R-:W-:-:S03]  /*03b0*/  @!P0 LOP3.LUT R15, R15, R18, RZ, 0x3c, !PT ;  /* 0x000000120f0f8212 */ /* 0x004fc600078e3cff */
[----:B------:R-:W2:Y:S01]  /*03c0*/  @!P0 LDG.E R18, desc[UR4][R10.64+0x8] ;  /* 0x000008040a128981 */ /* 0x000ea2000c1e1900 */
[----:B---3--:R-:W-:-:S03]  /*03d0*/  @!P0 LOP3.LUT R3, R3, R20, RZ, 0x3c, !PT ;  /* 0x0000001403038212 */ /* 0x008fc600078e3cff */
[----:B------:R-:W3:Y:S01]  /*03e0*/  @P1 LDG.E R20, desc[UR4][R10.64+0x24] ;  /* 0x000024040a141981 */ /* 0x000ee2000c1e1900 */
[----:B----4-:R-:W-:-:S03]  /*03f0*/  @P1 LOP3.LUT R15, R15, R22, RZ, 0x3c, !PT ;  /* 0x000000160f0f1212 */ /* 0x010fc600078e3cff */
[----:B------:R-:W4:Y:S01]  /*0400*/  @P2 LDG.E R22, desc[UR4][R10.64+0x38] ;  /* 0x000038040a162981 */ /* 0x000f22000c1e1900 */
[----:B------:R-:W-:-:S03]  /*0410*/  @P2 LOP3.LUT R15, R15, R26, RZ, 0x3c, !PT ;  /* 0x0000001a0f0f2212 */ /* 0x000fc600078e3cff */
[----:B------:R-:W4:Y:S01]  /*0420*/  @P4 LDG.E R26, desc[UR4][R10.64+0x50] ;  /* 0x000050040a1a4981 */ /* 0x000f22000c1e1900 */
[----:B------:R-:W-:-:S03]  /*0430*/  @!P0 LOP3.LUT R4, R4, R21, RZ, 0x3c, !PT ;  /* 0x0000001504048212 */ /* 0x000fc600078e3cff */
[----:B------:R-:W4:Y:S01]  /*0440*/  @P1 LDG.E R21, desc[UR4][R10.64+0x20] ;  /* 0x000020040a151981 */ /* 0x000f22000c1e1900 */
[----:B------:R-:W-:-:S03]  /*0450*/  @!P0 LOP3.LUT R2, R2, R23, RZ, 0x3c, !PT ;  /* 0x0000001702028212 */ /* 0x000fc600078e3cff */
[----:B------:R-:W4:Y:S01]  /*0460*/  @P2 LDG.E R23, desc[UR4][R10.64+0x2c] ;  /* 0x00002c040a172981 */ /* 0x000f22000c1e1900 */
[----:B------:R-:W-:-:S03]  /*0470*/  @P1 LOP3.LUT R4, R4, R25, RZ, 0x3c, !PT ;  /* 0x0000001904041212 */ /* 0x000fc600078e3cff */
[----:B------:R-:W4:Y:S01]  /*0480*/  @P2 LDG.E R25, desc[UR4][R10.64+0x34] ;  /* 0x000034040a192981 */ /* 0x000f22000c1e1900 */
[----:B--2---:R-:W-:-:S03]  /*0490*/  @!P0 LOP3.LUT R5, R5, R18, RZ, 0x3c, !PT ;  /* 0x0000001205058212 */ /* 0x004fc600078e3cff */
[----:B------:R-:W2:Y:S01]  /*04a0*/  @P1 LDG.E R18, desc[UR4][R10.64+0x1c] ;  /* 0x00001c040a121981 */ /* 0x000ea2000c1e1900 */
[----:B---3--:R-:W-:-:S03]  /*04b0*/  @P1 LOP3.LUT R3, R3, R20, RZ, 0x3c, !PT ;  /* 0x0000001403031212 */ /* 0x008fc600078e3cff */
[----:B------:R-:W3:Y:S01]  /*04c0*/  @P2 LDG.E R20, desc[UR4][R10.64+0x30] ;  /* 0x000030040a142981 */ /* 0x000ee2000c1e1900 */
[----:B----4-:R-:W-:-:S03]  /*04d0*/  @P2 LOP3.LUT R3, R3, R22, RZ, 0x3c, !PT ;  /* 0x0000001603032212 */ /* 0x010fc600078e3cff */
[----:B------:R-:W4:Y:S01]  /*04e0*/  @P3 LDG.E R22, desc[UR4][R10.64+0x4c] ;  /* 0x00004c040a163981 */ /* 0x000f22000c1e1900 */
[----:B------:R-:W-:-:S04]  /*04f0*/  @P3 LOP3.LUT R15, R15, R28, RZ, 0x3c, !PT ;  /* 0x0000001c0f0f3212 */ /* 0x000fc800078e3cff */
[----:B------:R-:W-:Y:S02]  /*0500*/  @P4 LOP3.LUT R15, R15, R26, RZ, 0x3c, !PT ;  /* 0x0000001a0f0f4212 */ /* 0x000fe400078e3cff */
[----:B------:R-:W-:Y:S01]  /*0510*/  @P1 LOP3.LUT R2, R2, R21, RZ, 0x3c, !PT ;  /* 0x0000001502021212 */ /* 0x000fe200078e3cff */
[----:B------:R-:W4:Y:S04]  /*0520*/  @P5 LDG.E R26, desc[UR4][R10.64+0x64] ;  /* 0x000064040a1a5981 */ /* 0x000f28000c1e1900 */
[----:B------:R-:W4:Y:S01]  /*0530*/  @P3 LDG.E R21, desc[UR4][R10.64+0x40] ;  /* 0x000040040a153981 */ /* 0x000f22000c1e1900 */
[----:B------:R-:W-:Y:S02]  /*0540*/  @P2 LOP3.LUT R4, R4, R23, RZ, 0x3c, !PT ;  /* 0x0000001704042212 */ /* 0x000fe400078e3cff */
[----:B------:R-:W-:Y:S01]  /*0550*/  @P2 LOP3.LUT R2, R2, R25, RZ, 0x3c, !PT ;  /* 0x0000001902022212 */ /* 0x000fe200078e3cff */
[----:B------:R-:W4:Y:S04]  /*0560*/  @P3 LDG.E R23, desc[UR4][R10.64+0x48] ;  /* 0x000048040a173981 */ /* 0x000f28000c1e1900 */
[----:B------:R-:W4:Y:S01]  /*0570*/  @P4 LDG.E R25, desc[UR4][R10.64+0x54] ;  /* 0x000054040a194981 */ /* 0x000f22000c1e1900 */
[----:B--2---:R-:W-:-:S03]  /*0580*/  @P1 LOP3.LUT R5, R5, R18, RZ, 0x3c, !PT ;  /* 0x0000001205051212 */ /* 0x004fc600078e3cff */
[----:B------:R-:W2:Y:S01]  /*0590*/  @P3 LDG.E R18, desc[UR4][R10.64+0x44] ;  /* 0x000044040a123981 */ /* 0x000ea2000c1e1900 */
[----:B---3--:R-:W-:-:S03]  /*05a0*/  @P2 LOP3.LUT R5, R5, R20, RZ, 0x3c, !PT ;  /* 0x0000001405052212 */ /* 0x008fc600078e3cff */
[----:B------:R-:W3:Y:S01]  /*05b0*/  @P4 LDG.E R20, desc[UR4][R10.64+0x58] ;  /* 0x000058040a144981 */ /* 0x000ee2000c1e1900 */
[----:B----4-:R-:W-:-:S03]  /*05c0*/  @P3 LOP3.LUT R3, R3, R22, RZ, 0x3c, !PT ;  /* 0x0000001603033212 */ /* 0x010fc600078e3cff */
[----:B------:R-:W4:Y:S01]  /*05d0*/  @P4 LDG.E R22, desc[UR4][R10.64+0x60] ;  /* 0x000060040a164981 */ /* 0x000f22000c1e1900 */
[----:B------:R-:W-:Y:S02]  /*05e0*/  LOP3.LUT P0, RZ, R24, 0x80, RZ, 0xc0, !PT ;  /* 0x0000008018ff7812 */ /* 0x000fe4000780c0ff */
[----:B------:R-:W-:Y:S02]  /*05f0*/  @P5 LOP3.LUT R15, R15, R26, RZ, 0x3c, !PT ;  /* 0x0000001a0f0f5212 */ /* 0x000fe400078e3cff */
[----:B------:R-:W4:Y:S01]  /*0600*/  @P6 LDG.E R26, desc[UR4][R10.64+0x78] ;  /* 0x000078040a1a6981 */ /* 0x000f22000c1e1900 */
[----:B------:R-:W-:-:S03]  /*0610*/  @P3 LOP3.LUT R4, R4, R21, RZ, 0x3c, !PT ;  /* 0x0000001504043212 */ /* 0x000fc600078e3cff */
[----:B------:R-:W4:Y:S01]  /*0620*/  @P4 LDG.E R21, desc[UR4][R10.64+0x5c] ;  /* 0x00005c040a154981 */ /* 0x000f22000c1e1900 */
[----:B------:R-:W-:-:S03]  /*0630*/  @P3 LOP3.LUT R2, R2, R23, RZ, 0x3c, !PT ;  /* 0x0000001702023212 */ /* 0x000fc600078e3cff */
[----:B------:R-:W4:Y:S01]  /*0640*/  @P5 LDG.E R23, desc[UR4][R10.64+0x68] ;  /* 0x000068040a175981 */ /* 0x000f22000c1e1900 */
[----:B------:R-:W-:-:S03]  /*0650*/  @P4 LOP3.LUT R4, R4, R25, RZ, 0x3c, !PT ;  /* 0x0000001904044212 */ /* 0x000fc600078e3cff */
[----:B------:R-:W4:Y:S01]  /*0660*/  @P5 LDG.E R25, desc[UR4][R10.64+0x70] ;  /* 0x000070040a195981 */ /* 0x000f22000c1e1900 */
[----:B--2---:R-:W-:-:S03]  /*0670*/  @P3 LOP3.LUT R5, R5, R18, RZ, 0x3c, !PT ;  /* 0x0000001205053212 */ /* 0x004fc600078e3cff */
[----:B------:R-:W2:Y:S01]  /*0680*/  @P5 LDG.E R18, desc[UR4][R10.64+0x6c] ;  /* 0x00006c040a125981 */ /* 0x000ea2000c1e1900 */
[----:B---3--:R-:W-:-:S03]  /*0690*/  @P4 LOP3.LUT R5, R5, R20, RZ, 0x3c, !PT ;  /* 0x0000001405054212 */ /* 0x008fc600078e3cff */
[----:B------:R-:W3:Y:S01]  /*06a0*/  @P5 LDG.E R20, desc[UR4][R10.64+0x74] ;  /* 0x000074040a145981 */ /* 0x000ee2000c1e1900 */
[----:B----4-:R-:W-:-:S03]  /*06b0*/  @P4 LOP3.LUT R3, R3, R22, RZ, 0x3c, !PT ;  /* 0x0000001603034212 */ /* 0x010fc600078e3cff */
[----:B------:R-:W4:Y:S01]  /*06c0*/  @P0 LDG.E R22, desc[UR4][R10.64+0x8c] ;  /* 0x00008c040a160981 */ /* 0x000f22000c1e1900 */
[----:B------:R-:W-:-:S03]  /*06d0*/  @P6 LOP3.LUT R15, R15, R26, RZ, 0x3c, !PT ;  /* 0x0000001a0f0f6212 */ /* 0x000fc600078e3cff */
        /* <DEDUP_REMOVED lines=13> */
[----:B------:R-:W-:Y:S02]  /*07b0*/  @P6 LOP3.LUT R4, R4, R27, RZ, 0x3c, !PT ;  /* 0x0000001b04046212 */ /* 0x000fe400078e3cff */
[----:B------:R-:W-:Y:S02]  /*07c0*/  @P6 LOP3.LUT R2, R2, R21, RZ, 0x3c, !PT ;  /* 0x0000001502026212 */ /* 0x000fe400078e3cff */
[----:B------:R-:W-:Y:S02]  /*07d0*/  @P0 LOP3.LUT R4, R4, R23, RZ, 0x3c, !PT ;  /* 0x0000001704040212 */ /* 0x000fe400078e3cff */
[----:B------:R-:W-:Y:S02]  /*07e0*/  @P0 LOP3.LUT R2, R2, R25, RZ, 0x3c, !PT ;  /* 0x0000001902020212 */ /* 0x000fe400078e3cff */
[----:B--2---:R-:W-:Y:S02]  /*07f0*/  @P6 LOP3.LUT R5, R5, R18, RZ, 0x3c, !PT ;  /* 0x0000001205056212 */ /* 0x004fe400078e3cff */
[----:B---3--:R-:W-:-:S02]  /*0800*/  @P6 LOP3.LUT R3, R3, R20, RZ, 0x3c, !PT ;  /* 0x0000001403036212 */ /* 0x008fc400078e3cff */
[----:B----4-:R-:W-:Y:S02]  /*0810*/  @P0 LOP3.LUT R5, R5, R22, RZ, 0x3c, !PT ;  /* 0x0000001605050212 */ /* 0x010fe400078e3cff */
[----:B------:R-:W-:Y:S02]  /*0820*/  @P0 LOP3.LUT R3, R3, R26, RZ, 0x3c, !PT ;  /* 0x0000001a03030212 */ /* 0x000fe400078e3cff */
[----:B------:R-:W-:-:S13]  /*0830*/  R2P PR, R24.B1, 0x7f ;  /* 0x0000007f18007804 */ /* 0x000fda0000001000 */
[----:B------:R-:W2:Y:S04]  /*0840*/  @P0 LDG.E R18, desc[UR4][R10.64+0xa0] ;  /* 0x0000a0040a120981 */ /* 0x000ea8000c1e1900 */
[----:B------:R-:W3:Y:S04]  /*0850*/  @P1 LDG.E R22, desc[UR4][R10.64+0xb4] ;  /* 0x0000b4040a161981 */ /* 0x000ee8000c1e1900 */
[----:B------:R-:W4:Y:S04]  /*0860*/  @P2 LDG.E R26, desc[UR4][R10.64+0xc8] ;  /* 0x0000c8040a1a2981 */ /* 0x000f28000c1e1900 */
[----:B------:R-:W4:Y:S04]  /*0870*/  @P3 LDG.E R28, desc[UR4][R10.64+0xdc] ;  /* 0x0000dc040a1c3981 */ /* 0x000f28000c1e1900 */
[----:B------:R-:W4:Y:S04]  /*0880*/  @P0 LDG.E R23, desc[UR4][R10.64+0xa4] ;  /* 0x0000a4040a170981 */ /* 0x000f28000c1e1900 */
[----:B------:R-:W4:Y:S04]  /*0890*/  @P0 LDG.E R20, desc[UR4][R10.64+0xa8] ;  /* 0x0000a8040a140981 */ /* 0x000f28000c1e1900 */
[----:B------:R-:W4:Y:S04]  /*08a0*/  @P4 LDG.E R25, desc[UR4][R10.64+0xf0] ;  /* 0x0000f0040a194981 */ /* 0x000f28000c1e1900 */
        /* <DEDUP_REMOVED lines=21> */
[----:B------:R-:W-:Y:S02]  /*0a00*/  LOP3.LUT P0, RZ, R24, 0x8000, RZ, 0xc0, !PT ;  /* 0x0000800018ff7812 */ /* 0x000fe4000780c0ff */
[----:B----4-:R-:W-:Y:S01]  /*0a10*/  @P5 LOP3.LUT R15, R15, R26, RZ, 0x3c, !PT ;  /* 0x0000001a0f0f5212 */ /* 0x010fe200078e3cff */
[----:B------:R-:W4:Y:S04]  /*0a20*/  @P3 LDG.E R24, desc[UR4][R10.64+0xe4] ;  /* 0x0000e4040a183981 */ /* 0x000f28000c1e1900 */
[----:B------:R-:W2:Y:S01]  /*0a30*/  @P6 LDG.E R26, desc[UR4][R10.64+0x118] ;  /* 0x000118040a1a6981 */ /* 0x000ea2000c1e1900 */
        /* <DEDUP_REMOVED lines=8> */
[----:B---3--:R-:W-:-:S03]  /*0ac0*/  @P2 LOP3.LUT R3, R3, R22, RZ, 0x3c, !PT ;  /* 0x0000001603032212 */ /* 0x008fc600078e3cff */
[----:B------:R-:W3:Y:S01]  /*0ad0*/  @P4 LDG.E R22, desc[UR4][R10.64+0x100] ;  /* 0x000100040a164981 */ /* 0x000ee2000c1e1900 */
[----:B--2---:R-:W-:-:S03]  /*0ae0*/  @P6 LOP3.LUT R15, R15, R26, RZ, 0x3c, !PT ;  /* 0x0000001a0f0f6212 */ /* 0x004fc600078e3cff */
[----:B------:R-:W2:Y:S01]  /*0af0*/  @P0 LDG.E R26, desc[UR4][R10.64+0x12c] ;  /* 0x00012c040a1a0981 */ /* 0x000ea2000c1e1900 */
[----:B----4-:R-:W-:-:S03]  /*0b00*/  @P2 LOP3.LUT R2, R2, R23, RZ, 0x3c, !PT ;  /* 0x0000001702022212 */ /* 0x010fc600078e3cff */
[----:B------:R-:W4:Y:S01]  /*0b10*/  @P4 LDG.E R23, desc[UR4][R10.64+0xfc] ;  /* 0x0000fc040a174981 */ /* 0x000f22000c1e1900 */
[----:B------:R-:W-:-:S03]  /*0b20*/  @P2 LOP3.LUT R5, R5, R20, RZ, 0x3c, !PT ;  /* 0x0000001405052212 */ /* 0x000fc600078e3cff */
[----:B------:R-:W4:Y:S01]  /*0b30*/  @P4 LDG.E R20, desc[UR4][R10.64+0xf8] ;  /* 0x0000f8040a144981 */ /* 0x000f22000c1e1900 */
[----:B------:R-:W-:Y:S02]  /*0b40*/  @P3 LOP3.LUT R2, R2, R27, RZ, 0x3c, !PT ;  /* 0x0000001b02023212 */ /* 0x000fe400078e3cff */
[----:B------:R-:W-:Y:S01]  /*0b50*/  @P3 LOP3.LUT R4, R4, R25, RZ, 0x3c, !PT ;  /* 0x0000001904043212 */ /* 0x000fe200078e3cff */
[----:B------:R-:W4:Y:S01]  /*0b60*/  @P5 LDG.E R27, desc[UR4][R10.64+0x110] ;  /* 0x000110040a1b5981 */ /* 0x000f22000c1e1900 */
[----:B------:R-:W-:-:S03]  /*0b70*/  @P3 LOP3.LUT R5, R5, R24, RZ, 0x3c, !PT ;  /* 0x0000001805053212 */ /* 0x000fc600078e3cff */
[----:B------:R-:W4:Y:S04]  /*0b80*/  @P5 LDG.E R25, desc[UR4][R10.64+0x108] ;  /* 0x000108040a195981 */ /* 0x000f28000c1e1900 */
        /* <DEDUP_REMOVED lines=19> */
[----:B------:R-:W-:-:S05]  /*0cc0*/  VIADD R19, R19, 0x10 ;  /* 0x0000001013137836 */ /* 0x000fca0000000000 */
[----:B------:R-:W-:Y:S02]  /*0cd0*/  ISETP.NE.AND P1, PT, R19, 0x20, PT ;  /* 0x000000201300780c */ /* 0x000fe40003f25270 */
[----:B------:R-:W-:Y:S02]  /*0ce0*/  @P5 LOP3.LUT R3, R3, R18, RZ, 0x3c, !PT ;  /* 0x0000001203035212 */ /* 0x000fe400078e3cff */
[----:B------:R-:W-:Y:S02]  /*0cf0*/  @P6 LOP3.LUT R4, R4, R21, RZ, 0x3c, !PT ;  /* 0x0000001504046212 */ /* 0x000fe400078e3cff */
[----:B---3--:R-:W-:-:S04]  /*0d00*/  @P6 LOP3.LUT R3, R3, R22, RZ, 0x3c, !PT ;  /* 0x0000001603036212 */ /* 0x008fc800078e3cff */
[----:B--2---:R-:W-:Y:S02]  /*0d10*/  @P0 LOP3.LUT R3, R3, R26, RZ, 0x3c, !PT ;  /* 0x0000001a03030212 */ /* 0x004fe400078e3cff */
[----:B----4-:R-:W-:Y:S02]  /*0d20*/  @P6 LOP3.LUT R2, R2, R23, RZ, 0x3c, !PT ;  /* 0x0000001702026212 */ /* 0x010fe400078e3cff */
[----:B------:R-:W-:Y:S02]  /*0d30*/  @P6 LOP3.LUT R5, R5, R20, RZ, 0x3c, !PT ;  /* 0x0000001405056212 */ /* 0x000fe400078e3cff */
[----:B------:R-:W-:Y:S02]  /*0d40*/  @P0 LOP3.LUT R2, R2, R27, RZ, 0x3c, !PT ;  /* 0x0000001b02020212 */ /* 0x000fe400078e3cff */
[----:B------:R-:W-:Y:S02]  /*0d50*/  @P0 LOP3.LUT R4, R4, R25, RZ, 0x3c, !PT ;  /* 0x0000001904040212 */ /* 0x000fe400078e3cff */
[----:B------:R-:W-:Y:S01]  /*0d60*/  @P0 LOP3.LUT R5, R5, R24, RZ, 0x3c, !PT ;  /* 0x0000001805050212 */ /* 0x000fe200078e3cff */
[----:B------:R-:W-:Y:S06]  /*0d70*/  @P1 BRA `(.L_x_184) ;  /* 0xfffffff400481947 */ /* 0x000fec000383ffff */
[----:B------:R-:W-:-:S05]  /*0d80*/  VIADD R17, R17, 0x1 ;  /* 0x0000000111117836 */ /* 0x000fca0000000000 */
[----:B------:R-:W-:-:S13]  /*0d90*/  ISETP.NE.AND P0, PT, R17, 0x5, PT ;  /* 0x000000051100780c */ /* 0x000fda0003f05270 */
[----:B------:R-:W-:Y:S05]  /*0da0*/  @P0 BRA `(.L_x_185) ;  /* 0xfffffff400300947 */ /* 0x000fea000383ffff */
[----:B------:R1:W-:Y:S01]  /*0db0*/  STG.E.64 desc[UR4][R6.64+0x8], R4 ;  /* 0x0000080406007986 */ /* 0x0003e2000c101b04 */
[----:B------:R-:W-:Y:S01]  /*0dc0*/  VIADD R14, R14, 0x1 ;  /* 0x000000010e0e7836 */ /* 0x000fe20000000000 */
[----:B------:R-:W-:Y:S02]  /*0dd0*/  LOP3.LUT R11, R13, 0x3, RZ, 0xc0, !PT ;  /* 0x000000030d0b7812 */ /* 0x000fe400078ec0ff */
[----:B------:R1:W-:Y:S02]  /*0de0*/  STG.E.64 desc[UR4][R6.64+0x10], R2 ;  /* 0x0000100206007986 */ /* 0x0003e4000c101b04 */
[----:B------:R-:W-:Y:S02]  /*0df0*/  ISETP.GE.U32.AND P0, PT, R14, R11, PT ;  /* 0x0000000b0e00720c */ /* 0x000fe40003f06070 */
[----:B------:R1:W-:Y:S11]  /*0e00*/  STG.E desc[UR4][R6.64+0x4], R15 ;  /* 0x0000040f06007986 */ /* 0x0003f6000c101904 */
[----:B------:R-:W-:Y:S05]  /*0e10*/  @!P0 BRA `(.L_x_186) ;  /* 0xfffffff400048947 */ /* 0x000fea000383ffff */
.L_x_183:
[----:B------:R-:W-:Y:S05]  /*0e20*/  BSYNC.RECONVERGENT B1 ;  /* 0x0000000000017941 */ /* 0x000fea0003800200 */
.L_x_182:
[C---:B------:R-:W-:Y:S01]  /*0e30*/  ISETP.GT.U32.AND P0, PT, R13.reuse, 0x3, PT ;  /* 0x000000030d00780c */ /* 0x040fe20003f04070 */
[----:B------:R-:W-:Y:S01]  /*0e40*/  VIADD R12, R12, 0x1 ;  /* 0x000000010c0c7836 */ /* 0x000fe20000000000 */
[--C-:B------:R-:W-:Y:S02]  /*0e50*/  SHF.R.U64 R13, R13, 0x2, R0.reuse ;  /* 0x000000020d0d7819 */ /* 0x100fe40000001200 */
[----:B------:R-:W-:Y:S02]  /*0e60*/  ISETP.GT.U32.AND.EX P0, PT, R0, RZ, PT, P0 ;  /* 0x000000ff0000720c */ /* 0x000fe40003f04100 */
[----:B------:R-:W-:-:S11]  /*0e70*/  SHF.R.U32.HI R0, RZ, 0x2, R0 ;  /* 0x00000002ff007819 */ /* 0x000fd60000011600 */
[----:B------:R-:W-:Y:S05]  /*0e80*/  @P0 BRA `(.L_x_187) ;  /* 0xfffffff000c80947 */ /* 0x000fea000383ffff */
.L_x_181:
[----:B------:R-:W-:Y:S05]  /*0e90*/  BSYNC.RECONVERGENT B0 ;  /* 0x0000000000007941 */ /* 0x000fea0003800200 */
.L_x_180:
[----:B------:R-:W-:Y:S04]  /*0ea0*/  STG.E.64 desc[UR4][R6.64+0x18], RZ ;  /* 0x000018ff06007986 */ /* 0x000fe8000c101b04 */
[----:B------:R-:W-:Y:S04]  /*0eb0*/  STG.E desc[UR4][R6.64+0x20], RZ ;  /* 0x000020ff06007986 */ /* 0x000fe8000c101904 */
[----:B------:R-:W-:Y:S01]  /*0ec0*/  STG.E.64 desc[UR4][R6.64+0x28], RZ ;  /* 0x000028ff06007986 */ /* 0x000fe2000c101b04 */
[----:B------:R-:W-:Y:S05]  /*0ed0*/  EXIT ;  /* 0x000000000000794d */ /* 0x000fea0003800000 */
.L_x_188:
        /* <DEDUP_REMOVED lines=10> */
.L_x_221:


//--------------------- .text._Z8printVarPf       --------------------------
	.section	.text._Z8printVarPf,"ax",@progbits
	.align	128
        .global         _Z8printVarPf
        .type           _Z8printVarPf,@function
        .size           _Z8printVarPf,(.L_x_222 - _Z8printVarPf)
        .other          _Z8printVarPf,@"STO_CUDA_ENTRY STV_DEFAULT"
_Z8printVarPf:
.text._Z8printVarPf:
        /* <DEDUP_REMOVED lines=18> */
.L_x_189:
[----:B------:R-:W-:Y:S05]  /*0120*/  EXIT ;  /* 0x000000000000794d */ /* 0x000fea0003800000 */
.L_x_190:
        /* <DEDUP_REMOVED lines=13> */
.L_x_222:


//--------------------- .text._Z13sum_reductionPfS_ --------------------------
	.section	.text._Z13sum_reductionPfS_,"ax",@progbits
	.align	128
        .global         _Z13sum_reductionPfS_
        .type           _Z13sum_reductionPfS_,@function
        .size           _Z13sum_reductionPfS_,(.L_x_223 - _Z13sum_reductionPfS_)
        .other          _Z13sum_reductionPfS_,@"STO_CUDA_ENTRY STV_DEFAULT"
_Z13sum_reductionPfS_:
.text._Z13sum_reductionPfS_:
[----:B------:R-:W-:Y:S01]  /*0000*/  LDC R1, c[0x0][0x37c] ;  /* 0x0000df00ff017b82 */ /* 0x000fe20000000800 */
[----:B------:R-:W0:Y:S01]  /*0010*/  S2R R9, SR_CTAID.X ;  /* 0x0000000000097919 */ /* 0x000e220000002500 */
[----:B------:R-:W0:Y:S06]  /*0020*/  LDCU UR8, c[0x0][0x360] ;  /* 0x00006c00ff0877ac */ /* 0x000e2c0008000800 */
[----:B------:R-:W1:Y:S01]  /*0030*/  LDC.64 R4, c[0x0][0x380] ;  /* 0x0000e000ff047b82 */ /* 0x000e620000000a00 */
[----:B------:R-:W2:Y:S01]  /*0040*/  S2R R11, SR_TID.X ;  /* 0x00000000000b7919 */ /* 0x000ea20000002100 */
[----:B------:R-:W3:Y:S01]  /*0050*/  LDCU.64 UR6, c[0x0][0x358] ;  /* 0x00006b00ff0677ac */ /* 0x000ee20008000a00 */
[----:B0-----:R-:W-:-:S05]  /*0060*/  IMAD R0, R9, UR8, RZ ;  /* 0x0000000809007c24 */ /* 0x001fca000f8e02ff */
[----:B--2---:R-:W-:-:S04]  /*0070*/  LEA R3, R0, R11, 0x1 ;  /* 0x0000000b00037211 */ /* 0x004fc800078e08ff */
[C---:B------:R-:W-:Y:S01]  /*0080*/  IADD3 R7, PT, PT, R3.reuse, UR8, RZ ;  /* 0x0000000803077c10 */ /* 0x040fe2000fffe0ff */
        /* <DEDUP_REMOVED lines=9> */
[----:B------:R-:W-:Y:S01]  /*0120*/  LEA R7, R11, UR4, 0x2 ;  /* 0x000000040b077c11 */ /* 0x000fe2000f8e10ff */
[----:B--2---:R-:W-:-:S05]  /*0130*/  FADD R0, R2, R5 ;  /* 0x0000000502007221 */ /* 0x004fca0000000000 */
[----:B------:R0:W-:Y:S01]  /*0140*/  STS [R7], R0 ;  /* 0x0000000007007388 */ /* 0x0001e20000000800 */
[----:B------:R-:W-:Y:S06]  /*0150*/  BAR.SYNC.DEFER_BLOCKING 0x0 ;  /* 0x0000000000007b1d */ /* 0x000fec0000010000 */
[----:B------:R-:W-:Y:S05]  /*0160*/  BRA.U !UP0, `(.L_x_191) ;  /* 0x0000000108307547 */ /* 0x000fea000b800000 */
[----:B0-----:R-:W-:-:S07]  /*0170*/  IMAD.U32 R0, RZ, RZ, UR8 ;  /* 0x00000008ff007e24 */ /* 0x001fce000f8e00ff */
.L_x_192:
[----:B------:R-:W-:-:S04]  /*0180*/  SHF.R.U32.HI R6, RZ, 0x1, R0 ;  /* 0x00000001ff067819 */ /* 0x000fc80000011600 */
[----:B------:R-:W-:-:S13]  /*0190*/  ISETP.GE.U32.AND P1, PT, R11, R6, PT ;  /* 0x000000060b00720c */ /* 0x000fda0003f26070 */
[----:B------:R-:W-:Y:S01]  /*01a0*/  @!P1 LEA R2, R6, R7, 0x2 ;  /* 0x0000000706029211 */ /* 0x000fe200078e10ff */
        /* <DEDUP_REMOVED lines=8> */
.L_x_191:
        /* <DEDUP_REMOVED lines=9> */
.L_x_193:
        /* <DEDUP_REMOVED lines=12> */
.L_x_223:


//--------------------- .nv.global.init           --------------------------
	.section	.nv.global.init,"aw",@progbits
	.align	4
.nv.global.init:
	.type		__cudart_i2opi_f,@object
	.size		__cudart_i2opi_f,(mrg32k3aM1SubSeq - __cudart_i2opi_f)
__cudart_i2opi_f:
        /*0000*/ 	.byte	0x41, 0x90, 0x43, 0x3c, 0x99, 0x95, 0x62, 0xdb, 0xc0, 0xdd, 0x34, 0xf5, 0xd1, 0x57, 0x27, 0xfc
        /*0010*/ 	.byte	0x29, 0x15, 0x44, 0x4e, 0x6e, 0x83, 0xf9, 0xa2
	.type		mrg32k3aM1SubSeq,@object
	.size		mrg32k3aM1SubSeq,(mrg32k3aM2SubSeq - mrg32k3aM1SubSeq)
mrg32k3aM1SubSeq:
        /*0018*/ 	.byte	0x0b, 0xcc, 0xee, 0x04, 0x73, 0x29, 0x8b, 0x6f, 0xf6, 0x53, 0x03, 0xf6, 0x23, 0xf6, 0xea, 0xda
        /* <DEDUP_REMOVED lines=125> */
	.type		mrg32k3aM2SubSeq,@object
	.size		mrg32k3aM2SubSeq,(mrg32k3aM1 - mrg32k3aM2SubSeq)
mrg32k3aM2SubSeq:
        /* <DEDUP_REMOVED lines=126> */
	.type		mrg32k3aM1,@object
	.size		mrg32k3aM1,(mrg32k3aM1Seq - mrg32k3aM1)
mrg32k3aM1:
        /* <DEDUP_REMOVED lines=144> */
	.type		mrg32k3aM1Seq,@object
	.size		mrg32k3aM1Seq,(mrg32k3aM2 - mrg32k3aM1Seq)
mrg32k3aM1Seq:
        /* <DEDUP_REMOVED lines=144> */
	.type		mrg32k3aM2,@object
	.size		mrg32k3aM2,(mrg32k3aM2Seq - mrg32k3aM2)
mrg32k3aM2:
        /* <DEDUP_REMOVED lines=144> */
	.type		mrg32k3aM2Seq,@object
	.size		mrg32k3aM2Seq,(precalc_xorwow_matrix - mrg32k3aM2Seq)
mrg32k3aM2Seq:
        /* <DEDUP_REMOVED lines=144> */
	.type		precalc_xorwow_matrix,@object
	.size		precalc_xorwow_matrix,(precalc_xorwow_offset_matrix - precalc_xorwow_matrix)
precalc_xorwow_matrix:
        /* <DEDUP_REMOVED lines=6400> */
	.type		precalc_xorwow_offset_matrix,@object
	.size		precalc_xorwow_offset_matrix,($str$3 - precalc_xorwow_offset_matrix)
precalc_xorwow_offset_matrix:
        /* <DEDUP_REMOVED lines=6400> */
	.type		$str$3,@object
	.size		$str$3,($str - $str$3)
$str$3:
        /*353d8*/ 	.byte	0x25, 0x2e, 0x33, 0x66, 0x20, 0x25, 0x2e, 0x33, 0x66, 0x0a, 0x00
	.type		$str,@object
	.size		$str,($str$2 - $str)
$str:
        /*353e3*/ 	.byte	0x3d, 0x3d, 0x3d, 0x3d, 0x25, 0x2e, 0x33, 0x66, 0x3d, 0x3d, 0x3d, 0x3d, 0x00
	.type		$str$2,@object
	.size		$str$2,($str$4 - $str$2)
$str$2:
        /*353f0*/ 	.byte	0x66, 0x6c, 0x6f, 0x61, 0x74, 0x3a, 0x20, 0x25, 0x2e, 0x33, 0x66, 0x0a, 0x00
	.type		$str$4,@object
	.size		$str$4,($str$1 - $str$4)
$str$4:
        /*353fd*/ 	.byte	0x6d, 0x69, 0x6e, 0x20, 0x63, 0x6f, 0x73, 0x74, 0x3a, 0x20, 0x25, 0x2e, 0x33, 0x66, 0x0a, 0x00
	.type		$str$1,@object
	.size		$str$1,(.L_10 - $str$1)
$str$1:
        /*3540d*/ 	.byte	0x3d, 0x3d, 0x3d, 0x3d, 0x3d, 0x3d, 0x3d, 0x3d, 0x3d, 0x3d, 0x3d, 0x3d, 0x3d, 0x3d, 0x3d, 0x3d
        /*3541d*/ 	.byte	0x3d, 0x3d, 0x3d, 0x3d, 0x3d, 0x0a, 0x00
.L_10:


//--------------------- .nv.shared.reserved.0     --------------------------
	.section	.nv.shared.reserved.0,"aw",@nobits
	.weak		__nv_reservedSMEM_offset_0_alias
	.size		__nv_reservedSMEM_offset_0_alias, 0, 64
	.other		__nv_reservedSMEM_offset_0_alias,@"STO_CUDA_RESERVED_SHARED STV_DEFAULT"
__nv_reservedSMEM_offset_0_alias:
	.zero		0
	.zero		64


//--------------------- .nv.shared._Z22wsum_reduction_partialP7ControlS0_i --------------------------
	.section	.nv.shared._Z22wsum_reduction_partialP7ControlS0_i,"aw",@nobits
	.sectionflags	@""
	.align	4
.nv.shared._Z22wsum_reduction_partialP7ControlS0_i:
	.zero		9216


//--------------------- .nv.shared._Z14wsum_reductionP7ControlS0_ --------------------------
	.section	.nv.shared._Z14wsum_reductionP7ControlS0_,"aw",@nobits
	.sectionflags	@""
	.align	4
.nv.shared._Z14wsum_reductionP7ControlS0_:
	.zero		9216


//--------------------- .nv.shared._Z4genWP7ControlPfS1_S0_ --------------------------
	.section	.nv.shared._Z4genWP7ControlPfS1_S0_,"aw",@nobits
	.sectionflags	@""
	.align	4
.nv.shared._Z4genWP7ControlPfS1_S0_:
	.zero		1028


//--------------------- .nv.shared._Z14min_reduction2PfS_ --------------------------
	.section	.nv.shared._Z14min_reduction2PfS_,"aw",@nobits
	.sectionflags	@""
	.align	4
.nv.shared._Z14min_reduction2PfS_:
	.zero		1152


//--------------------- .nv.shared._Z13min_reductionPfS_ --------------------------
	.section	.nv.shared._Z13min_reductionPfS_,"aw",@nobits
	.sectionflags	@""
	.align	4
.nv.shared._Z13min_reductionPfS_:
	.zero		1152


//--------------------- .nv.shared._Z16calcRolloutCost2PfS_ --------------------------
	.section	.nv.shared._Z16calcRolloutCost2PfS_,"aw",@nobits
	.sectionflags	@""
	.align	4
.nv.shared._Z16calcRolloutCost2PfS_:
	.zero		1184


//--------------------- .nv.shared._Z15calcRolloutCostPfS_ --------------------------
	.section	.nv.shared._Z15calcRolloutCostPfS_,"aw",@nobits
	.sectionflags	@""
	.align	4
.nv.shared._Z15calcRolloutCostPfS_:
	.zero		2048


//--------------------- .nv.shared._Z13sum_reductionPfS_ --------------------------
	.section	.nv.shared._Z13sum_reductionPfS_,"aw",@nobits
	.sectionflags	@""
	.align	4
.nv.shared._Z13sum_reductionPfS_:
	.zero		1280


//--------------------- .nv.constant0._Z12printMinCostPf --------------------------
	.section	.nv.constant0._Z12printMinCostPf,"a",@progbits
	.sectionflags	@""
	.align	4
.nv.constant0._Z12printMinCostPf:
	.zero		904


//--------------------- .nv.constant0._Z12printControlP7Control --------------------------
	.section	.nv.constant0._Z12printControlP7Control,"a",@progbits
	.sectionflags	@""
	.align	4
.nv.constant0._Z12printControlP7Control:
	.zero		904


//--------------------- .nv.constant0._Z22wsum_reduction_partialP7ControlS0_i --------------------------
	.section	.nv.constant0._Z22wsum_reduction_partialP7ControlS0_i,"a",@progbits
	.sectionflags	@""
	.align	4
.nv.constant0._Z22wsum_reduction_partialP7ControlS0_i:
	.zero		916


//--------------------- .nv.constant0._Z10sumControlP7ControlS0_ --------------------------
	.section	.nv.constant0._Z10sumControlP7ControlS0_,"a",@progbits
	.sectionflags	@""
	.align	4
.nv.constant0._Z10sumControlP7ControlS0_:
	.zero		912


//--------------------- .nv.constant0._Z14wsum_reductionP7ControlS0_ --------------------------
	.section	.nv.constant0._Z14wsum_reductionP7ControlS0_,"a",@progbits
	.sectionflags	@""
	.align	4
.nv.constant0._Z14wsum_reductionP7ControlS0_:
	.zero		912


//--------------------- .nv.constant0._Z4genWP7ControlPfS1_S0_ --------------------------
	.section	.nv.constant0._Z4genWP7ControlPfS1_S0_,"a",@progbits
	.sectionflags	@""
	.align	4
.nv.constant0._Z4genWP7ControlPfS1_S0_:
	.zero		928


//--------------------- .nv.constant0._Z10calcWTildePfS_S_ --------------------------
	.section	.nv.constant0._Z10calcWTildePfS_S_,"a",@progbits
	.sectionflags	@""
	.align	4
.nv.constant0._Z10calcWTildePfS_S_:
	.zero		920


//--------------------- .nv.constant0._Z14min_reduction2PfS_ --------------------------
	.section	.nv.constant0._Z14min_reduction2PfS_,"a",@progbits
	.sectionflags	@""
	.align	4
.nv.constant0._Z14min_reduction2PfS_:
	.zero		912


//--------------------- .nv.constant0._Z13min_reductionPfS_ --------------------------
	.section	.nv.constant0._Z13min_reductionPfS_,"a",@progbits
	.sectionflags	@""
	.align	4
.nv.constant0._Z13min_reductionPfS_:
	.zero		912


//--------------------- .nv.constant0._Z10printfloatPf --------------------------
	.section	.nv.constant0._Z10printfloatPf,"a",@progbits
	.sectionflags	@""
	.align	4
.nv.constant0._Z10printfloatPf:
	.zero		904


//--------------------- .nv.constant0._Z4linev    --------------------------
	.section	.nv.constant0._Z4linev,"a",@progbits
	.sectionflags	@""
	.align	4
.nv.constant0._Z4linev:
	.zero		896


//--------------------- .nv.constant0._Z16calcRolloutCost2PfS_ --------------------------
	.section	.nv.constant0._Z16calcRolloutCost2PfS_,"a",@progbits
	.sectionflags	@""
	.align	4
.nv.constant0._Z16calcRolloutCost2PfS_:
	.zero		912


//--------------------- .nv.constant0._Z15calcRolloutCostPfS_ --------------------------
	.section	.nv.constant0._Z15calcRolloutCostPfS_,"a",@progbits
	.sectionflags	@""
	.align	4
.nv.constant0._Z15calcRolloutCostPfS_:
	.zero		912


//--------------------- .nv.constant0._Z7costFcnPfP5StateP5TrackS3_P3Obs --------------------------
	.section	.nv.constant0._Z7costFcnPfP5StateP5TrackS3_P3Obs,"a",@progbits
	.sectionflags	@""
	.align	4
.nv.constant0._Z7costFcnPfP5StateP5TrackS3_P3Obs:
	.zero		936


//--------------------- .nv.constant0._Z8genStateP5StateS0_P7Control --------------------------
	.section	.nv.constant0._Z8genStateP5StateS0_P7Control,"a",@progbits
	.sectionflags	@""
	.align	4
.nv.constant0._Z8genStateP5StateS0_P7Control:
	.zero		920


//--------------------- .nv.constant0._Z10genControlP17curandStateXORWOWP7ControlS2_f --------------------------
	.section	.nv.constant0._Z10genControlP17curandStateXORWOWP7ControlS2_f,"a",@progbits
	.sectionflags	@""
	.align	4
.nv.constant0._Z10genControlP17curandStateXORWOWP7ControlS2_f:
	.zero		924


//--------------------- .nv.constant0._Z13genControlOldP17curandStateXORWOWP7ControlPff --------------------------
	.section	.nv.constant0._Z13genControlOldP17curandStateXORWOWP7ControlPff,"a",@progbits
	.sectionflags	@""
	.align	4
.nv.constant0._Z13genControlOldP17curandStateXORWOWP7ControlPff:
	.zero		924


//--------------------- .nv.constant0._Z10normalRandP17curandStateXORWOWPff --------------------------
	.section	.nv.constant0._Z10normalRandP17curandStateXORWOWPff,"a",@progbits
	.sectionflags	@""
	.align	4
.nv.constant0._Z10normalRandP17curandStateXORWOWPff:
	.zero		916


//--------------------- .nv.constant0._Z10initCurandP17curandStateXORWOWm --------------------------
	.section	.nv.constant0._Z10initCurandP17curandStateXORWOWm,"a",@progbits
	.sectionflags	@""
	.align	4
.nv.constant0._Z10initCurandP17curandStateXORWOWm:
	.zero		912


//--------------------- .nv.constant0._Z8printVarPf --------------------------
	.section	.nv.constant0._Z8printVarPf,"a",@progbits
	.sectionflags	@""
	.align	4
.nv.constant0._Z8printVarPf:
	.zero		904


//--------------------- .nv.constant0._Z13sum_reductionPfS_ --------------------------
	.section	.nv.constant0._Z13sum_reductionPfS_,"a",@progbits
	.sectionflags	@""
	.align	4
.nv.constant0._Z13sum_reductionPfS_:
	.zero		912


//--------------------- SYMBOLS --------------------------

	.type		.nv.reservedSmem.offset0,@object
	.size		.nv.reservedSmem.offset0,0x4
	.type		.nv.reservedSmem.cap,@object
	.size		.nv.reservedSmem.cap,0x4
	.type		vprintf,@function
